//
// Generated by NVIDIA NVVM Compiler
//
// Compiler Build ID: CL-36424714
// Cuda compilation tools, release 13.0, V13.0.88
// Based on NVVM 20.0.0
//

.version 9.0
.target sm_100
.address_size 64

	// .globl	_Z15GetVoxelGridIdxP6float37PC_infoPii
// _ZZN3cub18CUB_300001_SM_10006detail10radix_sort31DeviceRadixSortSingleTileKernelINS1_5radix10policy_hubIi6float3yE10Policy1000ELNS0_9SortOrderE0EiS6_yNS1_21identity_decomposer_tEEEvPKT1_PSB_PKT2_PSF_T3_iiT4_E12temp_storage has been demoted
// _ZZN3cub18CUB_300001_SM_10006detail10radix_sort30DeviceRadixSortHistogramKernelINS1_5radix10policy_hubIi6float3yE10Policy1000ELNS0_9SortOrderE0EiyNS1_21identity_decomposer_tEEEvPT2_PKT1_SB_iiT3_E12temp_storage has been demoted
// _ZZN3cub18CUB_300001_SM_10006detail10radix_sort33DeviceRadixSortExclusiveSumKernelINS1_5radix10policy_hubIi6float3yE10Policy1000EyEEvPT0_E12temp_storage has been demoted
// _ZZN3cub18CUB_300001_SM_10006detail10radix_sort29DeviceRadixSortOnesweepKernelINS1_5radix10policy_hubIi6float3yE10Policy1000ELNS0_9SortOrderE0EiS6_yiiNS1_21identity_decomposer_tEEEvPT5_SC_PT3_PKSD_PT1_PKSH_PT2_PKSL_T4_iiT6_E1s has been demoted
// _ZZN3cub18CUB_300001_SM_10006detail10radix_sort31DeviceRadixSortSingleTileKernelINS1_5radix10policy_hubIiiyE10Policy1000ELNS0_9SortOrderE0EiiyNS1_21identity_decomposer_tEEEvPKT1_PSA_PKT2_PSE_T3_iiT4_E12temp_storage has been demoted
// _ZZN3cub18CUB_300001_SM_10006detail10radix_sort30DeviceRadixSortHistogramKernelINS1_5radix10policy_hubIiiyE10Policy1000ELNS0_9SortOrderE0EiyNS1_21identity_decomposer_tEEEvPT2_PKT1_SA_iiT3_E12temp_storage has been demoted
// _ZZN3cub18CUB_300001_SM_10006detail10radix_sort33DeviceRadixSortExclusiveSumKernelINS1_5radix10policy_hubIiiyE10Policy1000EyEEvPT0_E12temp_storage has been demoted
// _ZZN3cub18CUB_300001_SM_10006detail10radix_sort29DeviceRadixSortOnesweepKernelINS1_5radix10policy_hubIiiyE10Policy1000ELNS0_9SortOrderE0EiiyiiNS1_21identity_decomposer_tEEEvPT5_SB_PT3_PKSC_PT1_PKSG_PT2_PKSK_T4_iiT6_E1s has been demoted
.global .align 1 .b8 _ZN34_INTERNAL_c38044f1_4_k_cu_3dfe1be44cuda3std3__45__cpo5beginE[1];
.global .align 1 .b8 _ZN34_INTERNAL_c38044f1_4_k_cu_3dfe1be44cuda3std3__45__cpo3endE[1];
.global .align 1 .b8 _ZN34_INTERNAL_c38044f1_4_k_cu_3dfe1be44cuda3std3__45__cpo6cbeginE[1];
.global .align 1 .b8 _ZN34_INTERNAL_c38044f1_4_k_cu_3dfe1be44cuda3std3__45__cpo4cendE[1];
.global .align 1 .b8 _ZN34_INTERNAL_c38044f1_4_k_cu_3dfe1be44cuda3std3__45__cpo6rbeginE[1];
.global .align 1 .b8 _ZN34_INTERNAL_c38044f1_4_k_cu_3dfe1be44cuda3std3__45__cpo4rendE[1];
.global .align 1 .b8 _ZN34_INTERNAL_c38044f1_4_k_cu_3dfe1be44cuda3std3__45__cpo7crbeginE[1];
.global .align 1 .b8 _ZN34_INTERNAL_c38044f1_4_k_cu_3dfe1be44cuda3std3__45__cpo5crendE[1];
.global .align 1 .b8 _ZN34_INTERNAL_c38044f1_4_k_cu_3dfe1be44cuda3std3__436_GLOBAL__N__c38044f1_4_k_cu_3dfe1be46ignoreE[1];
.global .align 1 .b8 _ZN34_INTERNAL_c38044f1_4_k_cu_3dfe1be44cuda3std3__419piecewise_constructE[1];
.global .align 1 .b8 _ZN34_INTERNAL_c38044f1_4_k_cu_3dfe1be44cuda3std3__48in_placeE[1];
.global .align 1 .b8 _ZN34_INTERNAL_c38044f1_4_k_cu_3dfe1be44cuda3std3__420unreachable_sentinelE[1];
.global .align 1 .b8 _ZN34_INTERNAL_c38044f1_4_k_cu_3dfe1be44cuda3std3__47nulloptE[1];
.global .align 1 .b8 _ZN34_INTERNAL_c38044f1_4_k_cu_3dfe1be44cuda3std3__48unexpectE[1];
.global .align 1 .b8 _ZN34_INTERNAL_c38044f1_4_k_cu_3dfe1be44cuda3std6ranges3__45__cpo4swapE[1];
.global .align 1 .b8 _ZN34_INTERNAL_c38044f1_4_k_cu_3dfe1be44cuda3std6ranges3__45__cpo9iter_moveE[1];
.global .align 1 .b8 _ZN34_INTERNAL_c38044f1_4_k_cu_3dfe1be44cuda3std6ranges3__45__cpo5beginE[1];
.global .align 1 .b8 _ZN34_INTERNAL_c38044f1_4_k_cu_3dfe1be44cuda3std6ranges3__45__cpo3endE[1];
.global .align 1 .b8 _ZN34_INTERNAL_c38044f1_4_k_cu_3dfe1be44cuda3std6ranges3__45__cpo6cbeginE[1];
.global .align 1 .b8 _ZN34_INTERNAL_c38044f1_4_k_cu_3dfe1be44cuda3std6ranges3__45__cpo4cendE[1];
.global .align 1 .b8 _ZN34_INTERNAL_c38044f1_4_k_cu_3dfe1be44cuda3std6ranges3__45__cpo7advanceE[1];
.global .align 1 .b8 _ZN34_INTERNAL_c38044f1_4_k_cu_3dfe1be44cuda3std6ranges3__45__cpo9iter_swapE[1];
.global .align 1 .b8 _ZN34_INTERNAL_c38044f1_4_k_cu_3dfe1be44cuda3std6ranges3__45__cpo4nextE[1];
.global .align 1 .b8 _ZN34_INTERNAL_c38044f1_4_k_cu_3dfe1be44cuda3std6ranges3__45__cpo4prevE[1];
.global .align 1 .b8 _ZN34_INTERNAL_c38044f1_4_k_cu_3dfe1be44cuda3std6ranges3__45__cpo4dataE[1];
.global .align 1 .b8 _ZN34_INTERNAL_c38044f1_4_k_cu_3dfe1be44cuda3std6ranges3__45__cpo5cdataE[1];
.global .align 1 .b8 _ZN34_INTERNAL_c38044f1_4_k_cu_3dfe1be44cuda3std6ranges3__45__cpo4sizeE[1];
.global .align 1 .b8 _ZN34_INTERNAL_c38044f1_4_k_cu_3dfe1be44cuda3std6ranges3__45__cpo5ssizeE[1];
.global .align 1 .b8 _ZN34_INTERNAL_c38044f1_4_k_cu_3dfe1be44cuda3std6ranges3__45__cpo8distanceE[1];
.global .align 1 .b8 _ZN34_INTERNAL_c38044f1_4_k_cu_3dfe1be46thrust24THRUST_300001_SM_1000_NS8cuda_cub3parE[1];
.global .align 1 .b8 _ZN34_INTERNAL_c38044f1_4_k_cu_3dfe1be46thrust24THRUST_300001_SM_1000_NS8cuda_cub10par_nosyncE[1];
.global .align 1 .b8 _ZN34_INTERNAL_c38044f1_4_k_cu_3dfe1be46thrust24THRUST_300001_SM_1000_NS6system6detail10sequential3seqE[1];
.global .align 1 .b8 _ZN34_INTERNAL_c38044f1_4_k_cu_3dfe1be46thrust24THRUST_300001_SM_1000_NS6system3cpp3parE[1];
.global .align 1 .b8 _ZN34_INTERNAL_c38044f1_4_k_cu_3dfe1be46thrust24THRUST_300001_SM_1000_NS12placeholders2_1E[1];
.global .align 1 .b8 _ZN34_INTERNAL_c38044f1_4_k_cu_3dfe1be46thrust24THRUST_300001_SM_1000_NS12placeholders2_2E[1];
.global .align 1 .b8 _ZN34_INTERNAL_c38044f1_4_k_cu_3dfe1be46thrust24THRUST_300001_SM_1000_NS12placeholders2_3E[1];
.global .align 1 .b8 _ZN34_INTERNAL_c38044f1_4_k_cu_3dfe1be46thrust24THRUST_300001_SM_1000_NS12placeholders2_4E[1];
.global .align 1 .b8 _ZN34_INTERNAL_c38044f1_4_k_cu_3dfe1be46thrust24THRUST_300001_SM_1000_NS12placeholders2_5E[1];
.global .align 1 .b8 _ZN34_INTERNAL_c38044f1_4_k_cu_3dfe1be46thrust24THRUST_300001_SM_1000_NS12placeholders2_6E[1];
.global .align 1 .b8 _ZN34_INTERNAL_c38044f1_4_k_cu_3dfe1be46thrust24THRUST_300001_SM_1000_NS12placeholders2_7E[1];
.global .align 1 .b8 _ZN34_INTERNAL_c38044f1_4_k_cu_3dfe1be46thrust24THRUST_300001_SM_1000_NS12placeholders2_8E[1];
.global .align 1 .b8 _ZN34_INTERNAL_c38044f1_4_k_cu_3dfe1be46thrust24THRUST_300001_SM_1000_NS12placeholders2_9E[1];
.global .align 1 .b8 _ZN34_INTERNAL_c38044f1_4_k_cu_3dfe1be46thrust24THRUST_300001_SM_1000_NS12placeholders3_10E[1];
.global .align 1 .b8 _ZN34_INTERNAL_c38044f1_4_k_cu_3dfe1be46thrust24THRUST_300001_SM_1000_NS3seqE[1];
.global .align 1 .b8 _ZN34_INTERNAL_c38044f1_4_k_cu_3dfe1be46thrust24THRUST_300001_SM_1000_NS6deviceE[1];
.extern .shared .align 16 .b8 _ZN6thrust24THRUST_300001_SM_1000_NS8cuda_cub4core6detail5shmemE[];

.visible .entry _Z15GetVoxelGridIdxP6float37PC_infoPii(
	.param .u64 .ptr .align 1 _Z15GetVoxelGridIdxP6float37PC_infoPii_param_0,
	.param .align 4 .b8 _Z15GetVoxelGridIdxP6float37PC_infoPii_param_1[52],
	.param .u64 .ptr .align 1 _Z15GetVoxelGridIdxP6float37PC_infoPii_param_2,
	.param .u32 _Z15GetVoxelGridIdxP6float37PC_infoPii_param_3
)
{
	.reg .pred 	%p<2>;
	.reg .b32 	%r<17>;
	.reg .b32 	%f<17>;
	.reg .b64 	%rd<9>;

	ld.param.u32 	%r6, [_Z15GetVoxelGridIdxP6float37PC_infoPii_param_1+44];
	ld.param.u32 	%r5, [_Z15GetVoxelGridIdxP6float37PC_infoPii_param_1+40];
	ld.param.f32 	%f7, [_Z15GetVoxelGridIdxP6float37PC_infoPii_param_1+36];
	ld.param.f32 	%f3, [_Z15GetVoxelGridIdxP6float37PC_infoPii_param_1+8];
	ld.param.f32 	%f2, [_Z15GetVoxelGridIdxP6float37PC_infoPii_param_1+4];
	ld.param.f32 	%f1, [_Z15GetVoxelGridIdxP6float37PC_infoPii_param_1];
	ld.param.u64 	%rd1, [_Z15GetVoxelGridIdxP6float37PC_infoPii_param_0];
	ld.param.u64 	%rd2, [_Z15GetVoxelGridIdxP6float37PC_infoPii_param_2];
	ld.param.u32 	%r8, [_Z15GetVoxelGridIdxP6float37PC_infoPii_param_3];
	mov.u32 	%r9, %ctaid.x;
	mov.u32 	%r10, %ntid.x;
	mov.u32 	%r11, %tid.x;
	mad.lo.s32 	%r1, %r9, %r10, %r11;
	setp.ge.s32 	%p1, %r1, %r8;
	@%p1 bra 	$L__BB0_2;
	cvta.to.global.u64 	%rd3, %rd1;
	cvta.to.global.u64 	%rd4, %rd2;
	mul.wide.s32 	%rd5, %r1, 12;
	add.s64 	%rd6, %rd3, %rd5;
	ld.global.f32 	%f8, [%rd6];
	sub.f32 	%f9, %f8, %f1;
	ld.global.f32 	%f10, [%rd6+4];
	sub.f32 	%f11, %f10, %f2;
	ld.global.f32 	%f12, [%rd6+8];
	sub.f32 	%f13, %f12, %f3;
	div.rn.f32 	%f14, %f9, %f7;
	cvt.rzi.s32.f32 	%r12, %f14;
	div.rn.f32 	%f15, %f11, %f7;
	cvt.rzi.s32.f32 	%r13, %f15;
	div.rn.f32 	%f16, %f13, %f7;
	cvt.rzi.s32.f32 	%r14, %f16;
	mad.lo.s32 	%r15, %r14, %r6, %r13;
	mad.lo.s32 	%r16, %r15, %r5, %r12;
	mul.wide.s32 	%rd7, %r1, 4;
	add.s64 	%rd8, %rd4, %rd7;
	st.global.u32 	[%rd8], %r16;
$L__BB0_2:
	ret;

}
	// .globl	_ZN6thrust24THRUST_300001_SM_1000_NS8cuda_cub4core6detail13_kernel_agentINS1_15__reduce_by_key9InitAgentIN3cub18CUB_300001_SM_100024ReduceByKeyScanTileStateIiiLb1EEEiPiEEJSA_iSB_EEEvDpT0_
.visible .entry _ZN6thrust24THRUST_300001_SM_1000_NS8cuda_cub4core6detail13_kernel_agentINS1_15__reduce_by_key9InitAgentIN3cub18CUB_300001_SM_100024ReduceByKeyScanTileStateIiiLb1EEEiPiEEJSA_iSB_EEEvDpT0_(
	.param .align 8 .b8 _ZN6thrust24THRUST_300001_SM_1000_NS8cuda_cub4core6detail13_kernel_agentINS1_15__reduce_by_key9InitAgentIN3cub18CUB_300001_SM_100024ReduceByKeyScanTileStateIiiLb1EEEiPiEEJSA_iSB_EEEvDpT0__param_0[8],
	.param .u32 _ZN6thrust24THRUST_300001_SM_1000_NS8cuda_cub4core6detail13_kernel_agentINS1_15__reduce_by_key9InitAgentIN3cub18CUB_300001_SM_100024ReduceByKeyScanTileStateIiiLb1EEEiPiEEJSA_iSB_EEEvDpT0__param_1,
	.param .u64 .ptr .align 1 _ZN6thrust24THRUST_300001_SM_1000_NS8cuda_cub4core6detail13_kernel_agentINS1_15__reduce_by_key9InitAgentIN3cub18CUB_300001_SM_100024ReduceByKeyScanTileStateIiiLb1EEEiPiEEJSA_iSB_EEEvDpT0__param_2
)
.maxntid 128
{
	.reg .pred 	%p<6>;
	.reg .b32 	%r<9>;
	.reg .b64 	%rd<12>;

	ld.param.u64 	%rd3, [_ZN6thrust24THRUST_300001_SM_1000_NS8cuda_cub4core6detail13_kernel_agentINS1_15__reduce_by_key9InitAgentIN3cub18CUB_300001_SM_100024ReduceByKeyScanTileStateIiiLb1EEEiPiEEJSA_iSB_EEEvDpT0__param_0];
	ld.param.u32 	%r4, [_ZN6thrust24THRUST_300001_SM_1000_NS8cuda_cub4core6detail13_kernel_agentINS1_15__reduce_by_key9InitAgentIN3cub18CUB_300001_SM_100024ReduceByKeyScanTileStateIiiLb1EEEiPiEEJSA_iSB_EEEvDpT0__param_1];
	ld.param.u64 	%rd2, [_ZN6thrust24THRUST_300001_SM_1000_NS8cuda_cub4core6detail13_kernel_agentINS1_15__reduce_by_key9InitAgentIN3cub18CUB_300001_SM_100024ReduceByKeyScanTileStateIiiLb1EEEiPiEEJSA_iSB_EEEvDpT0__param_2];
	cvta.to.global.u64 	%rd1, %rd3;
	mov.u32 	%r1, %ctaid.x;
	mov.u32 	%r5, %ntid.x;
	mov.u32 	%r2, %tid.x;
	mad.lo.s32 	%r3, %r1, %r5, %r2;
	setp.ge.s32 	%p1, %r3, %r4;
	@%p1 bra 	$L__BB1_2;
	mul.wide.s32 	%rd4, %r3, 16;
	add.s64 	%rd5, %rd1, %rd4;
	mov.b64 	%rd6, 99;
	mov.b64 	%rd7, 0;
	st.global.v2.u64 	[%rd5+512], {%rd7, %rd6};
$L__BB1_2:
	setp.ne.s32 	%p2, %r1, 0;
	setp.gt.u32 	%p3, %r2, 31;
	or.pred  	%p4, %p2, %p3;
	@%p4 bra 	$L__BB1_4;
	mul.wide.u32 	%rd8, %r2, 16;
	add.s64 	%rd9, %rd1, %rd8;
	mov.b64 	%rd10, 0;
	st.global.v2.u64 	[%rd9], {%rd10, %rd10};
$L__BB1_4:
	or.b32  	%r7, %r1, %r2;
	setp.ne.s32 	%p5, %r7, 0;
	@%p5 bra 	$L__BB1_6;
	cvta.to.global.u64 	%rd11, %rd2;
	mov.b32 	%r8, 0;
	st.global.u32 	[%rd11], %r8;
$L__BB1_6:
	ret;

}
	// .globl	_ZN6thrust24THRUST_300001_SM_1000_NS8cuda_cub4core6detail13_kernel_agentINS1_15__reduce_by_key16ReduceByKeyAgentINS0_6detail15normal_iteratorINS0_10device_ptrIiEEEENS0_17constant_iteratorIiNS0_11use_defaultESD_EESB_SB_N4cuda3std3__48equal_toIiEENSH_4plusIiEEPiiEEJSB_SE_SB_SB_SM_N3cub18CUB_300001_SM_100024ReduceByKeyScanTileStateIiiLb1EEESJ_SL_iiEEEvDpT0_
.visible .entry _ZN6thrust24THRUST_300001_SM_1000_NS8cuda_cub4core6detail13_kernel_agentINS1_15__reduce_by_key16ReduceByKeyAgentINS0_6detail15normal_iteratorINS0_10device_ptrIiEEEENS0_17constant_iteratorIiNS0_11use_defaultESD_EESB_SB_N4cuda3std3__48equal_toIiEENSH_4plusIiEEPiiEEJSB_SE_SB_SB_SM_N3cub18CUB_300001_SM_100024ReduceByKeyScanTileStateIiiLb1EEESJ_SL_iiEEEvDpT0_(
	.param .align 8 .b8 _ZN6thrust24THRUST_300001_SM_1000_NS8cuda_cub4core6detail13_kernel_agentINS1_15__reduce_by_key16ReduceByKeyAgentINS0_6detail15normal_iteratorINS0_10device_ptrIiEEEENS0_17constant_iteratorIiNS0_11use_defaultESD_EESB_SB_N4cuda3std3__48equal_toIiEENSH_4plusIiEEPiiEEJSB_SE_SB_SB_SM_N3cub18CUB_300001_SM_100024ReduceByKeyScanTileStateIiiLb1EEESJ_SL_iiEEEvDpT0__param_0[8],
	.param .align 8 .b8 _ZN6thrust24THRUST_300001_SM_1000_NS8cuda_cub4core6detail13_kernel_agentINS1_15__reduce_by_key16ReduceByKeyAgentINS0_6detail15normal_iteratorINS0_10device_ptrIiEEEENS0_17constant_iteratorIiNS0_11use_defaultESD_EESB_SB_N4cuda3std3__48equal_toIiEENSH_4plusIiEEPiiEEJSB_SE_SB_SB_SM_N3cub18CUB_300001_SM_100024ReduceByKeyScanTileStateIiiLb1EEESJ_SL_iiEEEvDpT0__param_1[16],
	.param .align 8 .b8 _ZN6thrust24THRUST_300001_SM_1000_NS8cuda_cub4core6detail13_kernel_agentINS1_15__reduce_by_key16ReduceByKeyAgentINS0_6detail15normal_iteratorINS0_10device_ptrIiEEEENS0_17constant_iteratorIiNS0_11use_defaultESD_EESB_SB_N4cuda3std3__48equal_toIiEENSH_4plusIiEEPiiEEJSB_SE_SB_SB_SM_N3cub18CUB_300001_SM_100024ReduceByKeyScanTileStateIiiLb1EEESJ_SL_iiEEEvDpT0__param_2[8],
	.param .align 8 .b8 _ZN6thrust24THRUST_300001_SM_1000_NS8cuda_cub4core6detail13_kernel_agentINS1_15__reduce_by_key16ReduceByKeyAgentINS0_6detail15normal_iteratorINS0_10device_ptrIiEEEENS0_17constant_iteratorIiNS0_11use_defaultESD_EESB_SB_N4cuda3std3__48equal_toIiEENSH_4plusIiEEPiiEEJSB_SE_SB_SB_SM_N3cub18CUB_300001_SM_100024ReduceByKeyScanTileStateIiiLb1EEESJ_SL_iiEEEvDpT0__param_3[8],
	.param .u64 .ptr .align 1 _ZN6thrust24THRUST_300001_SM_1000_NS8cuda_cub4core6detail13_kernel_agentINS1_15__reduce_by_key16ReduceByKeyAgentINS0_6detail15normal_iteratorINS0_10device_ptrIiEEEENS0_17constant_iteratorIiNS0_11use_defaultESD_EESB_SB_N4cuda3std3__48equal_toIiEENSH_4plusIiEEPiiEEJSB_SE_SB_SB_SM_N3cub18CUB_300001_SM_100024ReduceByKeyScanTileStateIiiLb1EEESJ_SL_iiEEEvDpT0__param_4,
	.param .align 8 .b8 _ZN6thrust24THRUST_300001_SM_1000_NS8cuda_cub4core6detail13_kernel_agentINS1_15__reduce_by_key16ReduceByKeyAgentINS0_6detail15normal_iteratorINS0_10device_ptrIiEEEENS0_17constant_iteratorIiNS0_11use_defaultESD_EESB_SB_N4cuda3std3__48equal_toIiEENSH_4plusIiEEPiiEEJSB_SE_SB_SB_SM_N3cub18CUB_300001_SM_100024ReduceByKeyScanTileStateIiiLb1EEESJ_SL_iiEEEvDpT0__param_5[8],
	.param .align 1 .b8 _ZN6thrust24THRUST_300001_SM_1000_NS8cuda_cub4core6detail13_kernel_agentINS1_15__reduce_by_key16ReduceByKeyAgentINS0_6detail15normal_iteratorINS0_10device_ptrIiEEEENS0_17constant_iteratorIiNS0_11use_defaultESD_EESB_SB_N4cuda3std3__48equal_toIiEENSH_4plusIiEEPiiEEJSB_SE_SB_SB_SM_N3cub18CUB_300001_SM_100024ReduceByKeyScanTileStateIiiLb1EEESJ_SL_iiEEEvDpT0__param_6[1],
	.param .align 1 .b8 _ZN6thrust24THRUST_300001_SM_1000_NS8cuda_cub4core6detail13_kernel_agentINS1_15__reduce_by_key16ReduceByKeyAgentINS0_6detail15normal_iteratorINS0_10device_ptrIiEEEENS0_17constant_iteratorIiNS0_11use_defaultESD_EESB_SB_N4cuda3std3__48equal_toIiEENSH_4plusIiEEPiiEEJSB_SE_SB_SB_SM_N3cub18CUB_300001_SM_100024ReduceByKeyScanTileStateIiiLb1EEESJ_SL_iiEEEvDpT0__param_7[1],
	.param .u32 _ZN6thrust24THRUST_300001_SM_1000_NS8cuda_cub4core6detail13_kernel_agentINS1_15__reduce_by_key16ReduceByKeyAgentINS0_6detail15normal_iteratorINS0_10device_ptrIiEEEENS0_17constant_iteratorIiNS0_11use_defaultESD_EESB_SB_N4cuda3std3__48equal_toIiEENSH_4plusIiEEPiiEEJSB_SE_SB_SB_SM_N3cub18CUB_300001_SM_100024ReduceByKeyScanTileStateIiiLb1EEESJ_SL_iiEEEvDpT0__param_8,
	.param .u32 _ZN6thrust24THRUST_300001_SM_1000_NS8cuda_cub4core6detail13_kernel_agentINS1_15__reduce_by_key16ReduceByKeyAgentINS0_6detail15normal_iteratorINS0_10device_ptrIiEEEENS0_17constant_iteratorIiNS0_11use_defaultESD_EESB_SB_N4cuda3std3__48equal_toIiEENSH_4plusIiEEPiiEEJSB_SE_SB_SB_SM_N3cub18CUB_300001_SM_100024ReduceByKeyScanTileStateIiiLb1EEESJ_SL_iiEEEvDpT0__param_9
)
.maxntid 256
{
	.reg .pred 	%p<450>;
	.reg .b32 	%r<1859>;
	.reg .b64 	%rd<290>;

	ld.param.u64 	%rd1, [_ZN6thrust24THRUST_300001_SM_1000_NS8cuda_cub4core6detail13_kernel_agentINS1_15__reduce_by_key16ReduceByKeyAgentINS0_6detail15normal_iteratorINS0_10device_ptrIiEEEENS0_17constant_iteratorIiNS0_11use_defaultESD_EESB_SB_N4cuda3std3__48equal_toIiEENSH_4plusIiEEPiiEEJSB_SE_SB_SB_SM_N3cub18CUB_300001_SM_100024ReduceByKeyScanTileStateIiiLb1EEESJ_SL_iiEEEvDpT0__param_5];
	ld.param.u64 	%rd2, [_ZN6thrust24THRUST_300001_SM_1000_NS8cuda_cub4core6detail13_kernel_agentINS1_15__reduce_by_key16ReduceByKeyAgentINS0_6detail15normal_iteratorINS0_10device_ptrIiEEEENS0_17constant_iteratorIiNS0_11use_defaultESD_EESB_SB_N4cuda3std3__48equal_toIiEENSH_4plusIiEEPiiEEJSB_SE_SB_SB_SM_N3cub18CUB_300001_SM_100024ReduceByKeyScanTileStateIiiLb1EEESJ_SL_iiEEEvDpT0__param_0];
	ld.param.u32 	%r1, [_ZN6thrust24THRUST_300001_SM_1000_NS8cuda_cub4core6detail13_kernel_agentINS1_15__reduce_by_key16ReduceByKeyAgentINS0_6detail15normal_iteratorINS0_10device_ptrIiEEEENS0_17constant_iteratorIiNS0_11use_defaultESD_EESB_SB_N4cuda3std3__48equal_toIiEENSH_4plusIiEEPiiEEJSB_SE_SB_SB_SM_N3cub18CUB_300001_SM_100024ReduceByKeyScanTileStateIiiLb1EEESJ_SL_iiEEEvDpT0__param_1+8];
	ld.param.u64 	%rd53, [_ZN6thrust24THRUST_300001_SM_1000_NS8cuda_cub4core6detail13_kernel_agentINS1_15__reduce_by_key16ReduceByKeyAgentINS0_6detail15normal_iteratorINS0_10device_ptrIiEEEENS0_17constant_iteratorIiNS0_11use_defaultESD_EESB_SB_N4cuda3std3__48equal_toIiEENSH_4plusIiEEPiiEEJSB_SE_SB_SB_SM_N3cub18CUB_300001_SM_100024ReduceByKeyScanTileStateIiiLb1EEESJ_SL_iiEEEvDpT0__param_3];
	ld.param.u64 	%rd54, [_ZN6thrust24THRUST_300001_SM_1000_NS8cuda_cub4core6detail13_kernel_agentINS1_15__reduce_by_key16ReduceByKeyAgentINS0_6detail15normal_iteratorINS0_10device_ptrIiEEEENS0_17constant_iteratorIiNS0_11use_defaultESD_EESB_SB_N4cuda3std3__48equal_toIiEENSH_4plusIiEEPiiEEJSB_SE_SB_SB_SM_N3cub18CUB_300001_SM_100024ReduceByKeyScanTileStateIiiLb1EEESJ_SL_iiEEEvDpT0__param_2];
	ld.param.u32 	%r385, [_ZN6thrust24THRUST_300001_SM_1000_NS8cuda_cub4core6detail13_kernel_agentINS1_15__reduce_by_key16ReduceByKeyAgentINS0_6detail15normal_iteratorINS0_10device_ptrIiEEEENS0_17constant_iteratorIiNS0_11use_defaultESD_EESB_SB_N4cuda3std3__48equal_toIiEENSH_4plusIiEEPiiEEJSB_SE_SB_SB_SM_N3cub18CUB_300001_SM_100024ReduceByKeyScanTileStateIiiLb1EEESJ_SL_iiEEEvDpT0__param_8];
	cvta.to.global.u64 	%rd3, %rd54;
	cvta.to.global.u64 	%rd4, %rd53;
	mov.u32 	%r2, %ctaid.x;
	mul.lo.s32 	%r3, %r2, 2304;
	sub.s32 	%r4, %r385, %r3;
	setp.lt.s32 	%p12, %r4, 2305;
	@%p12 bra 	$L__BB2_122;
	setp.ne.s32 	%p270, %r2, 0;
	@%p270 bra 	$L__BB2_52;
	mov.u32 	%r1799, %tid.x;
	and.b32  	%r1551, %r1799, 31;
	and.b32  	%r1552, %r1799, 992;
	add.s32 	%r1553, %r3, %r1551;
	mad.lo.s32 	%r1554, %r1552, 9, %r1553;
	mul.wide.u32 	%rd244, %r1554, 4;
	add.s64 	%rd235, %rd2, %rd244;
	// begin inline asm
	ld.global.nc.u32 %r1539, [%rd235];
	// end inline asm
	add.s64 	%rd236, %rd235, 128;
	// begin inline asm
	ld.global.nc.u32 %r1540, [%rd236];
	// end inline asm
	add.s64 	%rd237, %rd235, 256;
	// begin inline asm
	ld.global.nc.u32 %r1541, [%rd237];
	// end inline asm
	add.s64 	%rd238, %rd235, 384;
	// begin inline asm
	ld.global.nc.u32 %r1542, [%rd238];
	// end inline asm
	add.s64 	%rd239, %rd235, 512;
	// begin inline asm
	ld.global.nc.u32 %r1543, [%rd239];
	// end inline asm
	add.s64 	%rd240, %rd235, 640;
	// begin inline asm
	ld.global.nc.u32 %r1544, [%rd240];
	// end inline asm
	add.s64 	%rd241, %rd235, 768;
	// begin inline asm
	ld.global.nc.u32 %r1545, [%rd241];
	// end inline asm
	add.s64 	%rd242, %rd235, 896;
	// begin inline asm
	ld.global.nc.u32 %r1546, [%rd242];
	// end inline asm
	add.s64 	%rd243, %rd235, 1024;
	// begin inline asm
	ld.global.nc.u32 %r1547, [%rd243];
	// end inline asm
	// begin inline asm
	mov.u32 %r1548, %laneid;
	// end inline asm
	shr.u32 	%r7, %r1799, 5;
	mad.lo.s32 	%r1555, %r7, 288, %r1548;
	shl.b32 	%r1556, %r1555, 2;
	mov.u32 	%r1557, _ZN6thrust24THRUST_300001_SM_1000_NS8cuda_cub4core6detail5shmemE;
	add.s32 	%r1558, %r1557, %r1556;
	st.shared.u32 	[%r1558], %r1539;
	st.shared.u32 	[%r1558+128], %r1540;
	st.shared.u32 	[%r1558+256], %r1541;
	st.shared.u32 	[%r1558+384], %r1542;
	st.shared.u32 	[%r1558+512], %r1543;
	st.shared.u32 	[%r1558+640], %r1544;
	st.shared.u32 	[%r1558+768], %r1545;
	st.shared.u32 	[%r1558+896], %r1546;
	st.shared.u32 	[%r1558+1024], %r1547;
	bar.warp.sync 	-1;
	shl.b32 	%r1559, %r1548, 5;
	add.s32 	%r1560, %r1558, %r1559;
	ld.shared.u32 	%r8, [%r1560];
	ld.shared.u32 	%r9, [%r1560+4];
	ld.shared.u32 	%r10, [%r1560+8];
	ld.shared.u32 	%r11, [%r1560+12];
	ld.shared.u32 	%r12, [%r1560+16];
	ld.shared.u32 	%r13, [%r1560+20];
	ld.shared.u32 	%r14, [%r1560+24];
	ld.shared.u32 	%r15, [%r1560+28];
	ld.shared.u32 	%r16, [%r1560+32];
	bar.sync 	0;
	st.shared.u32 	[%r1558], %r1;
	st.shared.u32 	[%r1558+128], %r1;
	st.shared.u32 	[%r1558+256], %r1;
	st.shared.u32 	[%r1558+384], %r1;
	st.shared.u32 	[%r1558+512], %r1;
	st.shared.u32 	[%r1558+640], %r1;
	st.shared.u32 	[%r1558+768], %r1;
	st.shared.u32 	[%r1558+896], %r1;
	st.shared.u32 	[%r1558+1024], %r1;
	bar.warp.sync 	-1;
	ld.shared.u32 	%r17, [%r1560];
	ld.shared.u32 	%r18, [%r1560+4];
	ld.shared.u32 	%r19, [%r1560+8];
	ld.shared.u32 	%r20, [%r1560+12];
	ld.shared.u32 	%r21, [%r1560+16];
	ld.shared.u32 	%r22, [%r1560+20];
	ld.shared.u32 	%r23, [%r1560+24];
	ld.shared.u32 	%r24, [%r1560+28];
	ld.shared.u32 	%r25, [%r1560+32];
	bar.sync 	0;
	shl.b32 	%r1561, %r1799, 2;
	add.s32 	%r1562, %r1557, %r1561;
	add.s32 	%r26, %r1562, 1148;
	st.shared.u32 	[%r1562+1148], %r16;
	bar.sync 	0;
	setp.eq.s32 	%p380, %r1799, 0;
	mov.b32 	%r1793, 0;
	@%p380 bra 	$L__BB2_4;
	ld.shared.u32 	%r1794, [%r26+-4];
	setp.ne.s32 	%p381, %r1794, %r8;
	selp.u32 	%r1793, 1, 0, %p381;
$L__BB2_4:
	setp.ne.s32 	%p382, %r8, %r9;
	selp.u32 	%r1623, 1, 0, %p382;
	setp.ne.s32 	%p383, %r9, %r10;
	selp.u32 	%r1624, 1, 0, %p383;
	setp.ne.s32 	%p384, %r10, %r11;
	selp.u32 	%r1625, 1, 0, %p384;
	setp.ne.s32 	%p385, %r11, %r12;
	selp.u32 	%r1626, 1, 0, %p385;
	setp.ne.s32 	%p386, %r12, %r13;
	selp.u32 	%r1627, 1, 0, %p386;
	setp.ne.s32 	%p387, %r13, %r14;
	selp.u32 	%r1628, 1, 0, %p387;
	setp.ne.s32 	%p388, %r14, %r15;
	selp.u32 	%r1629, 1, 0, %p388;
	setp.ne.s32 	%p389, %r15, %r16;
	selp.u32 	%r1630, 1, 0, %p389;
	add.s32 	%r1631, %r1793, %r1623;
	selp.b32 	%r1632, 0, %r17, %p382;
	add.s32 	%r1633, %r18, %r1632;
	add.s32 	%r31, %r1631, %r1624;
	selp.b32 	%r1634, 0, %r1633, %p383;
	add.s32 	%r1635, %r19, %r1634;
	add.s32 	%r32, %r31, %r1625;
	selp.b32 	%r1636, 0, %r1635, %p384;
	add.s32 	%r1637, %r20, %r1636;
	add.s32 	%r1638, %r32, %r1626;
	selp.b32 	%r1639, 0, %r1637, %p385;
	add.s32 	%r1640, %r21, %r1639;
	add.s32 	%r1641, %r1638, %r1627;
	selp.b32 	%r1642, 0, %r1640, %p386;
	add.s32 	%r1643, %r22, %r1642;
	add.s32 	%r33, %r1641, %r1628;
	selp.b32 	%r1644, 0, %r1643, %p387;
	add.s32 	%r1645, %r23, %r1644;
	add.s32 	%r34, %r33, %r1629;
	selp.b32 	%r1646, 0, %r1645, %p388;
	add.s32 	%r1647, %r24, %r1646;
	add.s32 	%r1564, %r34, %r1630;
	selp.b32 	%r1648, 0, %r1647, %p389;
	add.s32 	%r1569, %r25, %r1648;
	mov.b32 	%r1620, 1;
	mov.b32 	%r1621, 0;
	mov.b32 	%r1622, -1;
	// begin inline asm
	shfl.sync.up.b32 %r1563, %r1564, %r1620, %r1621, %r1622;
	// end inline asm
	// begin inline asm
	shfl.sync.up.b32 %r1568, %r1569, %r1620, %r1621, %r1622;
	// end inline asm
	setp.eq.s32 	%p390, %r1564, 0;
	selp.b32 	%r1649, %r1568, 0, %p390;
	setp.lt.s32 	%p391, %r1548, 1;
	selp.b32 	%r1650, 0, %r1649, %p391;
	add.s32 	%r1579, %r1650, %r1569;
	selp.b32 	%r1651, 0, %r1563, %p391;
	add.s32 	%r1574, %r1651, %r1564;
	mov.b32 	%r1580, 2;
	// begin inline asm
	shfl.sync.up.b32 %r1573, %r1574, %r1580, %r1621, %r1622;
	// end inline asm
	// begin inline asm
	shfl.sync.up.b32 %r1578, %r1579, %r1580, %r1621, %r1622;
	// end inline asm
	setp.eq.s32 	%p392, %r1574, 0;
	selp.b32 	%r1652, %r1578, 0, %p392;
	setp.lt.s32 	%p393, %r1548, 2;
	selp.b32 	%r1653, 0, %r1652, %p393;
	add.s32 	%r1589, %r1653, %r1579;
	selp.b32 	%r1654, 0, %r1573, %p393;
	add.s32 	%r1584, %r1654, %r1574;
	mov.b32 	%r1590, 4;
	// begin inline asm
	shfl.sync.up.b32 %r1583, %r1584, %r1590, %r1621, %r1622;
	// end inline asm
	// begin inline asm
	shfl.sync.up.b32 %r1588, %r1589, %r1590, %r1621, %r1622;
	// end inline asm
	setp.eq.s32 	%p394, %r1584, 0;
	selp.b32 	%r1655, %r1588, 0, %p394;
	setp.lt.s32 	%p395, %r1548, 4;
	selp.b32 	%r1656, 0, %r1655, %p395;
	add.s32 	%r1599, %r1656, %r1589;
	selp.b32 	%r1657, 0, %r1583, %p395;
	add.s32 	%r1594, %r1657, %r1584;
	mov.b32 	%r1600, 8;
	// begin inline asm
	shfl.sync.up.b32 %r1593, %r1594, %r1600, %r1621, %r1622;
	// end inline asm
	// begin inline asm
	shfl.sync.up.b32 %r1598, %r1599, %r1600, %r1621, %r1622;
	// end inline asm
	setp.eq.s32 	%p396, %r1594, 0;
	selp.b32 	%r1658, %r1598, 0, %p396;
	setp.lt.s32 	%p397, %r1548, 8;
	selp.b32 	%r1659, 0, %r1658, %p397;
	add.s32 	%r1609, %r1659, %r1599;
	selp.b32 	%r1660, 0, %r1593, %p397;
	add.s32 	%r1604, %r1660, %r1594;
	mov.b32 	%r1610, 16;
	// begin inline asm
	shfl.sync.up.b32 %r1603, %r1604, %r1610, %r1621, %r1622;
	// end inline asm
	// begin inline asm
	shfl.sync.up.b32 %r1608, %r1609, %r1610, %r1621, %r1622;
	// end inline asm
	setp.eq.s32 	%p398, %r1604, 0;
	selp.b32 	%r1661, %r1608, 0, %p398;
	setp.lt.s32 	%p399, %r1548, 16;
	selp.b32 	%r1662, 0, %r1661, %p399;
	add.s32 	%r1619, %r1662, %r1609;
	selp.b32 	%r1663, 0, %r1603, %p399;
	add.s32 	%r1614, %r1663, %r1604;
	// begin inline asm
	shfl.sync.up.b32 %r1613, %r1614, %r1620, %r1621, %r1622;
	// end inline asm
	// begin inline asm
	shfl.sync.up.b32 %r1618, %r1619, %r1620, %r1621, %r1622;
	// end inline asm
	setp.ne.s32 	%p400, %r1548, 31;
	@%p400 bra 	$L__BB2_6;
	shl.b32 	%r1664, %r7, 3;
	mov.u32 	%r1665, _ZN6thrust24THRUST_300001_SM_1000_NS8cuda_cub4core6detail5shmemE;
	add.s32 	%r1666, %r1665, %r1664;
	st.shared.v2.u32 	[%r1666], {%r1614, %r1619};
$L__BB2_6:
	setp.ne.s32 	%p401, %r14, %r15;
	setp.ne.s32 	%p402, %r13, %r14;
	setp.ne.s32 	%p403, %r12, %r13;
	setp.ne.s32 	%p404, %r11, %r12;
	setp.ne.s32 	%p405, %r10, %r11;
	setp.ne.s32 	%p406, %r9, %r10;
	setp.ne.s32 	%p407, %r8, %r9;
	setp.ne.s32 	%p408, %r1799, 0;
	bar.sync 	0;
	ld.shared.v4.u32 	{%r39, %r1667, %r40, %r1668}, [_ZN6thrust24THRUST_300001_SM_1000_NS8cuda_cub4core6detail5shmemE];
	shr.u32 	%r1669, %r1799, 5;
	add.s32 	%r1670, %r40, %r39;
	setp.eq.s32 	%p409, %r40, 0;
	selp.b32 	%r1671, %r1667, 0, %p409;
	add.s32 	%r1672, %r1671, %r1668;
	setp.eq.s32 	%p410, %r1669, 2;
	selp.b32 	%r1673, %r1672, %r1667, %p410;
	selp.b32 	%r1674, %r1670, %r39, %p410;
	ld.shared.v4.u32 	{%r41, %r1675, %r42, %r1676}, [_ZN6thrust24THRUST_300001_SM_1000_NS8cuda_cub4core6detail5shmemE+16];
	add.s32 	%r1677, %r41, %r1670;
	setp.eq.s32 	%p411, %r41, 0;
	selp.b32 	%r1678, %r1672, 0, %p411;
	add.s32 	%r1679, %r1678, %r1675;
	setp.eq.s32 	%p412, %r1669, 3;
	selp.b32 	%r1680, %r1679, %r1673, %p412;
	selp.b32 	%r1681, %r1677, %r1674, %p412;
	add.s32 	%r1682, %r42, %r1677;
	setp.eq.s32 	%p413, %r42, 0;
	selp.b32 	%r1683, %r1679, 0, %p413;
	add.s32 	%r1684, %r1683, %r1676;
	setp.eq.s32 	%p414, %r1669, 4;
	selp.b32 	%r1685, %r1684, %r1680, %p414;
	selp.b32 	%r1686, %r1682, %r1681, %p414;
	ld.shared.v4.u32 	{%r43, %r1687, %r44, %r1688}, [_ZN6thrust24THRUST_300001_SM_1000_NS8cuda_cub4core6detail5shmemE+32];
	add.s32 	%r1689, %r43, %r1682;
	setp.eq.s32 	%p415, %r43, 0;
	selp.b32 	%r1690, %r1684, 0, %p415;
	add.s32 	%r1691, %r1690, %r1687;
	setp.eq.s32 	%p416, %r1669, 5;
	selp.b32 	%r1692, %r1691, %r1685, %p416;
	selp.b32 	%r1693, %r1689, %r1686, %p416;
	add.s32 	%r1694, %r44, %r1689;
	setp.eq.s32 	%p417, %r44, 0;
	selp.b32 	%r1695, %r1691, 0, %p417;
	add.s32 	%r1696, %r1695, %r1688;
	setp.eq.s32 	%p418, %r1669, 6;
	selp.b32 	%r1697, %r1696, %r1692, %p418;
	selp.b32 	%r1698, %r1694, %r1693, %p418;
	ld.shared.v4.u32 	{%r45, %r1699, %r46, %r1700}, [_ZN6thrust24THRUST_300001_SM_1000_NS8cuda_cub4core6detail5shmemE+48];
	add.s32 	%r1701, %r45, %r1694;
	setp.eq.s32 	%p419, %r45, 0;
	selp.b32 	%r1702, %r1696, 0, %p419;
	add.s32 	%r1703, %r1702, %r1699;
	setp.eq.s32 	%p420, %r1669, 7;
	selp.b32 	%r1704, %r1703, %r1697, %p420;
	selp.b32 	%r1705, %r1701, %r1698, %p420;
	setp.eq.s32 	%p421, %r46, 0;
	selp.b32 	%r1706, %r1703, 0, %p421;
	add.s32 	%r47, %r1706, %r1700;
	setp.lt.u32 	%p422, %r1799, 32;
	selp.b32 	%r1707, 0, %r1704, %p422;
	selp.b32 	%r1708, 0, %r1705, %p422;
	setp.eq.s32 	%p423, %r1613, 0;
	selp.b32 	%r1709, %r1707, 0, %p423;
	add.s32 	%r1710, %r1709, %r1618;
	setp.eq.s32 	%p424, %r1548, 0;
	selp.b32 	%r48, %r1707, %r1710, %p424;
	selp.b32 	%r1711, 0, %r1613, %p424;
	add.s32 	%r49, %r1708, %r1711;
	add.s32 	%r50, %r49, %r1793;
	setp.eq.s32 	%p425, %r1793, 0;
	selp.b32 	%r1712, %r48, 0, %p425;
	add.s32 	%r51, %r1712, %r17;
	selp.u32 	%r1713, 1, 0, %p407;
	add.s32 	%r1714, %r1793, %r1713;
	add.s32 	%r52, %r1714, %r49;
	selp.b32 	%r1715, 0, %r51, %p407;
	add.s32 	%r53, %r18, %r1715;
	add.s32 	%r54, %r31, %r49;
	selp.b32 	%r1716, 0, %r53, %p406;
	add.s32 	%r55, %r19, %r1716;
	add.s32 	%r56, %r32, %r49;
	selp.b32 	%r1717, 0, %r55, %p405;
	add.s32 	%r57, %r20, %r1717;
	selp.u32 	%r1718, 1, 0, %p404;
	add.s32 	%r58, %r56, %r1718;
	selp.b32 	%r1719, 0, %r57, %p404;
	add.s32 	%r59, %r21, %r1719;
	selp.u32 	%r1720, 1, 0, %p403;
	add.s32 	%r60, %r58, %r1720;
	selp.b32 	%r1721, 0, %r59, %p403;
	add.s32 	%r61, %r22, %r1721;
	add.s32 	%r62, %r33, %r49;
	selp.b32 	%r1722, 0, %r61, %p402;
	add.s32 	%r63, %r23, %r1722;
	add.s32 	%r64, %r34, %r49;
	selp.b32 	%r1723, 0, %r63, %p401;
	add.s32 	%r65, %r24, %r1723;
	@%p408 bra 	$L__BB2_8;
	add.s32 	%r1724, %r40, %r39;
	add.s32 	%r1725, %r41, %r1724;
	add.s32 	%r1726, %r42, %r1725;
	add.s32 	%r1727, %r43, %r1726;
	add.s32 	%r1728, %r44, %r1727;
	add.s32 	%r1729, %r45, %r1728;
	add.s32 	%r1730, %r46, %r1729;
	mov.b64 	%rd246, {%r1730, %r47};
	add.s64 	%rd245, %rd1, 512;
	mov.b64 	%rd247, 101;
	// begin inline asm
	st.relaxed.gpu.v2.u64 [%rd245], {%rd246, %rd247};
	// end inline asm
$L__BB2_8:
	add.s32 	%r1731, %r40, %r39;
	add.s32 	%r1732, %r41, %r1731;
	add.s32 	%r1733, %r42, %r1732;
	add.s32 	%r1734, %r43, %r1733;
	add.s32 	%r1735, %r44, %r1734;
	add.s32 	%r1736, %r45, %r1735;
	add.s32 	%r66, %r46, %r1736;
	setp.lt.s32 	%p426, %r66, 257;
	@%p426 bra 	$L__BB2_34;
	bar.sync 	0;
	@%p425 bra 	$L__BB2_11;
	shl.b32 	%r1737, %r49, 3;
	mov.u32 	%r1738, _ZN6thrust24THRUST_300001_SM_1000_NS8cuda_cub4core6detail5shmemE;
	add.s32 	%r1739, %r1738, %r1737;
	st.shared.v2.u32 	[%r1739], {%r1794, %r48};
$L__BB2_11:
	setp.eq.s32 	%p437, %r8, %r9;
	@%p437 bra 	$L__BB2_13;
	shl.b32 	%r1740, %r50, 3;
	mov.u32 	%r1741, _ZN6thrust24THRUST_300001_SM_1000_NS8cuda_cub4core6detail5shmemE;
	add.s32 	%r1742, %r1741, %r1740;
	st.shared.v2.u32 	[%r1742], {%r8, %r51};
$L__BB2_13:
	setp.eq.s32 	%p438, %r9, %r10;
	@%p438 bra 	$L__BB2_15;
	shl.b32 	%r1743, %r52, 3;
	mov.u32 	%r1744, _ZN6thrust24THRUST_300001_SM_1000_NS8cuda_cub4core6detail5shmemE;
	add.s32 	%r1745, %r1744, %r1743;
	st.shared.v2.u32 	[%r1745], {%r9, %r53};
$L__BB2_15:
	setp.eq.s32 	%p439, %r10, %r11;
	@%p439 bra 	$L__BB2_17;
	shl.b32 	%r1746, %r54, 3;
	mov.u32 	%r1747, _ZN6thrust24THRUST_300001_SM_1000_NS8cuda_cub4core6detail5shmemE;
	add.s32 	%r1748, %r1747, %r1746;
	st.shared.v2.u32 	[%r1748], {%r10, %r55};
$L__BB2_17:
	setp.eq.s32 	%p440, %r11, %r12;
	@%p440 bra 	$L__BB2_19;
	shl.b32 	%r1749, %r56, 3;
	mov.u32 	%r1750, _ZN6thrust24THRUST_300001_SM_1000_NS8cuda_cub4core6detail5shmemE;
	add.s32 	%r1751, %r1750, %r1749;
	st.shared.v2.u32 	[%r1751], {%r11, %r57};
$L__BB2_19:
	setp.eq.s32 	%p441, %r12, %r13;
	@%p441 bra 	$L__BB2_21;
	shl.b32 	%r1752, %r58, 3;
	mov.u32 	%r1753, _ZN6thrust24THRUST_300001_SM_1000_NS8cuda_cub4core6detail5shmemE;
	add.s32 	%r1754, %r1753, %r1752;
	st.shared.v2.u32 	[%r1754], {%r12, %r59};
$L__BB2_21:
	setp.eq.s32 	%p442, %r13, %r14;
	@%p442 bra 	$L__BB2_23;
	shl.b32 	%r1755, %r60, 3;
	mov.u32 	%r1756, _ZN6thrust24THRUST_300001_SM_1000_NS8cuda_cub4core6detail5shmemE;
	add.s32 	%r1757, %r1756, %r1755;
	st.shared.v2.u32 	[%r1757], {%r13, %r61};
$L__BB2_23:
	setp.eq.s32 	%p443, %r14, %r15;
	@%p443 bra 	$L__BB2_25;
	shl.b32 	%r1758, %r62, 3;
	mov.u32 	%r1759, _ZN6thrust24THRUST_300001_SM_1000_NS8cuda_cub4core6detail5shmemE;
	add.s32 	%r1760, %r1759, %r1758;
	st.shared.v2.u32 	[%r1760], {%r14, %r63};
$L__BB2_25:
	setp.eq.s32 	%p444, %r15, %r16;
	@%p444 bra 	$L__BB2_27;
	shl.b32 	%r1761, %r64, 3;
	mov.u32 	%r1762, _ZN6thrust24THRUST_300001_SM_1000_NS8cuda_cub4core6detail5shmemE;
	add.s32 	%r1763, %r1762, %r1761;
	st.shared.v2.u32 	[%r1763], {%r15, %r65};
$L__BB2_27:
	bar.sync 	0;
	setp.ge.u32 	%p445, %r1799, %r66;
	@%p445 bra 	$L__BB2_286;
	add.s32 	%r1764, %r40, %r41;
	add.s32 	%r1765, %r1764, %r42;
	add.s32 	%r1766, %r1765, %r43;
	add.s32 	%r1767, %r1766, %r44;
	add.s32 	%r1768, %r1767, %r45;
	add.s32 	%r1769, %r1768, %r46;
	add.s32 	%r1770, %r1769, %r39;
	not.b32 	%r1771, %r1799;
	add.s32 	%r67, %r1770, %r1771;
	and.b32  	%r1772, %r67, 768;
	setp.eq.s32 	%p446, %r1772, 768;
	@%p446 bra 	$L__BB2_31;
	shr.u32 	%r1773, %r67, 8;
	add.s32 	%r1774, %r1773, 1;
	and.b32  	%r1775, %r1774, 3;
	mul.wide.u32 	%rd275, %r1799, 4;
	add.s64 	%rd281, %rd4, %rd275;
	add.s64 	%rd280, %rd3, %rd275;
	shl.b32 	%r1776, %r1799, 3;
	mov.u32 	%r1777, _ZN6thrust24THRUST_300001_SM_1000_NS8cuda_cub4core6detail5shmemE;
	add.s32 	%r1796, %r1777, %r1776;
	neg.s32 	%r1795, %r1775;
	shl.b32 	%r1778, %r1774, 8;
	and.b32  	%r1779, %r1778, 768;
	add.s32 	%r1799, %r1799, %r1779;
$L__BB2_30:
	.pragma "nounroll";
	ld.shared.v2.u32 	{%r1780, %r1781}, [%r1796];
	st.global.u32 	[%rd280], %r1780;
	st.global.u32 	[%rd281], %r1781;
	add.s64 	%rd281, %rd281, 1024;
	add.s64 	%rd280, %rd280, 1024;
	add.s32 	%r1796, %r1796, 2048;
	add.s32 	%r1795, %r1795, 1;
	setp.ne.s32 	%p447, %r1795, 0;
	@%p447 bra 	$L__BB2_30;
$L__BB2_31:
	setp.lt.u32 	%p448, %r67, 768;
	@%p448 bra 	$L__BB2_286;
	mul.wide.u32 	%rd276, %r1799, 4;
	add.s64 	%rd277, %rd276, 2048;
	add.s64 	%rd283, %rd3, %rd277;
	add.s64 	%rd282, %rd4, %rd277;
	shl.b32 	%r1782, %r1799, 3;
	mov.u32 	%r1783, _ZN6thrust24THRUST_300001_SM_1000_NS8cuda_cub4core6detail5shmemE;
	add.s32 	%r1784, %r1782, %r1783;
	add.s32 	%r1798, %r1784, 4096;
$L__BB2_33:
	ld.shared.v2.u32 	{%r1785, %r1786}, [%r1798+-4096];
	st.global.u32 	[%rd283+-2048], %r1785;
	st.global.u32 	[%rd282+-2048], %r1786;
	ld.shared.v2.u32 	{%r1787, %r1788}, [%r1798+-2048];
	st.global.u32 	[%rd283+-1024], %r1787;
	st.global.u32 	[%rd282+-1024], %r1788;
	ld.shared.v2.u32 	{%r1789, %r1790}, [%r1798];
	st.global.u32 	[%rd283], %r1789;
	st.global.u32 	[%rd282], %r1790;
	ld.shared.v2.u32 	{%r1791, %r1792}, [%r1798+2048];
	st.global.u32 	[%rd283+1024], %r1791;
	st.global.u32 	[%rd282+1024], %r1792;
	add.s32 	%r1799, %r1799, 1024;
	add.s64 	%rd283, %rd283, 4096;
	add.s64 	%rd282, %rd282, 4096;
	add.s32 	%r1798, %r1798, 8192;
	setp.lt.s32 	%p449, %r1799, %r66;
	@%p449 bra 	$L__BB2_33;
	bra.uni 	$L__BB2_286;
$L__BB2_34:
	@%p425 bra 	$L__BB2_36;
	mul.wide.s32 	%rd248, %r49, 4;
	add.s64 	%rd249, %rd3, %rd248;
	st.global.u32 	[%rd249], %r1794;
	add.s64 	%rd250, %rd4, %rd248;
	st.global.u32 	[%rd250], %r48;
$L__BB2_36:
	setp.eq.s32 	%p428, %r8, %r9;
	@%p428 bra 	$L__BB2_38;
	mul.wide.s32 	%rd251, %r50, 4;
	add.s64 	%rd252, %rd3, %rd251;
	st.global.u32 	[%rd252], %r8;
	add.s64 	%rd253, %rd4, %rd251;
	st.global.u32 	[%rd253], %r51;
$L__BB2_38:
	setp.eq.s32 	%p429, %r9, %r10;
	@%p429 bra 	$L__BB2_40;
	mul.wide.s32 	%rd254, %r52, 4;
	add.s64 	%rd255, %rd3, %rd254;
	st.global.u32 	[%rd255], %r9;
	add.s64 	%rd256, %rd4, %rd254;
	st.global.u32 	[%rd256], %r53;
$L__BB2_40:
	setp.eq.s32 	%p430, %r10, %r11;
	@%p430 bra 	$L__BB2_42;
	mul.wide.s32 	%rd257, %r54, 4;
	add.s64 	%rd258, %rd3, %rd257;
	st.global.u32 	[%rd258], %r10;
	add.s64 	%rd259, %rd4, %rd257;
	st.global.u32 	[%rd259], %r55;
$L__BB2_42:
	setp.eq.s32 	%p431, %r11, %r12;
	@%p431 bra 	$L__BB2_44;
	mul.wide.s32 	%rd260, %r56, 4;
	add.s64 	%rd261, %rd3, %rd260;
	st.global.u32 	[%rd261], %r11;
	add.s64 	%rd262, %rd4, %rd260;
	st.global.u32 	[%rd262], %r57;
$L__BB2_44:
	setp.eq.s32 	%p432, %r12, %r13;
	@%p432 bra 	$L__BB2_46;
	mul.wide.s32 	%rd263, %r58, 4;
	add.s64 	%rd264, %rd3, %rd263;
	st.global.u32 	[%rd264], %r12;
	add.s64 	%rd265, %rd4, %rd263;
	st.global.u32 	[%rd265], %r59;
$L__BB2_46:
	setp.eq.s32 	%p433, %r13, %r14;
	@%p433 bra 	$L__BB2_48;
	mul.wide.s32 	%rd266, %r60, 4;
	add.s64 	%rd267, %rd3, %rd266;
	st.global.u32 	[%rd267], %r13;
	add.s64 	%rd268, %rd4, %rd266;
	st.global.u32 	[%rd268], %r61;
$L__BB2_48:
	setp.eq.s32 	%p434, %r14, %r15;
	@%p434 bra 	$L__BB2_50;
	mul.wide.s32 	%rd269, %r62, 4;
	add.s64 	%rd270, %rd3, %rd269;
	st.global.u32 	[%rd270], %r14;
	add.s64 	%rd271, %rd4, %rd269;
	st.global.u32 	[%rd271], %r63;
$L__BB2_50:
	setp.eq.s32 	%p435, %r15, %r16;
	@%p435 bra 	$L__BB2_286;
	mul.wide.s32 	%rd272, %r64, 4;
	add.s64 	%rd273, %rd3, %rd272;
	st.global.u32 	[%rd273], %r15;
	add.s64 	%rd274, %rd4, %rd272;
	st.global.u32 	[%rd274], %r65;
	bra.uni 	$L__BB2_286;
$L__BB2_52:
	mov.u32 	%r1815, %tid.x;
	and.b32  	%r1126, %r1815, 31;
	and.b32  	%r1127, %r1815, 992;
	add.s32 	%r1128, %r3, %r1126;
	mad.lo.s32 	%r1129, %r1127, 9, %r1128;
	mul.wide.u32 	%rd180, %r1129, 4;
	add.s64 	%rd171, %rd2, %rd180;
	// begin inline asm
	ld.global.nc.u32 %r1115, [%rd171];
	// end inline asm
	add.s64 	%rd172, %rd171, 128;
	// begin inline asm
	ld.global.nc.u32 %r1116, [%rd172];
	// end inline asm
	add.s64 	%rd173, %rd171, 256;
	// begin inline asm
	ld.global.nc.u32 %r1117, [%rd173];
	// end inline asm
	add.s64 	%rd174, %rd171, 384;
	// begin inline asm
	ld.global.nc.u32 %r1118, [%rd174];
	// end inline asm
	add.s64 	%rd175, %rd171, 512;
	// begin inline asm
	ld.global.nc.u32 %r1119, [%rd175];
	// end inline asm
	add.s64 	%rd176, %rd171, 640;
	// begin inline asm
	ld.global.nc.u32 %r1120, [%rd176];
	// end inline asm
	add.s64 	%rd177, %rd171, 768;
	// begin inline asm
	ld.global.nc.u32 %r1121, [%rd177];
	// end inline asm
	add.s64 	%rd178, %rd171, 896;
	// begin inline asm
	ld.global.nc.u32 %r1122, [%rd178];
	// end inline asm
	add.s64 	%rd179, %rd171, 1024;
	// begin inline asm
	ld.global.nc.u32 %r1123, [%rd179];
	// end inline asm
	// begin inline asm
	mov.u32 %r1124, %laneid;
	// end inline asm
	shr.u32 	%r83, %r1815, 5;
	mad.lo.s32 	%r1130, %r83, 288, %r1124;
	shl.b32 	%r1131, %r1130, 2;
	mov.u32 	%r1132, _ZN6thrust24THRUST_300001_SM_1000_NS8cuda_cub4core6detail5shmemE;
	add.s32 	%r84, %r1132, %r1131;
	st.shared.u32 	[%r84], %r1115;
	st.shared.u32 	[%r84+128], %r1116;
	st.shared.u32 	[%r84+256], %r1117;
	st.shared.u32 	[%r84+384], %r1118;
	st.shared.u32 	[%r84+512], %r1119;
	st.shared.u32 	[%r84+640], %r1120;
	st.shared.u32 	[%r84+768], %r1121;
	st.shared.u32 	[%r84+896], %r1122;
	st.shared.u32 	[%r84+1024], %r1123;
	bar.warp.sync 	-1;
	shl.b32 	%r1133, %r1124, 5;
	add.s32 	%r85, %r84, %r1133;
	ld.shared.u32 	%r86, [%r85];
	ld.shared.u32 	%r87, [%r85+4];
	ld.shared.u32 	%r88, [%r85+8];
	ld.shared.u32 	%r89, [%r85+12];
	ld.shared.u32 	%r90, [%r85+16];
	ld.shared.u32 	%r91, [%r85+20];
	ld.shared.u32 	%r92, [%r85+24];
	ld.shared.u32 	%r93, [%r85+28];
	ld.shared.u32 	%r94, [%r85+32];
	setp.ne.s32 	%p271, %r1815, 0;
	mov.b32 	%r1801, 0;
	@%p271 bra 	$L__BB2_54;
	mul.wide.u32 	%rd182, %r3, 4;
	add.s64 	%rd183, %rd2, %rd182;
	add.s64 	%rd181, %rd183, -4;
	// begin inline asm
	ld.global.nc.u32 %r1801, [%rd181];
	// end inline asm
$L__BB2_54:
	setp.eq.s32 	%p272, %r1815, 0;
	bar.sync 	0;
	st.shared.u32 	[%r84], %r1;
	st.shared.u32 	[%r84+128], %r1;
	st.shared.u32 	[%r84+256], %r1;
	st.shared.u32 	[%r84+384], %r1;
	st.shared.u32 	[%r84+512], %r1;
	st.shared.u32 	[%r84+640], %r1;
	st.shared.u32 	[%r84+768], %r1;
	st.shared.u32 	[%r84+896], %r1;
	st.shared.u32 	[%r84+1024], %r1;
	bar.warp.sync 	-1;
	ld.shared.u32 	%r97, [%r85];
	ld.shared.u32 	%r98, [%r85+4];
	ld.shared.u32 	%r99, [%r85+8];
	ld.shared.u32 	%r100, [%r85+12];
	ld.shared.u32 	%r101, [%r85+16];
	ld.shared.u32 	%r102, [%r85+20];
	ld.shared.u32 	%r103, [%r85+24];
	ld.shared.u32 	%r104, [%r85+28];
	ld.shared.u32 	%r105, [%r85+32];
	bar.sync 	0;
	shl.b32 	%r1135, %r1815, 2;
	add.s32 	%r1137, %r1132, %r1135;
	add.s32 	%r106, %r1137, 1148;
	st.shared.u32 	[%r1137+1148], %r94;
	bar.sync 	0;
	@%p272 bra 	$L__BB2_56;
	ld.shared.u32 	%r1801, [%r106+-4];
$L__BB2_56:
	setp.ne.s32 	%p273, %r1801, %r86;
	selp.u32 	%r1198, 1, 0, %p273;
	setp.ne.s32 	%p274, %r86, %r87;
	selp.u32 	%r1199, 1, 0, %p274;
	setp.ne.s32 	%p275, %r87, %r88;
	selp.u32 	%r1200, 1, 0, %p275;
	setp.ne.s32 	%p276, %r88, %r89;
	selp.u32 	%r1201, 1, 0, %p276;
	setp.ne.s32 	%p277, %r89, %r90;
	selp.u32 	%r1202, 1, 0, %p277;
	setp.ne.s32 	%p278, %r90, %r91;
	selp.u32 	%r1203, 1, 0, %p278;
	setp.ne.s32 	%p279, %r91, %r92;
	selp.u32 	%r1204, 1, 0, %p279;
	setp.ne.s32 	%p280, %r92, %r93;
	selp.u32 	%r1205, 1, 0, %p280;
	setp.ne.s32 	%p281, %r93, %r94;
	selp.u32 	%r1206, 1, 0, %p281;
	add.s32 	%r1207, %r1199, %r1198;
	selp.b32 	%r1208, 0, %r97, %p274;
	add.s32 	%r1209, %r98, %r1208;
	add.s32 	%r1210, %r1207, %r1200;
	selp.b32 	%r1211, 0, %r1209, %p275;
	add.s32 	%r1212, %r99, %r1211;
	add.s32 	%r1213, %r1210, %r1201;
	selp.b32 	%r1214, 0, %r1212, %p276;
	add.s32 	%r1215, %r100, %r1214;
	add.s32 	%r1216, %r1213, %r1202;
	selp.b32 	%r1217, 0, %r1215, %p277;
	add.s32 	%r1218, %r101, %r1217;
	add.s32 	%r1219, %r1216, %r1203;
	selp.b32 	%r1220, 0, %r1218, %p278;
	add.s32 	%r1221, %r102, %r1220;
	add.s32 	%r1222, %r1219, %r1204;
	selp.b32 	%r1223, 0, %r1221, %p279;
	add.s32 	%r1224, %r103, %r1223;
	add.s32 	%r1225, %r1222, %r1205;
	selp.b32 	%r1226, 0, %r1224, %p280;
	add.s32 	%r1227, %r104, %r1226;
	add.s32 	%r1139, %r1225, %r1206;
	selp.b32 	%r1228, 0, %r1227, %p281;
	add.s32 	%r1144, %r105, %r1228;
	mov.b32 	%r1195, 1;
	mov.b32 	%r1196, 0;
	mov.b32 	%r1197, -1;
	// begin inline asm
	shfl.sync.up.b32 %r1138, %r1139, %r1195, %r1196, %r1197;
	// end inline asm
	// begin inline asm
	shfl.sync.up.b32 %r1143, %r1144, %r1195, %r1196, %r1197;
	// end inline asm
	setp.eq.s32 	%p282, %r1139, 0;
	selp.b32 	%r1229, %r1143, 0, %p282;
	setp.lt.s32 	%p283, %r1124, 1;
	selp.b32 	%r1230, 0, %r1138, %p283;
	add.s32 	%r1149, %r1230, %r1139;
	selp.b32 	%r1231, 0, %r1229, %p283;
	add.s32 	%r1154, %r1231, %r1144;
	mov.b32 	%r1155, 2;
	// begin inline asm
	shfl.sync.up.b32 %r1148, %r1149, %r1155, %r1196, %r1197;
	// end inline asm
	// begin inline asm
	shfl.sync.up.b32 %r1153, %r1154, %r1155, %r1196, %r1197;
	// end inline asm
	setp.eq.s32 	%p284, %r1149, 0;
	selp.b32 	%r1232, %r1153, 0, %p284;
	setp.lt.s32 	%p285, %r1124, 2;
	selp.b32 	%r1233, 0, %r1148, %p285;
	add.s32 	%r1159, %r1233, %r1149;
	selp.b32 	%r1234, 0, %r1232, %p285;
	add.s32 	%r1164, %r1234, %r1154;
	mov.b32 	%r1165, 4;
	// begin inline asm
	shfl.sync.up.b32 %r1158, %r1159, %r1165, %r1196, %r1197;
	// end inline asm
	// begin inline asm
	shfl.sync.up.b32 %r1163, %r1164, %r1165, %r1196, %r1197;
	// end inline asm
	setp.eq.s32 	%p286, %r1159, 0;
	selp.b32 	%r1235, %r1163, 0, %p286;
	setp.lt.s32 	%p287, %r1124, 4;
	selp.b32 	%r1236, 0, %r1158, %p287;
	add.s32 	%r1169, %r1236, %r1159;
	selp.b32 	%r1237, 0, %r1235, %p287;
	add.s32 	%r1174, %r1237, %r1164;
	mov.b32 	%r1175, 8;
	// begin inline asm
	shfl.sync.up.b32 %r1168, %r1169, %r1175, %r1196, %r1197;
	// end inline asm
	// begin inline asm
	shfl.sync.up.b32 %r1173, %r1174, %r1175, %r1196, %r1197;
	// end inline asm
	setp.eq.s32 	%p288, %r1169, 0;
	selp.b32 	%r1238, %r1173, 0, %p288;
	setp.lt.s32 	%p289, %r1124, 8;
	selp.b32 	%r1239, 0, %r1168, %p289;
	add.s32 	%r1179, %r1239, %r1169;
	selp.b32 	%r1240, 0, %r1238, %p289;
	add.s32 	%r1184, %r1240, %r1174;
	mov.b32 	%r1185, 16;
	// begin inline asm
	shfl.sync.up.b32 %r1178, %r1179, %r1185, %r1196, %r1197;
	// end inline asm
	// begin inline asm
	shfl.sync.up.b32 %r1183, %r1184, %r1185, %r1196, %r1197;
	// end inline asm
	setp.eq.s32 	%p290, %r1179, 0;
	selp.b32 	%r1241, %r1183, 0, %p290;
	setp.lt.s32 	%p291, %r1124, 16;
	selp.b32 	%r1242, 0, %r1178, %p291;
	add.s32 	%r1189, %r1242, %r1179;
	selp.b32 	%r1243, 0, %r1241, %p291;
	add.s32 	%r1194, %r1243, %r1184;
	// begin inline asm
	shfl.sync.up.b32 %r1805, %r1189, %r1195, %r1196, %r1197;
	// end inline asm
	// begin inline asm
	shfl.sync.up.b32 %r1806, %r1194, %r1195, %r1196, %r1197;
	// end inline asm
	setp.ne.s32 	%p292, %r1124, 31;
	@%p292 bra 	$L__BB2_58;
	shl.b32 	%r1244, %r83, 3;
	mov.u32 	%r1245, _ZN6thrust24THRUST_300001_SM_1000_NS8cuda_cub4core6detail5shmemE;
	add.s32 	%r1246, %r1245, %r1244;
	st.shared.v2.u32 	[%r1246], {%r1189, %r1194};
$L__BB2_58:
	bar.sync 	0;
	ld.shared.v4.u32 	{%r1247, %r1248, %r1249, %r1250}, [_ZN6thrust24THRUST_300001_SM_1000_NS8cuda_cub4core6detail5shmemE];
	add.s32 	%r1251, %r1249, %r1247;
	setp.eq.s32 	%p293, %r1249, 0;
	selp.b32 	%r1252, %r1248, 0, %p293;
	add.s32 	%r1253, %r1252, %r1250;
	setp.eq.s32 	%p294, %r83, 2;
	selp.b32 	%r1254, %r1251, %r1247, %p294;
	selp.b32 	%r1255, %r1253, %r1248, %p294;
	ld.shared.v4.u32 	{%r1256, %r1257, %r1258, %r1259}, [_ZN6thrust24THRUST_300001_SM_1000_NS8cuda_cub4core6detail5shmemE+16];
	add.s32 	%r1260, %r1256, %r1251;
	setp.eq.s32 	%p295, %r1256, 0;
	selp.b32 	%r1261, %r1253, 0, %p295;
	add.s32 	%r1262, %r1261, %r1257;
	setp.eq.s32 	%p296, %r83, 3;
	selp.b32 	%r1263, %r1260, %r1254, %p296;
	selp.b32 	%r1264, %r1262, %r1255, %p296;
	add.s32 	%r1265, %r1258, %r1260;
	setp.eq.s32 	%p297, %r1258, 0;
	selp.b32 	%r1266, %r1262, 0, %p297;
	add.s32 	%r1267, %r1266, %r1259;
	setp.eq.s32 	%p298, %r83, 4;
	selp.b32 	%r1268, %r1265, %r1263, %p298;
	selp.b32 	%r1269, %r1267, %r1264, %p298;
	ld.shared.v4.u32 	{%r1270, %r1271, %r1272, %r1273}, [_ZN6thrust24THRUST_300001_SM_1000_NS8cuda_cub4core6detail5shmemE+32];
	add.s32 	%r1274, %r1270, %r1265;
	setp.eq.s32 	%p299, %r1270, 0;
	selp.b32 	%r1275, %r1267, 0, %p299;
	add.s32 	%r1276, %r1275, %r1271;
	setp.eq.s32 	%p300, %r83, 5;
	selp.b32 	%r1277, %r1274, %r1268, %p300;
	selp.b32 	%r1278, %r1276, %r1269, %p300;
	add.s32 	%r1279, %r1272, %r1274;
	setp.eq.s32 	%p301, %r1272, 0;
	selp.b32 	%r1280, %r1276, 0, %p301;
	add.s32 	%r1281, %r1280, %r1273;
	setp.eq.s32 	%p302, %r83, 6;
	selp.b32 	%r1282, %r1279, %r1277, %p302;
	selp.b32 	%r1283, %r1281, %r1278, %p302;
	ld.shared.v4.u32 	{%r1284, %r1285, %r1286, %r1287}, [_ZN6thrust24THRUST_300001_SM_1000_NS8cuda_cub4core6detail5shmemE+48];
	add.s32 	%r1288, %r1284, %r1279;
	setp.eq.s32 	%p303, %r1284, 0;
	selp.b32 	%r1289, %r1281, 0, %p303;
	add.s32 	%r1290, %r1289, %r1285;
	setp.eq.s32 	%p304, %r83, 7;
	selp.b32 	%r113, %r1288, %r1282, %p304;
	selp.b32 	%r114, %r1290, %r1283, %p304;
	add.s32 	%r115, %r1286, %r1288;
	setp.eq.s32 	%p305, %r1286, 0;
	selp.b32 	%r1291, %r1290, 0, %p305;
	add.s32 	%r116, %r1291, %r1287;
	setp.lt.u32 	%p306, %r1815, 32;
	@%p306 bra 	$L__BB2_60;
	setp.eq.s32 	%p307, %r1805, 0;
	selp.b32 	%r1292, %r114, 0, %p307;
	add.s32 	%r1293, %r1292, %r1806;
	setp.eq.s32 	%p308, %r1124, 0;
	selp.b32 	%r1294, 0, %r1805, %p308;
	add.s32 	%r1805, %r113, %r1294;
	selp.b32 	%r1806, %r114, %r1293, %p308;
	bra.uni 	$L__BB2_76;
$L__BB2_60:
	setp.ne.s32 	%p309, %r1815, 0;
	mul.wide.u32 	%rd184, %r2, 16;
	add.s64 	%rd17, %rd1, %rd184;
	@%p309 bra 	$L__BB2_62;
	st.shared.u32 	[_ZN6thrust24THRUST_300001_SM_1000_NS8cuda_cub4core6detail5shmemE+116], %r115;
	st.shared.u32 	[_ZN6thrust24THRUST_300001_SM_1000_NS8cuda_cub4core6detail5shmemE+120], %r116;
	mov.b64 	%rd186, {%r115, %r116};
	add.s64 	%rd185, %rd17, 512;
	mov.b64 	%rd187, 100;
	// begin inline asm
	st.relaxed.gpu.v2.u64 [%rd185], {%rd186, %rd187};
	// end inline asm
$L__BB2_62:
	mov.u32 	%r1295, %nctaid.x;
	setp.gt.u32 	%p310, %r1295, 499;
	@%p310 bra 	$L__BB2_64;
	membar.cta;
	bra.uni 	$L__BB2_65;
$L__BB2_64:
	mov.b32 	%r1296, 450;
	// begin inline asm
	nanosleep.u32 %r1296;
	// end inline asm
$L__BB2_65:
	mul.wide.u32 	%rd188, %r1815, 16;
	xor.b64  	%rd189, %rd188, -16;
	add.s64 	%rd190, %rd17, %rd189;
	add.s64 	%rd18, %rd190, 512;
$L__BB2_66:
	// begin inline asm
	ld.relaxed.gpu.v2.u64 {%rd191, %rd284}, [%rd18];
	// end inline asm
	setp.eq.s64 	%p311, %rd284, 99;
	mov.b32 	%r1297, -1;
	vote.sync.any.pred 	%p312, %p311, %r1297;
	@%p312 bra 	$L__BB2_66;
	mov.b64 	{%r1301, %r1306}, %rd191;
	setp.eq.s64 	%p313, %rd284, 101;
	mov.b32 	%r1349, -1;
	vote.sync.ballot.b32 	%r1350, %p313, %r1349;
	// begin inline asm
	mov.u32 %r1299, %lanemask_ge;
	// end inline asm
	and.b32  	%r1351, %r1350, %r1299;
	or.b32  	%r1352, %r1351, -2147483648;
	add.s32 	%r1353, %r1352, -1;
	not.b32 	%r1354, %r1352;
	and.b32  	%r1355, %r1354, %r1353;
	popc.b32 	%r1303, %r1355;
	mov.b32 	%r1307, 1;
	// begin inline asm
	shfl.sync.down.b32 %r1300, %r1301, %r1307, %r1303, %r1349;
	// end inline asm
	// begin inline asm
	shfl.sync.down.b32 %r1305, %r1306, %r1307, %r1303, %r1349;
	// end inline asm
	setp.lt.s32 	%p315, %r1124, %r1303;
	setp.eq.s32 	%p316, %r1301, 0;
	selp.b32 	%r1356, %r1300, 0, %p315;
	add.s32 	%r1311, %r1356, %r1301;
	selp.b32 	%r1357, %r1305, 0, %p316;
	selp.b32 	%r1358, %r1357, 0, %p315;
	add.s32 	%r1316, %r1358, %r1306;
	mov.b32 	%r1317, 2;
	// begin inline asm
	shfl.sync.down.b32 %r1310, %r1311, %r1317, %r1303, %r1349;
	// end inline asm
	// begin inline asm
	shfl.sync.down.b32 %r1315, %r1316, %r1317, %r1303, %r1349;
	// end inline asm
	add.s32 	%r1359, %r1124, 2;
	setp.gt.s32 	%p317, %r1359, %r1303;
	setp.eq.s32 	%p318, %r1311, 0;
	selp.b32 	%r1360, %r1315, 0, %p318;
	selp.b32 	%r1361, 0, %r1310, %p317;
	add.s32 	%r1321, %r1311, %r1361;
	selp.b32 	%r1362, 0, %r1360, %p317;
	add.s32 	%r1326, %r1362, %r1316;
	mov.b32 	%r1327, 4;
	// begin inline asm
	shfl.sync.down.b32 %r1320, %r1321, %r1327, %r1303, %r1349;
	// end inline asm
	// begin inline asm
	shfl.sync.down.b32 %r1325, %r1326, %r1327, %r1303, %r1349;
	// end inline asm
	add.s32 	%r1363, %r1124, 4;
	setp.gt.s32 	%p319, %r1363, %r1303;
	setp.eq.s32 	%p320, %r1321, 0;
	selp.b32 	%r1364, %r1325, 0, %p320;
	selp.b32 	%r1365, 0, %r1320, %p319;
	add.s32 	%r1331, %r1321, %r1365;
	selp.b32 	%r1366, 0, %r1364, %p319;
	add.s32 	%r1336, %r1326, %r1366;
	mov.b32 	%r1337, 8;
	// begin inline asm
	shfl.sync.down.b32 %r1330, %r1331, %r1337, %r1303, %r1349;
	// end inline asm
	// begin inline asm
	shfl.sync.down.b32 %r1335, %r1336, %r1337, %r1303, %r1349;
	// end inline asm
	add.s32 	%r1367, %r1124, 8;
	setp.gt.s32 	%p321, %r1367, %r1303;
	setp.eq.s32 	%p322, %r1331, 0;
	selp.b32 	%r1368, %r1335, 0, %p322;
	selp.b32 	%r1369, 0, %r1330, %p321;
	add.s32 	%r1341, %r1331, %r1369;
	selp.b32 	%r1370, 0, %r1368, %p321;
	add.s32 	%r1346, %r1336, %r1370;
	mov.b32 	%r1347, 16;
	// begin inline asm
	shfl.sync.down.b32 %r1340, %r1341, %r1347, %r1303, %r1349;
	// end inline asm
	// begin inline asm
	shfl.sync.down.b32 %r1345, %r1346, %r1347, %r1303, %r1349;
	// end inline asm
	add.s32 	%r1371, %r1124, 16;
	setp.gt.s32 	%p323, %r1371, %r1303;
	setp.eq.s32 	%p324, %r1341, 0;
	selp.b32 	%r1372, %r1345, 0, %p324;
	selp.b32 	%r1373, 0, %r1340, %p323;
	add.s32 	%r1802, %r1373, %r1341;
	selp.b32 	%r1374, 0, %r1372, %p323;
	add.s32 	%r1803, %r1346, %r1374;
	not.b32 	%r1375, %r1815;
	add.s32 	%r1804, %r2, %r1375;
	add.s64 	%rd21, %rd1, 512;
$L__BB2_68:
	setp.ne.s64 	%p325, %rd284, 101;
	mov.b32 	%r1376, -1;
	vote.sync.all.pred 	%p326, %p325, %r1376;
	not.pred 	%p327, %p326;
	@%p327 bra 	$L__BB2_72;
	mul.wide.s32 	%rd233, %r1804, 16;
	add.s64 	%rd234, %rd21, %rd233;
	add.s64 	%rd232, %rd234, -512;
$L__BB2_70:
	// begin inline asm
	ld.relaxed.gpu.v2.u64 {%rd230, %rd284}, [%rd232];
	// end inline asm
	setp.eq.s64 	%p365, %rd284, 99;
	mov.b32 	%r1459, -1;
	vote.sync.any.pred 	%p366, %p365, %r1459;
	@%p366 bra 	$L__BB2_70;
	mov.b64 	{%r1462, %r1467}, %rd230;
	setp.eq.s64 	%p367, %rd284, 101;
	mov.b32 	%r1510, -1;
	vote.sync.ballot.b32 	%r1511, %p367, %r1510;
	and.b32  	%r1512, %r1511, %r1299;
	or.b32  	%r1513, %r1512, -2147483648;
	add.s32 	%r1514, %r1513, -1;
	not.b32 	%r1515, %r1513;
	and.b32  	%r1516, %r1515, %r1514;
	popc.b32 	%r1464, %r1516;
	mov.b32 	%r1468, 1;
	// begin inline asm
	shfl.sync.down.b32 %r1461, %r1462, %r1468, %r1464, %r1510;
	// end inline asm
	// begin inline asm
	shfl.sync.down.b32 %r1466, %r1467, %r1468, %r1464, %r1510;
	// end inline asm
	setp.lt.s32 	%p369, %r1124, %r1464;
	setp.eq.s32 	%p370, %r1462, 0;
	selp.b32 	%r1517, %r1461, 0, %p369;
	add.s32 	%r1472, %r1517, %r1462;
	selp.b32 	%r1518, %r1466, 0, %p370;
	selp.b32 	%r1519, %r1518, 0, %p369;
	add.s32 	%r1477, %r1519, %r1467;
	mov.b32 	%r1478, 2;
	// begin inline asm
	shfl.sync.down.b32 %r1471, %r1472, %r1478, %r1464, %r1510;
	// end inline asm
	// begin inline asm
	shfl.sync.down.b32 %r1476, %r1477, %r1478, %r1464, %r1510;
	// end inline asm
	add.s32 	%r1520, %r1124, 2;
	setp.gt.s32 	%p371, %r1520, %r1464;
	setp.eq.s32 	%p372, %r1472, 0;
	selp.b32 	%r1521, %r1476, 0, %p372;
	selp.b32 	%r1522, 0, %r1471, %p371;
	add.s32 	%r1482, %r1472, %r1522;
	selp.b32 	%r1523, 0, %r1521, %p371;
	add.s32 	%r1487, %r1523, %r1477;
	mov.b32 	%r1488, 4;
	// begin inline asm
	shfl.sync.down.b32 %r1481, %r1482, %r1488, %r1464, %r1510;
	// end inline asm
	// begin inline asm
	shfl.sync.down.b32 %r1486, %r1487, %r1488, %r1464, %r1510;
	// end inline asm
	add.s32 	%r1524, %r1124, 4;
	setp.gt.s32 	%p373, %r1524, %r1464;
	setp.eq.s32 	%p374, %r1482, 0;
	selp.b32 	%r1525, %r1486, 0, %p374;
	selp.b32 	%r1526, 0, %r1481, %p373;
	add.s32 	%r1492, %r1482, %r1526;
	selp.b32 	%r1527, 0, %r1525, %p373;
	add.s32 	%r1497, %r1487, %r1527;
	mov.b32 	%r1498, 8;
	// begin inline asm
	shfl.sync.down.b32 %r1491, %r1492, %r1498, %r1464, %r1510;
	// end inline asm
	// begin inline asm
	shfl.sync.down.b32 %r1496, %r1497, %r1498, %r1464, %r1510;
	// end inline asm
	add.s32 	%r1528, %r1124, 8;
	setp.gt.s32 	%p375, %r1528, %r1464;
	setp.eq.s32 	%p376, %r1492, 0;
	selp.b32 	%r1529, %r1496, 0, %p376;
	selp.b32 	%r1530, 0, %r1491, %p375;
	add.s32 	%r1502, %r1492, %r1530;
	selp.b32 	%r1531, 0, %r1529, %p375;
	add.s32 	%r1507, %r1497, %r1531;
	mov.b32 	%r1508, 16;
	// begin inline asm
	shfl.sync.down.b32 %r1501, %r1502, %r1508, %r1464, %r1510;
	// end inline asm
	// begin inline asm
	shfl.sync.down.b32 %r1506, %r1507, %r1508, %r1464, %r1510;
	// end inline asm
	add.s32 	%r1532, %r1124, 16;
	setp.gt.s32 	%p377, %r1532, %r1464;
	setp.eq.s32 	%p378, %r1502, 0;
	selp.b32 	%r1533, %r1506, 0, %p378;
	selp.b32 	%r1534, 0, %r1501, %p377;
	selp.b32 	%r1535, 0, %r1533, %p377;
	add.s32 	%r1536, %r1507, %r1535;
	add.s32 	%r1537, %r1534, %r1802;
	add.s32 	%r126, %r1537, %r1502;
	setp.eq.s32 	%p379, %r1802, 0;
	selp.b32 	%r1538, %r1536, 0, %p379;
	add.s32 	%r1803, %r1538, %r1803;
	add.s32 	%r1804, %r1804, -32;
	mov.u32 	%r1802, %r126;
	bra.uni 	$L__BB2_68;
$L__BB2_72:
	@%p309 bra 	$L__BB2_74;
	add.s32 	%r1378, %r1802, %r115;
	setp.eq.s32 	%p329, %r115, 0;
	selp.b32 	%r1379, %r1803, 0, %p329;
	add.s32 	%r1380, %r1379, %r116;
	mov.b64 	%rd195, {%r1378, %r1380};
	add.s64 	%rd194, %rd17, 512;
	mov.b64 	%rd196, 101;
	// begin inline asm
	st.relaxed.gpu.v2.u64 [%rd194], {%rd195, %rd196};
	// end inline asm
	st.shared.u32 	[_ZN6thrust24THRUST_300001_SM_1000_NS8cuda_cub4core6detail5shmemE+100], %r1802;
	st.shared.v2.u32 	[_ZN6thrust24THRUST_300001_SM_1000_NS8cuda_cub4core6detail5shmemE+104], {%r1803, %r1378};
	st.shared.u32 	[_ZN6thrust24THRUST_300001_SM_1000_NS8cuda_cub4core6detail5shmemE+112], %r1380;
$L__BB2_74:
	setp.ne.s32 	%p330, %r1124, 0;
	@%p330 bra 	$L__BB2_76;
	st.shared.v2.u32 	[_ZN6thrust24THRUST_300001_SM_1000_NS8cuda_cub4core6detail5shmemE+72], {%r1802, %r1803};
	mov.u32 	%r1805, %r1802;
	mov.u32 	%r1806, %r1803;
$L__BB2_76:
	setp.eq.s32 	%p331, %r1815, 0;
	bar.sync 	0;
	@%p331 bra 	$L__BB2_78;
	ld.shared.v2.u32 	{%r1381, %r1382}, [_ZN6thrust24THRUST_300001_SM_1000_NS8cuda_cub4core6detail5shmemE+72];
	add.s32 	%r131, %r1381, %r1805;
	setp.eq.s32 	%p332, %r1805, 0;
	selp.b32 	%r1383, %r1382, 0, %p332;
	add.s32 	%r1806, %r1383, %r1806;
	mov.u32 	%r1805, %r131;
$L__BB2_78:
	setp.ne.s32 	%p333, %r92, %r93;
	setp.ne.s32 	%p334, %r91, %r92;
	setp.ne.s32 	%p335, %r90, %r91;
	setp.ne.s32 	%p336, %r89, %r90;
	setp.ne.s32 	%p337, %r88, %r89;
	setp.ne.s32 	%p338, %r87, %r88;
	setp.ne.s32 	%p339, %r86, %r87;
	setp.ne.s32 	%p340, %r1801, %r86;
	selp.u32 	%r1384, 1, 0, %p340;
	add.s32 	%r135, %r1805, %r1384;
	selp.b32 	%r1385, 0, %r1806, %p340;
	add.s32 	%r136, %r1385, %r97;
	selp.u32 	%r1386, 1, 0, %p339;
	add.s32 	%r1387, %r1386, %r1384;
	add.s32 	%r137, %r1387, %r1805;
	selp.b32 	%r1388, 0, %r136, %p339;
	add.s32 	%r138, %r98, %r1388;
	selp.u32 	%r1389, 1, 0, %p338;
	add.s32 	%r139, %r137, %r1389;
	selp.b32 	%r1390, 0, %r138, %p338;
	add.s32 	%r140, %r99, %r1390;
	selp.u32 	%r1391, 1, 0, %p337;
	add.s32 	%r141, %r139, %r1391;
	selp.b32 	%r1392, 0, %r140, %p337;
	add.s32 	%r142, %r100, %r1392;
	selp.u32 	%r1393, 1, 0, %p336;
	add.s32 	%r143, %r141, %r1393;
	selp.b32 	%r1394, 0, %r142, %p336;
	add.s32 	%r144, %r101, %r1394;
	selp.u32 	%r1395, 1, 0, %p335;
	add.s32 	%r145, %r143, %r1395;
	selp.b32 	%r1396, 0, %r144, %p335;
	add.s32 	%r146, %r102, %r1396;
	selp.u32 	%r1397, 1, 0, %p334;
	add.s32 	%r147, %r145, %r1397;
	selp.b32 	%r1398, 0, %r146, %p334;
	add.s32 	%r148, %r103, %r1398;
	selp.u32 	%r1399, 1, 0, %p333;
	add.s32 	%r149, %r147, %r1399;
	selp.b32 	%r1400, 0, %r148, %p333;
	add.s32 	%r150, %r104, %r1400;
	ld.shared.u32 	%r151, [_ZN6thrust24THRUST_300001_SM_1000_NS8cuda_cub4core6detail5shmemE+116];
	ld.shared.u32 	%r152, [_ZN6thrust24THRUST_300001_SM_1000_NS8cuda_cub4core6detail5shmemE+100];
	setp.lt.s32 	%p341, %r151, 257;
	@%p341 bra 	$L__BB2_104;
	setp.eq.s32 	%p351, %r1801, %r86;
	bar.sync 	0;
	@%p351 bra 	$L__BB2_81;
	sub.s32 	%r1401, %r1805, %r152;
	shl.b32 	%r1402, %r1401, 3;
	mov.u32 	%r1403, _ZN6thrust24THRUST_300001_SM_1000_NS8cuda_cub4core6detail5shmemE;
	add.s32 	%r1404, %r1403, %r1402;
	st.shared.v2.u32 	[%r1404], {%r1801, %r1806};
$L__BB2_81:
	setp.eq.s32 	%p352, %r86, %r87;
	@%p352 bra 	$L__BB2_83;
	sub.s32 	%r1405, %r135, %r152;
	shl.b32 	%r1406, %r1405, 3;
	mov.u32 	%r1407, _ZN6thrust24THRUST_300001_SM_1000_NS8cuda_cub4core6detail5shmemE;
	add.s32 	%r1408, %r1407, %r1406;
	st.shared.v2.u32 	[%r1408], {%r86, %r136};
$L__BB2_83:
	setp.eq.s32 	%p353, %r87, %r88;
	@%p353 bra 	$L__BB2_85;
	sub.s32 	%r1409, %r137, %r152;
	shl.b32 	%r1410, %r1409, 3;
	mov.u32 	%r1411, _ZN6thrust24THRUST_300001_SM_1000_NS8cuda_cub4core6detail5shmemE;
	add.s32 	%r1412, %r1411, %r1410;
	st.shared.v2.u32 	[%r1412], {%r87, %r138};
$L__BB2_85:
	setp.eq.s32 	%p354, %r88, %r89;
	@%p354 bra 	$L__BB2_87;
	sub.s32 	%r1413, %r139, %r152;
	shl.b32 	%r1414, %r1413, 3;
	mov.u32 	%r1415, _ZN6thrust24THRUST_300001_SM_1000_NS8cuda_cub4core6detail5shmemE;
	add.s32 	%r1416, %r1415, %r1414;
	st.shared.v2.u32 	[%r1416], {%r88, %r140};
$L__BB2_87:
	setp.eq.s32 	%p355, %r89, %r90;
	@%p355 bra 	$L__BB2_89;
	sub.s32 	%r1417, %r141, %r152;
	shl.b32 	%r1418, %r1417, 3;
	mov.u32 	%r1419, _ZN6thrust24THRUST_300001_SM_1000_NS8cuda_cub4core6detail5shmemE;
	add.s32 	%r1420, %r1419, %r1418;
	st.shared.v2.u32 	[%r1420], {%r89, %r142};
$L__BB2_89:
	setp.eq.s32 	%p356, %r90, %r91;
	@%p356 bra 	$L__BB2_91;
	sub.s32 	%r1421, %r143, %r152;
	shl.b32 	%r1422, %r1421, 3;
	mov.u32 	%r1423, _ZN6thrust24THRUST_300001_SM_1000_NS8cuda_cub4core6detail5shmemE;
	add.s32 	%r1424, %r1423, %r1422;
	st.shared.v2.u32 	[%r1424], {%r90, %r144};
$L__BB2_91:
	setp.eq.s32 	%p357, %r91, %r92;
	@%p357 bra 	$L__BB2_93;
	sub.s32 	%r1425, %r145, %r152;
	shl.b32 	%r1426, %r1425, 3;
	mov.u32 	%r1427, _ZN6thrust24THRUST_300001_SM_1000_NS8cuda_cub4core6detail5shmemE;
	add.s32 	%r1428, %r1427, %r1426;
	st.shared.v2.u32 	[%r1428], {%r91, %r146};
$L__BB2_93:
	setp.eq.s32 	%p358, %r92, %r93;
	@%p358 bra 	$L__BB2_95;
	sub.s32 	%r1429, %r147, %r152;
	shl.b32 	%r1430, %r1429, 3;
	mov.u32 	%r1431, _ZN6thrust24THRUST_300001_SM_1000_NS8cuda_cub4core6detail5shmemE;
	add.s32 	%r1432, %r1431, %r1430;
	st.shared.v2.u32 	[%r1432], {%r92, %r148};
$L__BB2_95:
	setp.eq.s32 	%p359, %r93, %r94;
	@%p359 bra 	$L__BB2_97;
	sub.s32 	%r1433, %r149, %r152;
	shl.b32 	%r1434, %r1433, 3;
	mov.u32 	%r1435, _ZN6thrust24THRUST_300001_SM_1000_NS8cuda_cub4core6detail5shmemE;
	add.s32 	%r1436, %r1435, %r1434;
	st.shared.v2.u32 	[%r1436], {%r93, %r150};
$L__BB2_97:
	bar.sync 	0;
	setp.ge.s32 	%p360, %r1815, %r151;
	@%p360 bra 	$L__BB2_286;
	not.b32 	%r1437, %r1815;
	add.s32 	%r153, %r151, %r1437;
	and.b32  	%r1438, %r153, 768;
	setp.eq.s32 	%p361, %r1438, 768;
	@%p361 bra 	$L__BB2_101;
	shr.u32 	%r1439, %r153, 8;
	add.s32 	%r1440, %r1439, 1;
	and.b32  	%r1441, %r1440, 3;
	shl.b32 	%r1442, %r1815, 3;
	mov.u32 	%r1443, _ZN6thrust24THRUST_300001_SM_1000_NS8cuda_cub4core6detail5shmemE;
	add.s32 	%r1811, %r1443, %r1442;
	add.s32 	%r1810, %r1815, %r152;
	neg.s32 	%r1809, %r1441;
	shl.b32 	%r1444, %r1440, 8;
	and.b32  	%r1445, %r1444, 768;
	add.s32 	%r1815, %r1815, %r1445;
$L__BB2_100:
	.pragma "nounroll";
	mul.wide.s32 	%rd224, %r1810, 4;
	add.s64 	%rd225, %rd4, %rd224;
	add.s64 	%rd226, %rd3, %rd224;
	ld.shared.v2.u32 	{%r1446, %r1447}, [%r1811];
	st.global.u32 	[%rd226], %r1446;
	st.global.u32 	[%rd225], %r1447;
	add.s32 	%r1811, %r1811, 2048;
	add.s32 	%r1810, %r1810, 256;
	add.s32 	%r1809, %r1809, 1;
	setp.ne.s32 	%p362, %r1809, 0;
	@%p362 bra 	$L__BB2_100;
$L__BB2_101:
	setp.lt.u32 	%p363, %r153, 768;
	@%p363 bra 	$L__BB2_286;
	add.s64 	%rd25, %rd3, 2048;
	add.s32 	%r1814, %r1815, %r152;
	add.s64 	%rd26, %rd4, 2048;
	shl.b32 	%r1448, %r1815, 3;
	mov.u32 	%r1449, _ZN6thrust24THRUST_300001_SM_1000_NS8cuda_cub4core6detail5shmemE;
	add.s32 	%r1450, %r1448, %r1449;
	add.s32 	%r1813, %r1450, 4096;
$L__BB2_103:
	mul.wide.s32 	%rd227, %r1814, 4;
	add.s64 	%rd228, %rd25, %rd227;
	add.s64 	%rd229, %rd26, %rd227;
	ld.shared.v2.u32 	{%r1451, %r1452}, [%r1813+-4096];
	st.global.u32 	[%rd228+-2048], %r1451;
	st.global.u32 	[%rd229+-2048], %r1452;
	ld.shared.v2.u32 	{%r1453, %r1454}, [%r1813+-2048];
	st.global.u32 	[%rd228+-1024], %r1453;
	st.global.u32 	[%rd229+-1024], %r1454;
	ld.shared.v2.u32 	{%r1455, %r1456}, [%r1813];
	st.global.u32 	[%rd228], %r1455;
	st.global.u32 	[%rd229], %r1456;
	ld.shared.v2.u32 	{%r1457, %r1458}, [%r1813+2048];
	st.global.u32 	[%rd228+1024], %r1457;
	st.global.u32 	[%rd229+1024], %r1458;
	add.s32 	%r1815, %r1815, 1024;
	add.s32 	%r1814, %r1814, 1024;
	add.s32 	%r1813, %r1813, 8192;
	setp.lt.s32 	%p364, %r1815, %r151;
	@%p364 bra 	$L__BB2_103;
	bra.uni 	$L__BB2_286;
$L__BB2_104:
	setp.eq.s32 	%p342, %r1801, %r86;
	@%p342 bra 	$L__BB2_106;
	mul.wide.s32 	%rd197, %r1805, 4;
	add.s64 	%rd198, %rd3, %rd197;
	st.global.u32 	[%rd198], %r1801;
	add.s64 	%rd199, %rd4, %rd197;
	st.global.u32 	[%rd199], %r1806;
$L__BB2_106:
	setp.eq.s32 	%p343, %r86, %r87;
	@%p343 bra 	$L__BB2_108;
	mul.wide.s32 	%rd200, %r135, 4;
	add.s64 	%rd201, %rd3, %rd200;
	st.global.u32 	[%rd201], %r86;
	add.s64 	%rd202, %rd4, %rd200;
	st.global.u32 	[%rd202], %r136;
$L__BB2_108:
	setp.eq.s32 	%p344, %r87, %r88;
	@%p344 bra 	$L__BB2_110;
	mul.wide.s32 	%rd203, %r137, 4;
	add.s64 	%rd204, %rd3, %rd203;
	st.global.u32 	[%rd204], %r87;
	add.s64 	%rd205, %rd4, %rd203;
	st.global.u32 	[%rd205], %r138;
$L__BB2_110:
	setp.eq.s32 	%p345, %r88, %r89;
	@%p345 bra 	$L__BB2_112;
	mul.wide.s32 	%rd206, %r139, 4;
	add.s64 	%rd207, %rd3, %rd206;
	st.global.u32 	[%rd207], %r88;
	add.s64 	%rd208, %rd4, %rd206;
	st.global.u32 	[%rd208], %r140;
$L__BB2_112:
	setp.eq.s32 	%p346, %r89, %r90;
	@%p346 bra 	$L__BB2_114;
	mul.wide.s32 	%rd209, %r141, 4;
	add.s64 	%rd210, %rd3, %rd209;
	st.global.u32 	[%rd210], %r89;
	add.s64 	%rd211, %rd4, %rd209;
	st.global.u32 	[%rd211], %r142;
$L__BB2_114:
	setp.eq.s32 	%p347, %r90, %r91;
	@%p347 bra 	$L__BB2_116;
	mul.wide.s32 	%rd212, %r143, 4;
	add.s64 	%rd213, %rd3, %rd212;
	st.global.u32 	[%rd213], %r90;
	add.s64 	%rd214, %rd4, %rd212;
	st.global.u32 	[%rd214], %r144;
$L__BB2_116:
	setp.eq.s32 	%p348, %r91, %r92;
	@%p348 bra 	$L__BB2_118;
	mul.wide.s32 	%rd215, %r145, 4;
	add.s64 	%rd216, %rd3, %rd215;
	st.global.u32 	[%rd216], %r91;
	add.s64 	%rd217, %rd4, %rd215;
	st.global.u32 	[%rd217], %r146;
$L__BB2_118:
	setp.eq.s32 	%p349, %r92, %r93;
	@%p349 bra 	$L__BB2_120;
	mul.wide.s32 	%rd218, %r147, 4;
	add.s64 	%rd219, %rd3, %rd218;
	st.global.u32 	[%rd219], %r92;
	add.s64 	%rd220, %rd4, %rd218;
	st.global.u32 	[%rd220], %r148;
$L__BB2_120:
	setp.eq.s32 	%p350, %r93, %r94;
	@%p350 bra 	$L__BB2_286;
	mul.wide.s32 	%rd221, %r149, 4;
	add.s64 	%rd222, %rd3, %rd221;
	st.global.u32 	[%rd222], %r93;
	add.s64 	%rd223, %rd4, %rd221;
	st.global.u32 	[%rd223], %r150;
	bra.uni 	$L__BB2_286;
$L__BB2_122:
	setp.lt.s32 	%p13, %r4, 1;
	@%p13 bra 	$L__BB2_286;
	setp.ne.s32 	%p14, %r2, 0;
	@%p14 bra 	$L__BB2_194;
	mul.wide.u32 	%rd125, %r3, 4;
	add.s64 	%rd124, %rd2, %rd125;
	// begin inline asm
	ld.global.nc.u32 %r1824, [%rd124];
	// end inline asm
	mov.u32 	%r174, %tid.x;
	and.b32  	%r839, %r174, 31;
	and.b32  	%r840, %r174, 992;
	mul.lo.s32 	%r841, %r840, 9;
	or.b32  	%r175, %r841, %r839;
	setp.ge.u32 	%p166, %r175, %r4;
	mov.u32 	%r1816, %r1824;
	@%p166 bra 	$L__BB2_126;
	mul.wide.u32 	%rd127, %r175, 4;
	add.s64 	%rd126, %rd124, %rd127;
	// begin inline asm
	ld.global.nc.u32 %r1816, [%rd126];
	// end inline asm
$L__BB2_126:
	add.s32 	%r843, %r175, 32;
	setp.ge.u32 	%p167, %r843, %r4;
	shl.b32 	%r844, %r175, 2;
	cvt.u64.u32 	%rd128, %r844;
	add.s64 	%rd28, %rd124, %rd128;
	mov.u32 	%r1817, %r1824;
	@%p167 bra 	$L__BB2_128;
	add.s64 	%rd129, %rd28, 128;
	// begin inline asm
	ld.global.nc.u32 %r1817, [%rd129];
	// end inline asm
$L__BB2_128:
	add.s32 	%r846, %r175, 64;
	setp.ge.u32 	%p168, %r846, %r4;
	mov.u32 	%r1818, %r1824;
	@%p168 bra 	$L__BB2_130;
	add.s64 	%rd130, %rd28, 256;
	// begin inline asm
	ld.global.nc.u32 %r1818, [%rd130];
	// end inline asm
$L__BB2_130:
	add.s32 	%r848, %r175, 96;
	setp.ge.u32 	%p169, %r848, %r4;
	mov.u32 	%r1819, %r1824;
	@%p169 bra 	$L__BB2_132;
	add.s64 	%rd131, %rd28, 384;
	// begin inline asm
	ld.global.nc.u32 %r1819, [%rd131];
	// end inline asm
$L__BB2_132:
	add.s32 	%r850, %r175, 128;
	setp.ge.u32 	%p170, %r850, %r4;
	mov.u32 	%r1820, %r1824;
	@%p170 bra 	$L__BB2_134;
	add.s64 	%rd132, %rd28, 512;
	// begin inline asm
	ld.global.nc.u32 %r1820, [%rd132];
	// end inline asm
$L__BB2_134:
	add.s32 	%r852, %r175, 160;
	setp.ge.u32 	%p171, %r852, %r4;
	mov.u32 	%r1821, %r1824;
	@%p171 bra 	$L__BB2_136;
	add.s64 	%rd133, %rd28, 640;
	// begin inline asm
	ld.global.nc.u32 %r1821, [%rd133];
	// end inline asm
$L__BB2_136:
	add.s32 	%r854, %r175, 192;
	setp.ge.u32 	%p172, %r854, %r4;
	mov.u32 	%r1822, %r1824;
	@%p172 bra 	$L__BB2_138;
	add.s64 	%rd134, %rd28, 768;
	// begin inline asm
	ld.global.nc.u32 %r1822, [%rd134];
	// end inline asm
$L__BB2_138:
	add.s32 	%r856, %r175, 224;
	setp.ge.u32 	%p173, %r856, %r4;
	mov.u32 	%r1823, %r1824;
	@%p173 bra 	$L__BB2_140;
	add.s64 	%rd135, %rd28, 896;
	// begin inline asm
	ld.global.nc.u32 %r1823, [%rd135];
	// end inline asm
$L__BB2_140:
	add.s32 	%r858, %r175, 256;
	setp.ge.u32 	%p174, %r858, %r4;
	@%p174 bra 	$L__BB2_142;
	add.s64 	%rd136, %rd28, 1024;
	// begin inline asm
	ld.global.nc.u32 %r1824, [%rd136];
	// end inline asm
$L__BB2_142:
	// begin inline asm
	mov.u32 %r860, %laneid;
	// end inline asm
	shr.u32 	%r195, %r174, 5;
	mad.lo.s32 	%r863, %r195, 288, %r860;
	shl.b32 	%r864, %r863, 2;
	mov.u32 	%r865, _ZN6thrust24THRUST_300001_SM_1000_NS8cuda_cub4core6detail5shmemE;
	add.s32 	%r866, %r865, %r864;
	st.shared.u32 	[%r866], %r1816;
	st.shared.u32 	[%r866+128], %r1817;
	st.shared.u32 	[%r866+256], %r1818;
	st.shared.u32 	[%r866+384], %r1819;
	st.shared.u32 	[%r866+512], %r1820;
	st.shared.u32 	[%r866+640], %r1821;
	st.shared.u32 	[%r866+768], %r1822;
	st.shared.u32 	[%r866+896], %r1823;
	st.shared.u32 	[%r866+1024], %r1824;
	bar.warp.sync 	-1;
	shl.b32 	%r867, %r860, 5;
	add.s32 	%r868, %r866, %r867;
	ld.shared.u32 	%r196, [%r868];
	ld.shared.u32 	%r197, [%r868+4];
	ld.shared.u32 	%r198, [%r868+8];
	ld.shared.u32 	%r199, [%r868+12];
	ld.shared.u32 	%r200, [%r868+16];
	ld.shared.u32 	%r201, [%r868+20];
	ld.shared.u32 	%r202, [%r868+24];
	ld.shared.u32 	%r203, [%r868+28];
	ld.shared.u32 	%r204, [%r868+32];
	bar.sync 	0;
	st.shared.u32 	[%r866], %r1;
	st.shared.u32 	[%r866+128], %r1;
	st.shared.u32 	[%r866+256], %r1;
	st.shared.u32 	[%r866+384], %r1;
	st.shared.u32 	[%r866+512], %r1;
	st.shared.u32 	[%r866+640], %r1;
	st.shared.u32 	[%r866+768], %r1;
	st.shared.u32 	[%r866+896], %r1;
	st.shared.u32 	[%r866+1024], %r1;
	bar.warp.sync 	-1;
	ld.shared.u32 	%r205, [%r868];
	ld.shared.u32 	%r206, [%r868+4];
	ld.shared.u32 	%r207, [%r868+8];
	ld.shared.u32 	%r208, [%r868+12];
	ld.shared.u32 	%r209, [%r868+16];
	ld.shared.u32 	%r210, [%r868+20];
	ld.shared.u32 	%r211, [%r868+24];
	ld.shared.u32 	%r212, [%r868+28];
	ld.shared.u32 	%r213, [%r868+32];
	bar.sync 	0;
	shl.b32 	%r869, %r174, 2;
	add.s32 	%r870, %r865, %r869;
	add.s32 	%r214, %r870, 1148;
	st.shared.u32 	[%r870+1148], %r204;
	bar.sync 	0;
	setp.eq.s32 	%p175, %r174, 0;
	mov.b32 	%r1826, 1;
	@%p175 bra 	$L__BB2_144;
	ld.shared.u32 	%r1825, [%r214+-4];
	setp.ne.s32 	%p176, %r1825, %r196;
	selp.u32 	%r1826, 1, 0, %p176;
$L__BB2_144:
	setp.eq.s32 	%p177, %r174, 0;
	setp.ne.s32 	%p178, %r196, %r197;
	setp.ne.s32 	%p179, %r197, %r198;
	setp.ne.s32 	%p180, %r198, %r199;
	setp.ne.s32 	%p181, %r199, %r200;
	setp.ne.s32 	%p182, %r200, %r201;
	setp.ne.s32 	%p183, %r201, %r202;
	setp.ne.s32 	%p184, %r202, %r203;
	setp.ne.s32 	%p185, %r203, %r204;
	mul.lo.s32 	%r931, %r174, 9;
	setp.eq.s32 	%p186, %r931, %r4;
	selp.u32 	%r932, 1, 0, %p186;
	selp.b32 	%r933, %r932, %r1826, %p186;
	selp.b32 	%r219, %r932, %r933, %p177;
	add.s32 	%r934, %r931, 1;
	setp.eq.s32 	%p187, %r934, %r4;
	or.pred  	%p188, %p187, %p178;
	selp.u32 	%r935, 1, 0, %p188;
	add.s32 	%r936, %r931, 2;
	setp.eq.s32 	%p189, %r936, %r4;
	or.pred  	%p1, %p189, %p179;
	selp.u32 	%r937, 1, 0, %p1;
	add.s32 	%r938, %r931, 3;
	setp.eq.s32 	%p190, %r938, %r4;
	or.pred  	%p2, %p190, %p180;
	selp.u32 	%r939, 1, 0, %p2;
	add.s32 	%r940, %r931, 4;
	setp.eq.s32 	%p191, %r940, %r4;
	or.pred  	%p192, %p191, %p181;
	selp.u32 	%r941, 1, 0, %p192;
	add.s32 	%r942, %r931, 5;
	setp.eq.s32 	%p193, %r942, %r4;
	or.pred  	%p3, %p193, %p182;
	selp.u32 	%r943, 1, 0, %p3;
	add.s32 	%r944, %r931, 6;
	setp.eq.s32 	%p194, %r944, %r4;
	or.pred  	%p4, %p194, %p183;
	selp.u32 	%r945, 1, 0, %p4;
	add.s32 	%r946, %r931, 7;
	setp.eq.s32 	%p195, %r946, %r4;
	or.pred  	%p5, %p195, %p184;
	selp.u32 	%r947, 1, 0, %p5;
	add.s32 	%r948, %r931, 8;
	setp.eq.s32 	%p196, %r948, %r4;
	or.pred  	%p197, %p196, %p185;
	selp.u32 	%r949, 1, 0, %p197;
	add.s32 	%r950, %r219, %r935;
	selp.b32 	%r951, 0, %r205, %p188;
	add.s32 	%r952, %r206, %r951;
	add.s32 	%r953, %r950, %r937;
	selp.b32 	%r954, 0, %r952, %p1;
	add.s32 	%r955, %r207, %r954;
	add.s32 	%r956, %r953, %r939;
	selp.b32 	%r957, 0, %r955, %p2;
	add.s32 	%r958, %r208, %r957;
	add.s32 	%r959, %r956, %r941;
	selp.b32 	%r960, 0, %r958, %p192;
	add.s32 	%r961, %r209, %r960;
	add.s32 	%r962, %r959, %r943;
	selp.b32 	%r963, 0, %r961, %p3;
	add.s32 	%r964, %r210, %r963;
	add.s32 	%r965, %r962, %r945;
	selp.b32 	%r966, 0, %r964, %p4;
	add.s32 	%r967, %r211, %r966;
	add.s32 	%r968, %r965, %r947;
	selp.b32 	%r969, 0, %r967, %p5;
	add.s32 	%r970, %r212, %r969;
	add.s32 	%r872, %r968, %r949;
	selp.b32 	%r971, 0, %r970, %p197;
	add.s32 	%r877, %r213, %r971;
	mov.b32 	%r928, 1;
	mov.b32 	%r929, 0;
	mov.b32 	%r930, -1;
	// begin inline asm
	shfl.sync.up.b32 %r871, %r872, %r928, %r929, %r930;
	// end inline asm
	// begin inline asm
	shfl.sync.up.b32 %r876, %r877, %r928, %r929, %r930;
	// end inline asm
	setp.eq.s32 	%p198, %r872, 0;
	selp.b32 	%r972, %r876, 0, %p198;
	setp.lt.s32 	%p199, %r860, 1;
	selp.b32 	%r973, 0, %r871, %p199;
	add.s32 	%r882, %r973, %r872;
	selp.b32 	%r974, 0, %r972, %p199;
	add.s32 	%r887, %r974, %r877;
	mov.b32 	%r888, 2;
	// begin inline asm
	shfl.sync.up.b32 %r881, %r882, %r888, %r929, %r930;
	// end inline asm
	// begin inline asm
	shfl.sync.up.b32 %r886, %r887, %r888, %r929, %r930;
	// end inline asm
	setp.eq.s32 	%p200, %r882, 0;
	selp.b32 	%r975, %r886, 0, %p200;
	setp.lt.s32 	%p201, %r860, 2;
	selp.b32 	%r976, 0, %r881, %p201;
	add.s32 	%r892, %r976, %r882;
	selp.b32 	%r977, 0, %r975, %p201;
	add.s32 	%r897, %r977, %r887;
	mov.b32 	%r898, 4;
	// begin inline asm
	shfl.sync.up.b32 %r891, %r892, %r898, %r929, %r930;
	// end inline asm
	// begin inline asm
	shfl.sync.up.b32 %r896, %r897, %r898, %r929, %r930;
	// end inline asm
	setp.eq.s32 	%p202, %r892, 0;
	selp.b32 	%r978, %r896, 0, %p202;
	setp.lt.s32 	%p203, %r860, 4;
	selp.b32 	%r979, 0, %r891, %p203;
	add.s32 	%r902, %r979, %r892;
	selp.b32 	%r980, 0, %r978, %p203;
	add.s32 	%r907, %r980, %r897;
	mov.b32 	%r908, 8;
	// begin inline asm
	shfl.sync.up.b32 %r901, %r902, %r908, %r929, %r930;
	// end inline asm
	// begin inline asm
	shfl.sync.up.b32 %r906, %r907, %r908, %r929, %r930;
	// end inline asm
	setp.eq.s32 	%p204, %r902, 0;
	selp.b32 	%r981, %r906, 0, %p204;
	setp.lt.s32 	%p205, %r860, 8;
	selp.b32 	%r982, 0, %r901, %p205;
	add.s32 	%r912, %r982, %r902;
	selp.b32 	%r983, 0, %r981, %p205;
	add.s32 	%r917, %r983, %r907;
	mov.b32 	%r918, 16;
	// begin inline asm
	shfl.sync.up.b32 %r911, %r912, %r918, %r929, %r930;
	// end inline asm
	// begin inline asm
	shfl.sync.up.b32 %r916, %r917, %r918, %r929, %r930;
	// end inline asm
	setp.eq.s32 	%p206, %r912, 0;
	selp.b32 	%r984, %r916, 0, %p206;
	setp.lt.s32 	%p207, %r860, 16;
	selp.b32 	%r985, 0, %r911, %p207;
	add.s32 	%r922, %r985, %r912;
	selp.b32 	%r986, 0, %r984, %p207;
	add.s32 	%r927, %r986, %r917;
	// begin inline asm
	shfl.sync.up.b32 %r921, %r922, %r928, %r929, %r930;
	// end inline asm
	// begin inline asm
	shfl.sync.up.b32 %r926, %r927, %r928, %r929, %r930;
	// end inline asm
	setp.ne.s32 	%p208, %r860, 31;
	@%p208 bra 	$L__BB2_146;
	shl.b32 	%r987, %r195, 3;
	mov.u32 	%r988, _ZN6thrust24THRUST_300001_SM_1000_NS8cuda_cub4core6detail5shmemE;
	add.s32 	%r989, %r988, %r987;
	st.shared.v2.u32 	[%r989], {%r922, %r927};
$L__BB2_146:
	bar.sync 	0;
	ld.shared.v4.u32 	{%r224, %r990, %r225, %r991}, [_ZN6thrust24THRUST_300001_SM_1000_NS8cuda_cub4core6detail5shmemE];
	add.s32 	%r992, %r225, %r224;
	setp.eq.s32 	%p209, %r225, 0;
	selp.b32 	%r993, %r990, 0, %p209;
	add.s32 	%r994, %r993, %r991;
	setp.eq.s32 	%p210, %r195, 2;
	selp.b32 	%r995, %r992, %r224, %p210;
	selp.b32 	%r996, %r994, %r990, %p210;
	ld.shared.v4.u32 	{%r226, %r997, %r227, %r998}, [_ZN6thrust24THRUST_300001_SM_1000_NS8cuda_cub4core6detail5shmemE+16];
	add.s32 	%r999, %r226, %r992;
	setp.eq.s32 	%p211, %r226, 0;
	selp.b32 	%r1000, %r994, 0, %p211;
	add.s32 	%r1001, %r1000, %r997;
	setp.eq.s32 	%p212, %r195, 3;
	selp.b32 	%r1002, %r999, %r995, %p212;
	selp.b32 	%r1003, %r1001, %r996, %p212;
	add.s32 	%r1004, %r227, %r999;
	setp.eq.s32 	%p213, %r227, 0;
	selp.b32 	%r1005, %r1001, 0, %p213;
	add.s32 	%r1006, %r1005, %r998;
	setp.eq.s32 	%p214, %r195, 4;
	selp.b32 	%r1007, %r1004, %r1002, %p214;
	selp.b32 	%r1008, %r1006, %r1003, %p214;
	ld.shared.v4.u32 	{%r228, %r1009, %r229, %r1010}, [_ZN6thrust24THRUST_300001_SM_1000_NS8cuda_cub4core6detail5shmemE+32];
	add.s32 	%r1011, %r228, %r1004;
	setp.eq.s32 	%p215, %r228, 0;
	selp.b32 	%r1012, %r1006, 0, %p215;
	add.s32 	%r1013, %r1012, %r1009;
	setp.eq.s32 	%p216, %r195, 5;
	selp.b32 	%r1014, %r1011, %r1007, %p216;
	selp.b32 	%r1015, %r1013, %r1008, %p216;
	add.s32 	%r1016, %r229, %r1011;
	setp.eq.s32 	%p217, %r229, 0;
	selp.b32 	%r1017, %r1013, 0, %p217;
	add.s32 	%r1018, %r1017, %r1010;
	setp.eq.s32 	%p218, %r195, 6;
	selp.b32 	%r1019, %r1016, %r1014, %p218;
	selp.b32 	%r1020, %r1018, %r1015, %p218;
	ld.shared.v4.u32 	{%r230, %r1021, %r231, %r1022}, [_ZN6thrust24THRUST_300001_SM_1000_NS8cuda_cub4core6detail5shmemE+48];
	add.s32 	%r1023, %r230, %r1016;
	setp.eq.s32 	%p219, %r230, 0;
	selp.b32 	%r1024, %r1018, 0, %p219;
	add.s32 	%r1025, %r1024, %r1021;
	setp.eq.s32 	%p220, %r195, 7;
	selp.b32 	%r1026, %r1023, %r1019, %p220;
	selp.b32 	%r1027, %r1025, %r1020, %p220;
	add.s32 	%r1832, %r231, %r1023;
	setp.eq.s32 	%p221, %r231, 0;
	selp.b32 	%r1028, %r1025, 0, %p221;
	add.s32 	%r233, %r1028, %r1022;
	setp.lt.u32 	%p222, %r174, 32;
	selp.b32 	%r1029, 0, %r1026, %p222;
	selp.b32 	%r1030, 0, %r1027, %p222;
	setp.eq.s32 	%p223, %r921, 0;
	selp.b32 	%r1031, %r1030, 0, %p223;
	add.s32 	%r1032, %r1031, %r926;
	setp.eq.s32 	%p224, %r860, 0;
	selp.b32 	%r1033, 0, %r921, %p224;
	add.s32 	%r234, %r1029, %r1033;
	selp.b32 	%r235, %r1030, %r1032, %p224;
	add.s32 	%r236, %r234, %r219;
	setp.eq.s32 	%p225, %r219, 0;
	selp.b32 	%r1034, %r235, 0, %p225;
	add.s32 	%r237, %r1034, %r205;
	mul.lo.s32 	%r1035, %r174, 9;
	add.s32 	%r1036, %r1035, 1;
	setp.eq.s32 	%p226, %r1036, %r4;
	setp.ne.s32 	%p227, %r196, %r197;
	or.pred  	%p228, %p226, %p227;
	selp.u32 	%r1037, 1, 0, %p228;
	add.s32 	%r1038, %r219, %r1037;
	add.s32 	%r238, %r1038, %r234;
	selp.b32 	%r1039, 0, %r237, %p228;
	add.s32 	%r239, %r206, %r1039;
	selp.u32 	%r1040, 1, 0, %p1;
	add.s32 	%r240, %r238, %r1040;
	selp.b32 	%r1041, 0, %r239, %p1;
	add.s32 	%r241, %r207, %r1041;
	selp.u32 	%r1042, 1, 0, %p2;
	add.s32 	%r242, %r240, %r1042;
	selp.b32 	%r1043, 0, %r241, %p2;
	add.s32 	%r243, %r208, %r1043;
	add.s32 	%r1044, %r1035, 4;
	setp.eq.s32 	%p229, %r1044, %r4;
	setp.ne.s32 	%p230, %r199, %r200;
	or.pred  	%p231, %p229, %p230;
	selp.u32 	%r1045, 1, 0, %p231;
	add.s32 	%r244, %r242, %r1045;
	selp.b32 	%r1046, 0, %r243, %p231;
	add.s32 	%r245, %r209, %r1046;
	selp.u32 	%r1047, 1, 0, %p3;
	add.s32 	%r246, %r244, %r1047;
	selp.b32 	%r1048, 0, %r245, %p3;
	add.s32 	%r247, %r210, %r1048;
	selp.u32 	%r1049, 1, 0, %p4;
	add.s32 	%r248, %r246, %r1049;
	selp.b32 	%r1050, 0, %r247, %p4;
	add.s32 	%r249, %r211, %r1050;
	selp.u32 	%r1051, 1, 0, %p5;
	add.s32 	%r250, %r248, %r1051;
	selp.b32 	%r1052, 0, %r249, %p5;
	add.s32 	%r251, %r212, %r1052;
	setp.lt.s32 	%p232, %r1832, 257;
	@%p232 bra 	$L__BB2_172;
	bar.sync 	0;
	@%p225 bra 	$L__BB2_149;
	shl.b32 	%r1056, %r234, 3;
	mov.u32 	%r1057, _ZN6thrust24THRUST_300001_SM_1000_NS8cuda_cub4core6detail5shmemE;
	add.s32 	%r1058, %r1057, %r1056;
	st.shared.v2.u32 	[%r1058], {%r1825, %r235};
$L__BB2_149:
	mad.lo.s32 	%r1059, %r174, 9, 1;
	setp.ne.s32 	%p249, %r1059, %r4;
	setp.eq.s32 	%p250, %r196, %r197;
	and.pred  	%p251, %p249, %p250;
	@%p251 bra 	$L__BB2_151;
	shl.b32 	%r1060, %r236, 3;
	mov.u32 	%r1061, _ZN6thrust24THRUST_300001_SM_1000_NS8cuda_cub4core6detail5shmemE;
	add.s32 	%r1062, %r1061, %r1060;
	st.shared.v2.u32 	[%r1062], {%r196, %r237};
$L__BB2_151:
	not.pred 	%p252, %p1;
	@%p252 bra 	$L__BB2_153;
	shl.b32 	%r1063, %r238, 3;
	mov.u32 	%r1064, _ZN6thrust24THRUST_300001_SM_1000_NS8cuda_cub4core6detail5shmemE;
	add.s32 	%r1065, %r1064, %r1063;
	st.shared.v2.u32 	[%r1065], {%r197, %r239};
$L__BB2_153:
	not.pred 	%p253, %p2;
	@%p253 bra 	$L__BB2_155;
	shl.b32 	%r1066, %r240, 3;
	mov.u32 	%r1067, _ZN6thrust24THRUST_300001_SM_1000_NS8cuda_cub4core6detail5shmemE;
	add.s32 	%r1068, %r1067, %r1066;
	st.shared.v2.u32 	[%r1068], {%r198, %r241};
$L__BB2_155:
	mad.lo.s32 	%r1069, %r174, 9, 4;
	setp.ne.s32 	%p254, %r1069, %r4;
	setp.eq.s32 	%p255, %r199, %r200;
	and.pred  	%p256, %p254, %p255;
	@%p256 bra 	$L__BB2_157;
	shl.b32 	%r1070, %r242, 3;
	mov.u32 	%r1071, _ZN6thrust24THRUST_300001_SM_1000_NS8cuda_cub4core6detail5shmemE;
	add.s32 	%r1072, %r1071, %r1070;
	st.shared.v2.u32 	[%r1072], {%r199, %r243};
$L__BB2_157:
	not.pred 	%p257, %p3;
	@%p257 bra 	$L__BB2_159;
	shl.b32 	%r1073, %r244, 3;
	mov.u32 	%r1074, _ZN6thrust24THRUST_300001_SM_1000_NS8cuda_cub4core6detail5shmemE;
	add.s32 	%r1075, %r1074, %r1073;
	st.shared.v2.u32 	[%r1075], {%r200, %r245};
$L__BB2_159:
	not.pred 	%p258, %p4;
	@%p258 bra 	$L__BB2_161;
	shl.b32 	%r1076, %r246, 3;
	mov.u32 	%r1077, _ZN6thrust24THRUST_300001_SM_1000_NS8cuda_cub4core6detail5shmemE;
	add.s32 	%r1078, %r1077, %r1076;
	st.shared.v2.u32 	[%r1078], {%r201, %r247};
$L__BB2_161:
	not.pred 	%p259, %p5;
	@%p259 bra 	$L__BB2_163;
	shl.b32 	%r1079, %r248, 3;
	mov.u32 	%r1080, _ZN6thrust24THRUST_300001_SM_1000_NS8cuda_cub4core6detail5shmemE;
	add.s32 	%r1081, %r1080, %r1079;
	st.shared.v2.u32 	[%r1081], {%r202, %r249};
$L__BB2_163:
	mad.lo.s32 	%r1082, %r174, 9, 8;
	setp.ne.s32 	%p260, %r1082, %r4;
	setp.eq.s32 	%p261, %r203, %r204;
	and.pred  	%p262, %p260, %p261;
	@%p262 bra 	$L__BB2_165;
	shl.b32 	%r1083, %r250, 3;
	mov.u32 	%r1084, _ZN6thrust24THRUST_300001_SM_1000_NS8cuda_cub4core6detail5shmemE;
	add.s32 	%r1085, %r1084, %r1083;
	st.shared.v2.u32 	[%r1085], {%r203, %r251};
$L__BB2_165:
	bar.sync 	0;
	setp.ge.u32 	%p263, %r174, %r1832;
	@%p263 bra 	$L__BB2_190;
	add.s32 	%r1086, %r225, %r226;
	add.s32 	%r1087, %r1086, %r227;
	add.s32 	%r1088, %r1087, %r228;
	add.s32 	%r1089, %r1088, %r229;
	add.s32 	%r1090, %r1089, %r230;
	add.s32 	%r1091, %r1090, %r231;
	add.s32 	%r1092, %r1091, %r224;
	not.b32 	%r1093, %r174;
	add.s32 	%r252, %r1092, %r1093;
	and.b32  	%r1094, %r252, 768;
	setp.eq.s32 	%p264, %r1094, 768;
	mov.u32 	%r1831, %r174;
	@%p264 bra 	$L__BB2_169;
	shr.u32 	%r1095, %r252, 8;
	add.s32 	%r1096, %r1095, 1;
	and.b32  	%r1097, %r1096, 3;
	mul.wide.u32 	%rd164, %r174, 4;
	add.s64 	%rd286, %rd4, %rd164;
	add.s64 	%rd285, %rd3, %rd164;
	shl.b32 	%r1098, %r174, 3;
	mov.u32 	%r1099, _ZN6thrust24THRUST_300001_SM_1000_NS8cuda_cub4core6detail5shmemE;
	add.s32 	%r1828, %r1099, %r1098;
	neg.s32 	%r1827, %r1097;
	shl.b32 	%r1100, %r1096, 8;
	and.b32  	%r1101, %r1100, 768;
	add.s32 	%r1831, %r174, %r1101;
$L__BB2_168:
	.pragma "nounroll";
	ld.shared.v2.u32 	{%r1102, %r1103}, [%r1828];
	st.global.u32 	[%rd285], %r1102;
	st.global.u32 	[%rd286], %r1103;
	add.s64 	%rd286, %rd286, 1024;
	add.s64 	%rd285, %rd285, 1024;
	add.s32 	%r1828, %r1828, 2048;
	add.s32 	%r1827, %r1827, 1;
	setp.ne.s32 	%p265, %r1827, 0;
	@%p265 bra 	$L__BB2_168;
$L__BB2_169:
	setp.lt.u32 	%p266, %r252, 768;
	@%p266 bra 	$L__BB2_190;
	mul.wide.u32 	%rd165, %r1831, 4;
	add.s64 	%rd166, %rd165, 2048;
	add.s64 	%rd288, %rd3, %rd166;
	add.s64 	%rd287, %rd4, %rd166;
	shl.b32 	%r1104, %r1831, 3;
	mov.u32 	%r1105, _ZN6thrust24THRUST_300001_SM_1000_NS8cuda_cub4core6detail5shmemE;
	add.s32 	%r1106, %r1104, %r1105;
	add.s32 	%r1830, %r1106, 4096;
$L__BB2_171:
	ld.shared.v2.u32 	{%r1107, %r1108}, [%r1830+-4096];
	st.global.u32 	[%rd288+-2048], %r1107;
	st.global.u32 	[%rd287+-2048], %r1108;
	ld.shared.v2.u32 	{%r1109, %r1110}, [%r1830+-2048];
	st.global.u32 	[%rd288+-1024], %r1109;
	st.global.u32 	[%rd287+-1024], %r1110;
	ld.shared.v2.u32 	{%r1111, %r1112}, [%r1830];
	st.global.u32 	[%rd288], %r1111;
	st.global.u32 	[%rd287], %r1112;
	ld.shared.v2.u32 	{%r1113, %r1114}, [%r1830+2048];
	st.global.u32 	[%rd288+1024], %r1113;
	st.global.u32 	[%rd287+1024], %r1114;
	add.s32 	%r1831, %r1831, 1024;
	add.s64 	%rd288, %rd288, 4096;
	add.s64 	%rd287, %rd287, 4096;
	add.s32 	%r1830, %r1830, 8192;
	setp.lt.s32 	%p267, %r1831, %r1832;
	@%p267 bra 	$L__BB2_171;
	bra.uni 	$L__BB2_190;
$L__BB2_172:
	@%p225 bra 	$L__BB2_174;
	mul.wide.s32 	%rd137, %r234, 4;
	add.s64 	%rd138, %rd3, %rd137;
	st.global.u32 	[%rd138], %r1825;
	add.s64 	%rd139, %rd4, %rd137;
	st.global.u32 	[%rd139], %r235;
$L__BB2_174:
	mad.lo.s32 	%r1053, %r174, 9, 1;
	setp.ne.s32 	%p234, %r1053, %r4;
	setp.eq.s32 	%p235, %r196, %r197;
	and.pred  	%p236, %p234, %p235;
	@%p236 bra 	$L__BB2_176;
	mul.wide.s32 	%rd140, %r236, 4;
	add.s64 	%rd141, %rd3, %rd140;
	st.global.u32 	[%rd141], %r196;
	add.s64 	%rd142, %rd4, %rd140;
	st.global.u32 	[%rd142], %r237;
$L__BB2_176:
	not.pred 	%p237, %p1;
	@%p237 bra 	$L__BB2_178;
	mul.wide.s32 	%rd143, %r238, 4;
	add.s64 	%rd144, %rd3, %rd143;
	st.global.u32 	[%rd144], %r197;
	add.s64 	%rd145, %rd4, %rd143;
	st.global.u32 	[%rd145], %r239;
$L__BB2_178:
	not.pred 	%p238, %p2;
	@%p238 bra 	$L__BB2_180;
	mul.wide.s32 	%rd146, %r240, 4;
	add.s64 	%rd147, %rd3, %rd146;
	st.global.u32 	[%rd147], %r198;
	add.s64 	%rd148, %rd4, %rd146;
	st.global.u32 	[%rd148], %r241;
$L__BB2_180:
	mad.lo.s32 	%r1054, %r174, 9, 4;
	setp.ne.s32 	%p239, %r1054, %r4;
	setp.eq.s32 	%p240, %r199, %r200;
	and.pred  	%p241, %p239, %p240;
	@%p241 bra 	$L__BB2_182;
	mul.wide.s32 	%rd149, %r242, 4;
	add.s64 	%rd150, %rd3, %rd149;
	st.global.u32 	[%rd150], %r199;
	add.s64 	%rd151, %rd4, %rd149;
	st.global.u32 	[%rd151], %r243;
$L__BB2_182:
	not.pred 	%p242, %p3;
	@%p242 bra 	$L__BB2_184;
	mul.wide.s32 	%rd152, %r244, 4;
	add.s64 	%rd153, %rd3, %rd152;
	st.global.u32 	[%rd153], %r200;
	add.s64 	%rd154, %rd4, %rd152;
	st.global.u32 	[%rd154], %r245;
$L__BB2_184:
	not.pred 	%p243, %p4;
	@%p243 bra 	$L__BB2_186;
	mul.wide.s32 	%rd155, %r246, 4;
	add.s64 	%rd156, %rd3, %rd155;
	st.global.u32 	[%rd156], %r201;
	add.s64 	%rd157, %rd4, %rd155;
	st.global.u32 	[%rd157], %r247;
$L__BB2_186:
	not.pred 	%p244, %p5;
	@%p244 bra 	$L__BB2_188;
	mul.wide.s32 	%rd158, %r248, 4;
	add.s64 	%rd159, %rd3, %rd158;
	st.global.u32 	[%rd159], %r202;
	add.s64 	%rd160, %rd4, %rd158;
	st.global.u32 	[%rd160], %r249;
$L__BB2_188:
	mad.lo.s32 	%r1055, %r174, 9, 8;
	setp.ne.s32 	%p245, %r1055, %r4;
	setp.eq.s32 	%p246, %r203, %r204;
	and.pred  	%p247, %p245, %p246;
	@%p247 bra 	$L__BB2_190;
	mul.wide.s32 	%rd161, %r250, 4;
	add.s64 	%rd162, %rd3, %rd161;
	st.global.u32 	[%rd162], %r203;
	add.s64 	%rd163, %rd4, %rd161;
	st.global.u32 	[%rd163], %r251;
$L__BB2_190:
	setp.ne.s32 	%p268, %r174, 255;
	@%p268 bra 	$L__BB2_286;
	setp.ne.s32 	%p269, %r4, 2304;
	@%p269 bra 	$L__BB2_193;
	mul.wide.s32 	%rd167, %r1832, 4;
	add.s64 	%rd168, %rd3, %rd167;
	st.global.u32 	[%rd168], %r204;
	add.s64 	%rd169, %rd4, %rd167;
	st.global.u32 	[%rd169], %r233;
	add.s32 	%r1832, %r1832, 1;
$L__BB2_193:
	ld.param.u64 	%rd279, [_ZN6thrust24THRUST_300001_SM_1000_NS8cuda_cub4core6detail13_kernel_agentINS1_15__reduce_by_key16ReduceByKeyAgentINS0_6detail15normal_iteratorINS0_10device_ptrIiEEEENS0_17constant_iteratorIiNS0_11use_defaultESD_EESB_SB_N4cuda3std3__48equal_toIiEENSH_4plusIiEEPiiEEJSB_SE_SB_SB_SM_N3cub18CUB_300001_SM_100024ReduceByKeyScanTileStateIiiLb1EEESJ_SL_iiEEEvDpT0__param_4];
	cvta.to.global.u64 	%rd170, %rd279;
	st.global.u32 	[%rd170], %r1832;
	bra.uni 	$L__BB2_286;
$L__BB2_194:
	mul.wide.u32 	%rd56, %r3, 4;
	add.s64 	%rd55, %rd2, %rd56;
	// begin inline asm
	ld.global.nc.u32 %r1841, [%rd55];
	// end inline asm
	mov.u32 	%r269, %tid.x;
	and.b32  	%r387, %r269, 31;
	and.b32  	%r388, %r269, 992;
	mul.lo.s32 	%r389, %r388, 9;
	or.b32  	%r270, %r389, %r387;
	setp.ge.u32 	%p15, %r270, %r4;
	mov.u32 	%r1833, %r1841;
	@%p15 bra 	$L__BB2_196;
	add.s32 	%r391, %r270, %r3;
	mul.wide.u32 	%rd58, %r391, 4;
	add.s64 	%rd57, %rd2, %rd58;
	// begin inline asm
	ld.global.nc.u32 %r1833, [%rd57];
	// end inline asm
$L__BB2_196:
	add.s32 	%r392, %r270, 32;
	setp.ge.u32 	%p16, %r392, %r4;
	shl.b32 	%r393, %r270, 2;
	cvt.u64.u32 	%rd59, %r393;
	add.s64 	%rd42, %rd55, %rd59;
	mov.u32 	%r1834, %r1841;
	@%p16 bra 	$L__BB2_198;
	add.s64 	%rd60, %rd42, 128;
	// begin inline asm
	ld.global.nc.u32 %r1834, [%rd60];
	// end inline asm
$L__BB2_198:
	add.s32 	%r395, %r270, 64;
	setp.ge.u32 	%p17, %r395, %r4;
	mov.u32 	%r1835, %r1841;
	@%p17 bra 	$L__BB2_200;
	add.s64 	%rd61, %rd42, 256;
	// begin inline asm
	ld.global.nc.u32 %r1835, [%rd61];
	// end inline asm
$L__BB2_200:
	add.s32 	%r397, %r270, 96;
	setp.ge.u32 	%p18, %r397, %r4;
	mov.u32 	%r1836, %r1841;
	@%p18 bra 	$L__BB2_202;
	add.s64 	%rd62, %rd42, 384;
	// begin inline asm
	ld.global.nc.u32 %r1836, [%rd62];
	// end inline asm
$L__BB2_202:
	add.s32 	%r399, %r270, 128;
	setp.ge.u32 	%p19, %r399, %r4;
	mov.u32 	%r1837, %r1841;
	@%p19 bra 	$L__BB2_204;
	add.s64 	%rd63, %rd42, 512;
	// begin inline asm
	ld.global.nc.u32 %r1837, [%rd63];
	// end inline asm
$L__BB2_204:
	add.s32 	%r401, %r270, 160;
	setp.ge.u32 	%p20, %r401, %r4;
	mov.u32 	%r1838, %r1841;
	@%p20 bra 	$L__BB2_206;
	add.s64 	%rd64, %rd42, 640;
	// begin inline asm
	ld.global.nc.u32 %r1838, [%rd64];
	// end inline asm
$L__BB2_206:
	add.s32 	%r403, %r270, 192;
	setp.ge.u32 	%p21, %r403, %r4;
	mov.u32 	%r1839, %r1841;
	@%p21 bra 	$L__BB2_208;
	add.s64 	%rd65, %rd42, 768;
	// begin inline asm
	ld.global.nc.u32 %r1839, [%rd65];
	// end inline asm
$L__BB2_208:
	add.s32 	%r405, %r270, 224;
	setp.ge.u32 	%p22, %r405, %r4;
	mov.u32 	%r1840, %r1841;
	@%p22 bra 	$L__BB2_210;
	add.s64 	%rd66, %rd42, 896;
	// begin inline asm
	ld.global.nc.u32 %r1840, [%rd66];
	// end inline asm
$L__BB2_210:
	add.s32 	%r407, %r270, 256;
	setp.ge.u32 	%p23, %r407, %r4;
	@%p23 bra 	$L__BB2_212;
	add.s64 	%rd67, %rd42, 1024;
	// begin inline asm
	ld.global.nc.u32 %r1841, [%rd67];
	// end inline asm
$L__BB2_212:
	// begin inline asm
	mov.u32 %r409, %laneid;
	// end inline asm
	shr.u32 	%r290, %r269, 5;
	mad.lo.s32 	%r411, %r290, 288, %r409;
	shl.b32 	%r412, %r411, 2;
	mov.u32 	%r413, _ZN6thrust24THRUST_300001_SM_1000_NS8cuda_cub4core6detail5shmemE;
	add.s32 	%r291, %r413, %r412;
	st.shared.u32 	[%r291], %r1833;
	st.shared.u32 	[%r291+128], %r1834;
	st.shared.u32 	[%r291+256], %r1835;
	st.shared.u32 	[%r291+384], %r1836;
	st.shared.u32 	[%r291+512], %r1837;
	st.shared.u32 	[%r291+640], %r1838;
	st.shared.u32 	[%r291+768], %r1839;
	st.shared.u32 	[%r291+896], %r1840;
	st.shared.u32 	[%r291+1024], %r1841;
	bar.warp.sync 	-1;
	shl.b32 	%r414, %r409, 5;
	add.s32 	%r292, %r291, %r414;
	ld.shared.u32 	%r293, [%r292];
	ld.shared.u32 	%r294, [%r292+4];
	ld.shared.u32 	%r295, [%r292+8];
	ld.shared.u32 	%r296, [%r292+12];
	ld.shared.u32 	%r297, [%r292+16];
	ld.shared.u32 	%r298, [%r292+20];
	ld.shared.u32 	%r299, [%r292+24];
	ld.shared.u32 	%r300, [%r292+28];
	ld.shared.u32 	%r301, [%r292+32];
	setp.ne.s32 	%p24, %r269, 0;
	mov.b32 	%r1843, 0;
	@%p24 bra 	$L__BB2_214;
	add.s64 	%rd68, %rd55, -4;
	// begin inline asm
	ld.global.nc.u32 %r1843, [%rd68];
	// end inline asm
$L__BB2_214:
	setp.eq.s32 	%p25, %r269, 0;
	bar.sync 	0;
	st.shared.u32 	[%r291], %r1;
	st.shared.u32 	[%r291+128], %r1;
	st.shared.u32 	[%r291+256], %r1;
	st.shared.u32 	[%r291+384], %r1;
	st.shared.u32 	[%r291+512], %r1;
	st.shared.u32 	[%r291+640], %r1;
	st.shared.u32 	[%r291+768], %r1;
	st.shared.u32 	[%r291+896], %r1;
	st.shared.u32 	[%r291+1024], %r1;
	bar.warp.sync 	-1;
	ld.shared.u32 	%r304, [%r292];
	ld.shared.u32 	%r305, [%r292+4];
	ld.shared.u32 	%r306, [%r292+8];
	ld.shared.u32 	%r307, [%r292+12];
	ld.shared.u32 	%r308, [%r292+16];
	ld.shared.u32 	%r309, [%r292+20];
	ld.shared.u32 	%r310, [%r292+24];
	ld.shared.u32 	%r311, [%r292+28];
	ld.shared.u32 	%r312, [%r292+32];
	bar.sync 	0;
	shl.b32 	%r416, %r269, 2;
	add.s32 	%r418, %r413, %r416;
	add.s32 	%r313, %r418, 1148;
	st.shared.u32 	[%r418+1148], %r301;
	bar.sync 	0;
	@%p25 bra 	$L__BB2_216;
	ld.shared.u32 	%r1843, [%r313+-4];
$L__BB2_216:
	setp.ne.s32 	%p26, %r1843, %r293;
	setp.ne.s32 	%p27, %r293, %r294;
	setp.ne.s32 	%p28, %r294, %r295;
	setp.ne.s32 	%p29, %r295, %r296;
	setp.ne.s32 	%p30, %r296, %r297;
	setp.ne.s32 	%p31, %r297, %r298;
	setp.ne.s32 	%p32, %r298, %r299;
	setp.ne.s32 	%p33, %r299, %r300;
	setp.ne.s32 	%p34, %r300, %r301;
	mul.lo.s32 	%r479, %r269, 9;
	setp.eq.s32 	%p35, %r479, %r4;
	or.pred  	%p36, %p35, %p26;
	selp.u32 	%r480, 1, 0, %p36;
	add.s32 	%r481, %r479, 1;
	setp.eq.s32 	%p37, %r481, %r4;
	or.pred  	%p6, %p37, %p27;
	selp.u32 	%r482, 1, 0, %p6;
	add.s32 	%r483, %r479, 2;
	setp.eq.s32 	%p38, %r483, %r4;
	or.pred  	%p7, %p38, %p28;
	selp.u32 	%r484, 1, 0, %p7;
	add.s32 	%r485, %r479, 3;
	setp.eq.s32 	%p39, %r485, %r4;
	or.pred  	%p40, %p39, %p29;
	selp.u32 	%r486, 1, 0, %p40;
	add.s32 	%r487, %r479, 4;
	setp.eq.s32 	%p41, %r487, %r4;
	or.pred  	%p42, %p41, %p30;
	selp.u32 	%r488, 1, 0, %p42;
	add.s32 	%r489, %r479, 5;
	setp.eq.s32 	%p43, %r489, %r4;
	or.pred  	%p44, %p43, %p31;
	selp.u32 	%r490, 1, 0, %p44;
	add.s32 	%r491, %r479, 6;
	setp.eq.s32 	%p45, %r491, %r4;
	or.pred  	%p8, %p45, %p32;
	selp.u32 	%r492, 1, 0, %p8;
	add.s32 	%r493, %r479, 7;
	setp.eq.s32 	%p46, %r493, %r4;
	or.pred  	%p47, %p46, %p33;
	selp.u32 	%r494, 1, 0, %p47;
	add.s32 	%r495, %r479, 8;
	setp.eq.s32 	%p48, %r495, %r4;
	or.pred  	%p49, %p48, %p34;
	selp.u32 	%r496, 1, 0, %p49;
	add.s32 	%r497, %r482, %r480;
	selp.b32 	%r498, 0, %r304, %p6;
	add.s32 	%r499, %r305, %r498;
	add.s32 	%r500, %r497, %r484;
	selp.b32 	%r501, 0, %r499, %p7;
	add.s32 	%r502, %r306, %r501;
	add.s32 	%r503, %r500, %r486;
	selp.b32 	%r504, 0, %r502, %p40;
	add.s32 	%r505, %r307, %r504;
	add.s32 	%r506, %r503, %r488;
	selp.b32 	%r507, 0, %r505, %p42;
	add.s32 	%r508, %r308, %r507;
	add.s32 	%r509, %r506, %r490;
	selp.b32 	%r510, 0, %r508, %p44;
	add.s32 	%r511, %r309, %r510;
	add.s32 	%r512, %r509, %r492;
	selp.b32 	%r513, 0, %r511, %p8;
	add.s32 	%r514, %r310, %r513;
	add.s32 	%r316, %r512, %r494;
	selp.b32 	%r515, 0, %r514, %p47;
	add.s32 	%r516, %r311, %r515;
	add.s32 	%r420, %r316, %r496;
	selp.b32 	%r517, 0, %r516, %p49;
	add.s32 	%r425, %r312, %r517;
	mov.b32 	%r476, 1;
	mov.b32 	%r477, 0;
	mov.b32 	%r478, -1;
	// begin inline asm
	shfl.sync.up.b32 %r419, %r420, %r476, %r477, %r478;
	// end inline asm
	// begin inline asm
	shfl.sync.up.b32 %r424, %r425, %r476, %r477, %r478;
	// end inline asm
	setp.eq.s32 	%p50, %r420, 0;
	selp.b32 	%r518, %r424, 0, %p50;
	setp.lt.s32 	%p51, %r409, 1;
	selp.b32 	%r519, 0, %r419, %p51;
	add.s32 	%r430, %r519, %r420;
	selp.b32 	%r520, 0, %r518, %p51;
	add.s32 	%r435, %r520, %r425;
	mov.b32 	%r436, 2;
	// begin inline asm
	shfl.sync.up.b32 %r429, %r430, %r436, %r477, %r478;
	// end inline asm
	// begin inline asm
	shfl.sync.up.b32 %r434, %r435, %r436, %r477, %r478;
	// end inline asm
	setp.eq.s32 	%p52, %r430, 0;
	selp.b32 	%r521, %r434, 0, %p52;
	setp.lt.s32 	%p53, %r409, 2;
	selp.b32 	%r522, 0, %r429, %p53;
	add.s32 	%r440, %r522, %r430;
	selp.b32 	%r523, 0, %r521, %p53;
	add.s32 	%r445, %r523, %r435;
	mov.b32 	%r446, 4;
	// begin inline asm
	shfl.sync.up.b32 %r439, %r440, %r446, %r477, %r478;
	// end inline asm
	// begin inline asm
	shfl.sync.up.b32 %r444, %r445, %r446, %r477, %r478;
	// end inline asm
	setp.eq.s32 	%p54, %r440, 0;
	selp.b32 	%r524, %r444, 0, %p54;
	setp.lt.s32 	%p55, %r409, 4;
	selp.b32 	%r525, 0, %r439, %p55;
	add.s32 	%r450, %r525, %r440;
	selp.b32 	%r526, 0, %r524, %p55;
	add.s32 	%r455, %r526, %r445;
	mov.b32 	%r456, 8;
	// begin inline asm
	shfl.sync.up.b32 %r449, %r450, %r456, %r477, %r478;
	// end inline asm
	// begin inline asm
	shfl.sync.up.b32 %r454, %r455, %r456, %r477, %r478;
	// end inline asm
	setp.eq.s32 	%p56, %r450, 0;
	selp.b32 	%r527, %r454, 0, %p56;
	setp.lt.s32 	%p57, %r409, 8;
	selp.b32 	%r528, 0, %r449, %p57;
	add.s32 	%r460, %r528, %r450;
	selp.b32 	%r529, 0, %r527, %p57;
	add.s32 	%r465, %r529, %r455;
	mov.b32 	%r466, 16;
	// begin inline asm
	shfl.sync.up.b32 %r459, %r460, %r466, %r477, %r478;
	// end inline asm
	// begin inline asm
	shfl.sync.up.b32 %r464, %r465, %r466, %r477, %r478;
	// end inline asm
	setp.eq.s32 	%p58, %r460, 0;
	selp.b32 	%r530, %r464, 0, %p58;
	setp.lt.s32 	%p59, %r409, 16;
	selp.b32 	%r531, 0, %r459, %p59;
	add.s32 	%r470, %r531, %r460;
	selp.b32 	%r532, 0, %r530, %p59;
	add.s32 	%r475, %r532, %r465;
	// begin inline asm
	shfl.sync.up.b32 %r1847, %r470, %r476, %r477, %r478;
	// end inline asm
	// begin inline asm
	shfl.sync.up.b32 %r1848, %r475, %r476, %r477, %r478;
	// end inline asm
	setp.ne.s32 	%p60, %r409, 31;
	@%p60 bra 	$L__BB2_218;
	shl.b32 	%r533, %r290, 3;
	mov.u32 	%r534, _ZN6thrust24THRUST_300001_SM_1000_NS8cuda_cub4core6detail5shmemE;
	add.s32 	%r535, %r534, %r533;
	st.shared.v2.u32 	[%r535], {%r470, %r475};
$L__BB2_218:
	bar.sync 	0;
	ld.shared.v4.u32 	{%r536, %r537, %r538, %r539}, [_ZN6thrust24THRUST_300001_SM_1000_NS8cuda_cub4core6detail5shmemE];
	add.s32 	%r540, %r538, %r536;
	setp.eq.s32 	%p61, %r538, 0;
	selp.b32 	%r541, %r537, 0, %p61;
	add.s32 	%r542, %r541, %r539;
	setp.eq.s32 	%p62, %r290, 2;
	selp.b32 	%r543, %r540, %r536, %p62;
	selp.b32 	%r544, %r542, %r537, %p62;
	ld.shared.v4.u32 	{%r545, %r546, %r547, %r548}, [_ZN6thrust24THRUST_300001_SM_1000_NS8cuda_cub4core6detail5shmemE+16];
	add.s32 	%r549, %r545, %r540;
	setp.eq.s32 	%p63, %r545, 0;
	selp.b32 	%r550, %r542, 0, %p63;
	add.s32 	%r551, %r550, %r546;
	setp.eq.s32 	%p64, %r290, 3;
	selp.b32 	%r552, %r549, %r543, %p64;
	selp.b32 	%r553, %r551, %r544, %p64;
	add.s32 	%r554, %r547, %r549;
	setp.eq.s32 	%p65, %r547, 0;
	selp.b32 	%r555, %r551, 0, %p65;
	add.s32 	%r556, %r555, %r548;
	setp.eq.s32 	%p66, %r290, 4;
	selp.b32 	%r557, %r554, %r552, %p66;
	selp.b32 	%r558, %r556, %r553, %p66;
	ld.shared.v4.u32 	{%r559, %r560, %r561, %r562}, [_ZN6thrust24THRUST_300001_SM_1000_NS8cuda_cub4core6detail5shmemE+32];
	add.s32 	%r563, %r559, %r554;
	setp.eq.s32 	%p67, %r559, 0;
	selp.b32 	%r564, %r556, 0, %p67;
	add.s32 	%r565, %r564, %r560;
	setp.eq.s32 	%p68, %r290, 5;
	selp.b32 	%r566, %r563, %r557, %p68;
	selp.b32 	%r567, %r565, %r558, %p68;
	add.s32 	%r568, %r561, %r563;
	setp.eq.s32 	%p69, %r561, 0;
	selp.b32 	%r569, %r565, 0, %p69;
	add.s32 	%r570, %r569, %r562;
	setp.eq.s32 	%p70, %r290, 6;
	selp.b32 	%r571, %r568, %r566, %p70;
	selp.b32 	%r572, %r570, %r567, %p70;
	ld.shared.v4.u32 	{%r573, %r574, %r575, %r576}, [_ZN6thrust24THRUST_300001_SM_1000_NS8cuda_cub4core6detail5shmemE+48];
	add.s32 	%r577, %r573, %r568;
	setp.eq.s32 	%p71, %r573, 0;
	selp.b32 	%r578, %r570, 0, %p71;
	add.s32 	%r579, %r578, %r574;
	setp.eq.s32 	%p72, %r290, 7;
	selp.b32 	%r321, %r577, %r571, %p72;
	selp.b32 	%r322, %r579, %r572, %p72;
	add.s32 	%r323, %r575, %r577;
	setp.eq.s32 	%p73, %r575, 0;
	selp.b32 	%r580, %r579, 0, %p73;
	add.s32 	%r324, %r580, %r576;
	setp.lt.u32 	%p74, %r269, 32;
	@%p74 bra 	$L__BB2_220;
	setp.eq.s32 	%p75, %r1847, 0;
	selp.b32 	%r581, %r322, 0, %p75;
	add.s32 	%r582, %r581, %r1848;
	setp.eq.s32 	%p76, %r409, 0;
	selp.b32 	%r583, 0, %r1847, %p76;
	add.s32 	%r1847, %r321, %r583;
	selp.b32 	%r1848, %r322, %r582, %p76;
	bra.uni 	$L__BB2_236;
$L__BB2_220:
	setp.ne.s32 	%p77, %r269, 0;
	mul.wide.u32 	%rd69, %r2, 16;
	add.s64 	%rd43, %rd1, %rd69;
	@%p77 bra 	$L__BB2_222;
	st.shared.u32 	[_ZN6thrust24THRUST_300001_SM_1000_NS8cuda_cub4core6detail5shmemE+116], %r323;
	st.shared.u32 	[_ZN6thrust24THRUST_300001_SM_1000_NS8cuda_cub4core6detail5shmemE+120], %r324;
	mov.b64 	%rd71, {%r323, %r324};
	add.s64 	%rd70, %rd43, 512;
	mov.b64 	%rd72, 100;
	// begin inline asm
	st.relaxed.gpu.v2.u64 [%rd70], {%rd71, %rd72};
	// end inline asm
$L__BB2_222:
	mov.u32 	%r584, %nctaid.x;
	setp.gt.u32 	%p78, %r584, 499;
	@%p78 bra 	$L__BB2_224;
	membar.cta;
	bra.uni 	$L__BB2_225;
$L__BB2_224:
	mov.b32 	%r585, 450;
	// begin inline asm
	nanosleep.u32 %r585;
	// end inline asm
$L__BB2_225:
	mul.wide.u32 	%rd76, %r269, 16;
	xor.b64  	%rd77, %rd76, -16;
	add.s64 	%rd78, %rd43, %rd77;
	add.s64 	%rd75, %rd78, 512;
$L__BB2_226:
	// begin inline asm
	ld.relaxed.gpu.v2.u64 {%rd73, %rd289}, [%rd75];
	// end inline asm
	setp.eq.s64 	%p79, %rd289, 99;
	mov.b32 	%r586, -1;
	vote.sync.any.pred 	%p80, %p79, %r586;
	@%p80 bra 	$L__BB2_226;
	mov.b64 	{%r590, %r595}, %rd73;
	setp.eq.s64 	%p81, %rd289, 101;
	mov.b32 	%r638, -1;
	vote.sync.ballot.b32 	%r639, %p81, %r638;
	// begin inline asm
	mov.u32 %r588, %lanemask_ge;
	// end inline asm
	and.b32  	%r640, %r639, %r588;
	or.b32  	%r641, %r640, -2147483648;
	add.s32 	%r642, %r641, -1;
	not.b32 	%r643, %r641;
	and.b32  	%r644, %r643, %r642;
	popc.b32 	%r592, %r644;
	mov.b32 	%r596, 1;
	// begin inline asm
	shfl.sync.down.b32 %r589, %r590, %r596, %r592, %r638;
	// end inline asm
	// begin inline asm
	shfl.sync.down.b32 %r594, %r595, %r596, %r592, %r638;
	// end inline asm
	setp.lt.s32 	%p83, %r409, %r592;
	setp.eq.s32 	%p84, %r590, 0;
	selp.b32 	%r645, %r589, 0, %p83;
	add.s32 	%r600, %r645, %r590;
	selp.b32 	%r646, %r594, 0, %p84;
	selp.b32 	%r647, %r646, 0, %p83;
	add.s32 	%r605, %r647, %r595;
	mov.b32 	%r606, 2;
	// begin inline asm
	shfl.sync.down.b32 %r599, %r600, %r606, %r592, %r638;
	// end inline asm
	// begin inline asm
	shfl.sync.down.b32 %r604, %r605, %r606, %r592, %r638;
	// end inline asm
	add.s32 	%r648, %r409, 2;
	setp.gt.s32 	%p85, %r648, %r592;
	setp.eq.s32 	%p86, %r600, 0;
	selp.b32 	%r649, %r604, 0, %p86;
	selp.b32 	%r650, 0, %r599, %p85;
	add.s32 	%r610, %r600, %r650;
	selp.b32 	%r651, 0, %r649, %p85;
	add.s32 	%r615, %r651, %r605;
	mov.b32 	%r616, 4;
	// begin inline asm
	shfl.sync.down.b32 %r609, %r610, %r616, %r592, %r638;
	// end inline asm
	// begin inline asm
	shfl.sync.down.b32 %r614, %r615, %r616, %r592, %r638;
	// end inline asm
	add.s32 	%r652, %r409, 4;
	setp.gt.s32 	%p87, %r652, %r592;
	setp.eq.s32 	%p88, %r610, 0;
	selp.b32 	%r653, %r614, 0, %p88;
	selp.b32 	%r654, 0, %r609, %p87;
	add.s32 	%r620, %r610, %r654;
	selp.b32 	%r655, 0, %r653, %p87;
	add.s32 	%r625, %r615, %r655;
	mov.b32 	%r626, 8;
	// begin inline asm
	shfl.sync.down.b32 %r619, %r620, %r626, %r592, %r638;
	// end inline asm
	// begin inline asm
	shfl.sync.down.b32 %r624, %r625, %r626, %r592, %r638;
	// end inline asm
	add.s32 	%r656, %r409, 8;
	setp.gt.s32 	%p89, %r656, %r592;
	setp.eq.s32 	%p90, %r620, 0;
	selp.b32 	%r657, %r624, 0, %p90;
	selp.b32 	%r658, 0, %r619, %p89;
	add.s32 	%r630, %r620, %r658;
	selp.b32 	%r659, 0, %r657, %p89;
	add.s32 	%r635, %r625, %r659;
	mov.b32 	%r636, 16;
	// begin inline asm
	shfl.sync.down.b32 %r629, %r630, %r636, %r592, %r638;
	// end inline asm
	// begin inline asm
	shfl.sync.down.b32 %r634, %r635, %r636, %r592, %r638;
	// end inline asm
	add.s32 	%r660, %r409, 16;
	setp.gt.s32 	%p91, %r660, %r592;
	setp.eq.s32 	%p92, %r630, 0;
	selp.b32 	%r661, %r634, 0, %p92;
	selp.b32 	%r662, 0, %r629, %p91;
	add.s32 	%r1844, %r662, %r630;
	selp.b32 	%r663, 0, %r661, %p91;
	add.s32 	%r1845, %r635, %r663;
	not.b32 	%r664, %r269;
	add.s32 	%r1846, %r2, %r664;
	add.s64 	%rd46, %rd1, 512;
$L__BB2_228:
	setp.ne.s64 	%p93, %rd289, 101;
	mov.b32 	%r665, -1;
	vote.sync.all.pred 	%p94, %p93, %r665;
	not.pred 	%p95, %p94;
	@%p95 bra 	$L__BB2_232;
	mul.wide.s32 	%rd122, %r1846, 16;
	add.s64 	%rd123, %rd46, %rd122;
	add.s64 	%rd121, %rd123, -512;
$L__BB2_230:
	// begin inline asm
	ld.relaxed.gpu.v2.u64 {%rd119, %rd289}, [%rd121];
	// end inline asm
	setp.eq.s64 	%p151, %rd289, 99;
	mov.b32 	%r758, -1;
	vote.sync.any.pred 	%p152, %p151, %r758;
	@%p152 bra 	$L__BB2_230;
	mov.b64 	{%r761, %r766}, %rd119;
	setp.eq.s64 	%p153, %rd289, 101;
	mov.b32 	%r809, -1;
	vote.sync.ballot.b32 	%r810, %p153, %r809;
	and.b32  	%r811, %r810, %r588;
	or.b32  	%r812, %r811, -2147483648;
	add.s32 	%r813, %r812, -1;
	not.b32 	%r814, %r812;
	and.b32  	%r815, %r814, %r813;
	popc.b32 	%r763, %r815;
	mov.b32 	%r767, 1;
	// begin inline asm
	shfl.sync.down.b32 %r760, %r761, %r767, %r763, %r809;
	// end inline asm
	// begin inline asm
	shfl.sync.down.b32 %r765, %r766, %r767, %r763, %r809;
	// end inline asm
	setp.lt.s32 	%p155, %r409, %r763;
	setp.eq.s32 	%p156, %r761, 0;
	selp.b32 	%r816, %r760, 0, %p155;
	add.s32 	%r771, %r816, %r761;
	selp.b32 	%r817, %r765, 0, %p156;
	selp.b32 	%r818, %r817, 0, %p155;
	add.s32 	%r776, %r818, %r766;
	mov.b32 	%r777, 2;
	// begin inline asm
	shfl.sync.down.b32 %r770, %r771, %r777, %r763, %r809;
	// end inline asm
	// begin inline asm
	shfl.sync.down.b32 %r775, %r776, %r777, %r763, %r809;
	// end inline asm
	add.s32 	%r819, %r409, 2;
	setp.gt.s32 	%p157, %r819, %r763;
	setp.eq.s32 	%p158, %r771, 0;
	selp.b32 	%r820, %r775, 0, %p158;
	selp.b32 	%r821, 0, %r770, %p157;
	add.s32 	%r781, %r771, %r821;
	selp.b32 	%r822, 0, %r820, %p157;
	add.s32 	%r786, %r822, %r776;
	mov.b32 	%r787, 4;
	// begin inline asm
	shfl.sync.down.b32 %r780, %r781, %r787, %r763, %r809;
	// end inline asm
	// begin inline asm
	shfl.sync.down.b32 %r785, %r786, %r787, %r763, %r809;
	// end inline asm
	add.s32 	%r823, %r409, 4;
	setp.gt.s32 	%p159, %r823, %r763;
	setp.eq.s32 	%p160, %r781, 0;
	selp.b32 	%r824, %r785, 0, %p160;
	selp.b32 	%r825, 0, %r780, %p159;
	add.s32 	%r791, %r781, %r825;
	selp.b32 	%r826, 0, %r824, %p159;
	add.s32 	%r796, %r786, %r826;
	mov.b32 	%r797, 8;
	// begin inline asm
	shfl.sync.down.b32 %r790, %r791, %r797, %r763, %r809;
	// end inline asm
	// begin inline asm
	shfl.sync.down.b32 %r795, %r796, %r797, %r763, %r809;
	// end inline asm
	add.s32 	%r827, %r409, 8;
	setp.gt.s32 	%p161, %r827, %r763;
	setp.eq.s32 	%p162, %r791, 0;
	selp.b32 	%r828, %r795, 0, %p162;
	selp.b32 	%r829, 0, %r790, %p161;
	add.s32 	%r801, %r791, %r829;
	selp.b32 	%r830, 0, %r828, %p161;
	add.s32 	%r806, %r796, %r830;
	mov.b32 	%r807, 16;
	// begin inline asm
	shfl.sync.down.b32 %r800, %r801, %r807, %r763, %r809;
	// end inline asm
	// begin inline asm
	shfl.sync.down.b32 %r805, %r806, %r807, %r763, %r809;
	// end inline asm
	add.s32 	%r831, %r409, 16;
	setp.gt.s32 	%p163, %r831, %r763;
	setp.eq.s32 	%p164, %r801, 0;
	selp.b32 	%r832, %r805, 0, %p164;
	selp.b32 	%r833, 0, %r800, %p163;
	selp.b32 	%r834, 0, %r832, %p163;
	add.s32 	%r835, %r806, %r834;
	add.s32 	%r836, %r833, %r1844;
	add.s32 	%r334, %r836, %r801;
	setp.eq.s32 	%p165, %r1844, 0;
	selp.b32 	%r837, %r835, 0, %p165;
	add.s32 	%r1845, %r837, %r1845;
	add.s32 	%r1846, %r1846, -32;
	mov.u32 	%r1844, %r334;
	bra.uni 	$L__BB2_228;
$L__BB2_232:
	@%p77 bra 	$L__BB2_234;
	add.s32 	%r667, %r1844, %r323;
	setp.eq.s32 	%p97, %r323, 0;
	selp.b32 	%r668, %r1845, 0, %p97;
	add.s32 	%r669, %r668, %r324;
	mov.b64 	%rd80, {%r667, %r669};
	add.s64 	%rd79, %rd43, 512;
	mov.b64 	%rd81, 101;
	// begin inline asm
	st.relaxed.gpu.v2.u64 [%rd79], {%rd80, %rd81};
	// end inline asm
	st.shared.u32 	[_ZN6thrust24THRUST_300001_SM_1000_NS8cuda_cub4core6detail5shmemE+100], %r1844;
	st.shared.v2.u32 	[_ZN6thrust24THRUST_300001_SM_1000_NS8cuda_cub4core6detail5shmemE+104], {%r1845, %r667};
	st.shared.u32 	[_ZN6thrust24THRUST_300001_SM_1000_NS8cuda_cub4core6detail5shmemE+112], %r669;
$L__BB2_234:
	setp.ne.s32 	%p98, %r409, 0;
	@%p98 bra 	$L__BB2_236;
	st.shared.v2.u32 	[_ZN6thrust24THRUST_300001_SM_1000_NS8cuda_cub4core6detail5shmemE+72], {%r1844, %r1845};
	mov.u32 	%r1847, %r1844;
	mov.u32 	%r1848, %r1845;
$L__BB2_236:
	setp.eq.s32 	%p99, %r269, 0;
	bar.sync 	0;
	@%p99 bra 	$L__BB2_238;
	ld.shared.v2.u32 	{%r670, %r671}, [_ZN6thrust24THRUST_300001_SM_1000_NS8cuda_cub4core6detail5shmemE+72];
	add.s32 	%r339, %r670, %r1847;
	setp.eq.s32 	%p100, %r1847, 0;
	selp.b32 	%r672, %r671, 0, %p100;
	add.s32 	%r1848, %r672, %r1848;
	mov.u32 	%r1847, %r339;
$L__BB2_238:
	mul.lo.s32 	%r673, %r269, 9;
	setp.eq.s32 	%p101, %r673, %r4;
	setp.ne.s32 	%p102, %r1843, %r293;
	or.pred  	%p103, %p101, %p102;
	selp.u32 	%r674, 1, 0, %p103;
	add.s32 	%r343, %r1847, %r674;
	selp.b32 	%r675, 0, %r1848, %p103;
	add.s32 	%r344, %r675, %r304;
	selp.u32 	%r676, 1, 0, %p6;
	add.s32 	%r677, %r676, %r674;
	add.s32 	%r345, %r677, %r1847;
	selp.b32 	%r678, 0, %r344, %p6;
	add.s32 	%r346, %r305, %r678;
	selp.u32 	%r679, 1, 0, %p7;
	add.s32 	%r347, %r345, %r679;
	selp.b32 	%r680, 0, %r346, %p7;
	add.s32 	%r348, %r306, %r680;
	add.s32 	%r681, %r673, 3;
	setp.eq.s32 	%p104, %r681, %r4;
	setp.ne.s32 	%p105, %r295, %r296;
	or.pred  	%p106, %p104, %p105;
	selp.u32 	%r682, 1, 0, %p106;
	add.s32 	%r349, %r347, %r682;
	selp.b32 	%r683, 0, %r348, %p106;
	add.s32 	%r350, %r307, %r683;
	add.s32 	%r684, %r673, 4;
	setp.eq.s32 	%p107, %r684, %r4;
	setp.ne.s32 	%p108, %r296, %r297;
	or.pred  	%p9, %p107, %p108;
	selp.u32 	%r685, 1, 0, %p9;
	add.s32 	%r351, %r349, %r685;
	selp.b32 	%r686, 0, %r350, %p9;
	add.s32 	%r352, %r308, %r686;
	add.s32 	%r687, %r673, 5;
	setp.eq.s32 	%p109, %r687, %r4;
	setp.ne.s32 	%p110, %r297, %r298;
	or.pred  	%p10, %p109, %p110;
	selp.u32 	%r688, 1, 0, %p10;
	add.s32 	%r353, %r351, %r688;
	selp.b32 	%r689, 0, %r352, %p10;
	add.s32 	%r354, %r309, %r689;
	selp.u32 	%r690, 1, 0, %p8;
	add.s32 	%r355, %r353, %r690;
	selp.b32 	%r691, 0, %r354, %p8;
	add.s32 	%r356, %r310, %r691;
	add.s32 	%r357, %r316, %r1847;
	add.s32 	%r692, %r673, 7;
	setp.eq.s32 	%p111, %r692, %r4;
	setp.ne.s32 	%p112, %r299, %r300;
	or.pred  	%p11, %p111, %p112;
	selp.b32 	%r693, 0, %r356, %p11;
	add.s32 	%r358, %r311, %r693;
	ld.shared.v2.u32 	{%r359, %r360}, [_ZN6thrust24THRUST_300001_SM_1000_NS8cuda_cub4core6detail5shmemE+112];
	ld.shared.u32 	%r1858, [_ZN6thrust24THRUST_300001_SM_1000_NS8cuda_cub4core6detail5shmemE+108];
	ld.shared.u32 	%r362, [_ZN6thrust24THRUST_300001_SM_1000_NS8cuda_cub4core6detail5shmemE+100];
	setp.lt.s32 	%p113, %r360, 257;
	@%p113 bra 	$L__BB2_264;
	bar.sync 	0;
	mul.lo.s32 	%r697, %r269, 9;
	setp.ne.s32 	%p129, %r697, %r4;
	setp.eq.s32 	%p130, %r1843, %r293;
	and.pred  	%p131, %p129, %p130;
	@%p131 bra 	$L__BB2_241;
	sub.s32 	%r698, %r1847, %r362;
	shl.b32 	%r699, %r698, 3;
	mov.u32 	%r700, _ZN6thrust24THRUST_300001_SM_1000_NS8cuda_cub4core6detail5shmemE;
	add.s32 	%r701, %r700, %r699;
	st.shared.v2.u32 	[%r701], {%r1843, %r1848};
$L__BB2_241:
	not.pred 	%p132, %p6;
	@%p132 bra 	$L__BB2_243;
	sub.s32 	%r702, %r343, %r362;
	shl.b32 	%r703, %r702, 3;
	mov.u32 	%r704, _ZN6thrust24THRUST_300001_SM_1000_NS8cuda_cub4core6detail5shmemE;
	add.s32 	%r705, %r704, %r703;
	st.shared.v2.u32 	[%r705], {%r293, %r344};
$L__BB2_243:
	not.pred 	%p133, %p7;
	@%p133 bra 	$L__BB2_245;
	sub.s32 	%r706, %r345, %r362;
	shl.b32 	%r707, %r706, 3;
	mov.u32 	%r708, _ZN6thrust24THRUST_300001_SM_1000_NS8cuda_cub4core6detail5shmemE;
	add.s32 	%r709, %r708, %r707;
	st.shared.v2.u32 	[%r709], {%r294, %r346};
$L__BB2_245:
	mad.lo.s32 	%r710, %r269, 9, 3;
	setp.ne.s32 	%p134, %r710, %r4;
	setp.eq.s32 	%p135, %r295, %r296;
	and.pred  	%p136, %p134, %p135;
	@%p136 bra 	$L__BB2_247;
	sub.s32 	%r711, %r347, %r362;
	shl.b32 	%r712, %r711, 3;
	mov.u32 	%r713, _ZN6thrust24THRUST_300001_SM_1000_NS8cuda_cub4core6detail5shmemE;
	add.s32 	%r714, %r713, %r712;
	st.shared.v2.u32 	[%r714], {%r295, %r348};
$L__BB2_247:
	not.pred 	%p137, %p9;
	@%p137 bra 	$L__BB2_249;
	sub.s32 	%r715, %r349, %r362;
	shl.b32 	%r716, %r715, 3;
	mov.u32 	%r717, _ZN6thrust24THRUST_300001_SM_1000_NS8cuda_cub4core6detail5shmemE;
	add.s32 	%r718, %r717, %r716;
	st.shared.v2.u32 	[%r718], {%r296, %r350};
$L__BB2_249:
	not.pred 	%p138, %p10;
	@%p138 bra 	$L__BB2_251;
	sub.s32 	%r719, %r351, %r362;
	shl.b32 	%r720, %r719, 3;
	mov.u32 	%r721, _ZN6thrust24THRUST_300001_SM_1000_NS8cuda_cub4core6detail5shmemE;
	add.s32 	%r722, %r721, %r720;
	st.shared.v2.u32 	[%r722], {%r297, %r352};
$L__BB2_251:
	not.pred 	%p139, %p8;
	@%p139 bra 	$L__BB2_253;
	sub.s32 	%r723, %r353, %r362;
	shl.b32 	%r724, %r723, 3;
	mov.u32 	%r725, _ZN6thrust24THRUST_300001_SM_1000_NS8cuda_cub4core6detail5shmemE;
	add.s32 	%r726, %r725, %r724;
	st.shared.v2.u32 	[%r726], {%r298, %r354};
$L__BB2_253:
	not.pred 	%p140, %p11;
	@%p140 bra 	$L__BB2_255;
	sub.s32 	%r727, %r355, %r362;
	shl.b32 	%r728, %r727, 3;
	mov.u32 	%r729, _ZN6thrust24THRUST_300001_SM_1000_NS8cuda_cub4core6detail5shmemE;
	add.s32 	%r730, %r729, %r728;
	st.shared.v2.u32 	[%r730], {%r299, %r356};
$L__BB2_255:
	mad.lo.s32 	%r731, %r269, 9, 8;
	setp.ne.s32 	%p141, %r731, %r4;
	setp.eq.s32 	%p142, %r300, %r301;
	and.pred  	%p143, %p141, %p142;
	@%p143 bra 	$L__BB2_257;
	sub.s32 	%r732, %r357, %r362;
	shl.b32 	%r733, %r732, 3;
	mov.u32 	%r734, _ZN6thrust24THRUST_300001_SM_1000_NS8cuda_cub4core6detail5shmemE;
	add.s32 	%r735, %r734, %r733;
	st.shared.v2.u32 	[%r735], {%r300, %r358};
$L__BB2_257:
	bar.sync 	0;
	setp.ge.s32 	%p144, %r269, %r360;
	@%p144 bra 	$L__BB2_282;
	not.b32 	%r736, %r269;
	add.s32 	%r363, %r360, %r736;
	and.b32  	%r737, %r363, 768;
	setp.eq.s32 	%p145, %r737, 768;
	mov.u32 	%r1857, %r269;
	@%p145 bra 	$L__BB2_261;
	shr.u32 	%r738, %r363, 8;
	add.s32 	%r739, %r738, 1;
	and.b32  	%r740, %r739, 3;
	shl.b32 	%r741, %r269, 3;
	mov.u32 	%r742, _ZN6thrust24THRUST_300001_SM_1000_NS8cuda_cub4core6detail5shmemE;
	add.s32 	%r1853, %r742, %r741;
	add.s32 	%r1852, %r269, %r362;
	neg.s32 	%r1851, %r740;
	shl.b32 	%r743, %r739, 8;
	and.b32  	%r744, %r743, 768;
	add.s32 	%r1857, %r269, %r744;
$L__BB2_260:
	.pragma "nounroll";
	mul.wide.s32 	%rd109, %r1852, 4;
	add.s64 	%rd110, %rd4, %rd109;
	add.s64 	%rd111, %rd3, %rd109;
	ld.shared.v2.u32 	{%r745, %r746}, [%r1853];
	st.global.u32 	[%rd111], %r745;
	st.global.u32 	[%rd110], %r746;
	add.s32 	%r1853, %r1853, 2048;
	add.s32 	%r1852, %r1852, 256;
	add.s32 	%r1851, %r1851, 1;
	setp.ne.s32 	%p146, %r1851, 0;
	@%p146 bra 	$L__BB2_260;
$L__BB2_261:
	setp.lt.u32 	%p147, %r363, 768;
	@%p147 bra 	$L__BB2_282;
	add.s64 	%rd50, %rd3, 2048;
	add.s32 	%r1856, %r1857, %r362;
	add.s64 	%rd51, %rd4, 2048;
	shl.b32 	%r747, %r1857, 3;
	mov.u32 	%r748, _ZN6thrust24THRUST_300001_SM_1000_NS8cuda_cub4core6detail5shmemE;
	add.s32 	%r749, %r747, %r748;
	add.s32 	%r1855, %r749, 4096;
$L__BB2_263:
	mul.wide.s32 	%rd112, %r1856, 4;
	add.s64 	%rd113, %rd50, %rd112;
	add.s64 	%rd114, %rd51, %rd112;
	ld.shared.v2.u32 	{%r750, %r751}, [%r1855+-4096];
	st.global.u32 	[%rd113+-2048], %r750;
	st.global.u32 	[%rd114+-2048], %r751;
	ld.shared.v2.u32 	{%r752, %r753}, [%r1855+-2048];
	st.global.u32 	[%rd113+-1024], %r752;
	st.global.u32 	[%rd114+-1024], %r753;
	ld.shared.v2.u32 	{%r754, %r755}, [%r1855];
	st.global.u32 	[%rd113], %r754;
	st.global.u32 	[%rd114], %r755;
	ld.shared.v2.u32 	{%r756, %r757}, [%r1855+2048];
	st.global.u32 	[%rd113+1024], %r756;
	st.global.u32 	[%rd114+1024], %r757;
	add.s32 	%r1857, %r1857, 1024;
	add.s32 	%r1856, %r1856, 1024;
	add.s32 	%r1855, %r1855, 8192;
	setp.lt.s32 	%p148, %r1857, %r360;
	@%p148 bra 	$L__BB2_263;
	bra.uni 	$L__BB2_282;
$L__BB2_264:
	mul.lo.s32 	%r694, %r269, 9;
	setp.ne.s32 	%p114, %r694, %r4;
	setp.eq.s32 	%p115, %r1843, %r293;
	and.pred  	%p116, %p114, %p115;
	@%p116 bra 	$L__BB2_266;
	mul.wide.s32 	%rd82, %r1847, 4;
	add.s64 	%rd83, %rd3, %rd82;
	st.global.u32 	[%rd83], %r1843;
	add.s64 	%rd84, %rd4, %rd82;
	st.global.u32 	[%rd84], %r1848;
$L__BB2_266:
	not.pred 	%p117, %p6;
	@%p117 bra 	$L__BB2_268;
	mul.wide.s32 	%rd85, %r343, 4;
	add.s64 	%rd86, %rd3, %rd85;
	st.global.u32 	[%rd86], %r293;
	add.s64 	%rd87, %rd4, %rd85;
	st.global.u32 	[%rd87], %r344;
$L__BB2_268:
	not.pred 	%p118, %p7;
	@%p118 bra 	$L__BB2_270;
	mul.wide.s32 	%rd88, %r345, 4;
	add.s64 	%rd89, %rd3, %rd88;
	st.global.u32 	[%rd89], %r294;
	add.s64 	%rd90, %rd4, %rd88;
	st.global.u32 	[%rd90], %r346;
$L__BB2_270:
	mad.lo.s32 	%r695, %r269, 9, 3;
	setp.ne.s32 	%p119, %r695, %r4;
	setp.eq.s32 	%p120, %r295, %r296;
	and.pred  	%p121, %p119, %p120;
	@%p121 bra 	$L__BB2_272;
	mul.wide.s32 	%rd91, %r347, 4;
	add.s64 	%rd92, %rd3, %rd91;
	st.global.u32 	[%rd92], %r295;
	add.s64 	%rd93, %rd4, %rd91;
	st.global.u32 	[%rd93], %r348;
$L__BB2_272:
	not.pred 	%p122, %p9;
	@%p122 bra 	$L__BB2_274;
	mul.wide.s32 	%rd94, %r349, 4;
	add.s64 	%rd95, %rd3, %rd94;
	st.global.u32 	[%rd95], %r296;
	add.s64 	%rd96, %rd4, %rd94;
	st.global.u32 	[%rd96], %r350;
$L__BB2_274:
	not.pred 	%p123, %p10;
	@%p123 bra 	$L__BB2_276;
	mul.wide.s32 	%rd97, %r351, 4;
	add.s64 	%rd98, %rd3, %rd97;
	st.global.u32 	[%rd98], %r297;
	add.s64 	%rd99, %rd4, %rd97;
	st.global.u32 	[%rd99], %r352;
$L__BB2_276:
	not.pred 	%p124, %p8;
	@%p124 bra 	$L__BB2_278;
	mul.wide.s32 	%rd100, %r353, 4;
	add.s64 	%rd101, %rd3, %rd100;
	st.global.u32 	[%rd101], %r298;
	add.s64 	%rd102, %rd4, %rd100;
	st.global.u32 	[%rd102], %r354;
$L__BB2_278:
	not.pred 	%p125, %p11;
	@%p125 bra 	$L__BB2_280;
	mul.wide.s32 	%rd103, %r355, 4;
	add.s64 	%rd104, %rd3, %rd103;
	st.global.u32 	[%rd104], %r299;
	add.s64 	%rd105, %rd4, %rd103;
	st.global.u32 	[%rd105], %r356;
$L__BB2_280:
	mad.lo.s32 	%r696, %r269, 9, 8;
	setp.ne.s32 	%p126, %r696, %r4;
	setp.eq.s32 	%p127, %r300, %r301;
	and.pred  	%p128, %p126, %p127;
	@%p128 bra 	$L__BB2_282;
	mul.wide.s32 	%rd106, %r357, 4;
	add.s64 	%rd107, %rd3, %rd106;
	st.global.u32 	[%rd107], %r300;
	add.s64 	%rd108, %rd4, %rd106;
	st.global.u32 	[%rd108], %r358;
$L__BB2_282:
	setp.ne.s32 	%p149, %r269, 255;
	@%p149 bra 	$L__BB2_286;
	setp.ne.s32 	%p150, %r4, 2304;
	@%p150 bra 	$L__BB2_285;
	mul.wide.s32 	%rd115, %r1858, 4;
	add.s64 	%rd116, %rd3, %rd115;
	st.global.u32 	[%rd116], %r301;
	add.s64 	%rd117, %rd4, %rd115;
	st.global.u32 	[%rd117], %r359;
	add.s32 	%r1858, %r1858, 1;
$L__BB2_285:
	ld.param.u64 	%rd278, [_ZN6thrust24THRUST_300001_SM_1000_NS8cuda_cub4core6detail13_kernel_agentINS1_15__reduce_by_key16ReduceByKeyAgentINS0_6detail15normal_iteratorINS0_10device_ptrIiEEEENS0_17constant_iteratorIiNS0_11use_defaultESD_EESB_SB_N4cuda3std3__48equal_toIiEENSH_4plusIiEEPiiEEJSB_SE_SB_SB_SM_N3cub18CUB_300001_SM_100024ReduceByKeyScanTileStateIiiLb1EEESJ_SL_iiEEEvDpT0__param_4];
	cvta.to.global.u64 	%rd118, %rd278;
	st.global.u32 	[%rd118], %r1858;
$L__BB2_286:
	ret;

}
	// .globl	_ZN6thrust24THRUST_300001_SM_1000_NS8cuda_cub4core6detail13_kernel_agentINS1_15__reduce_by_key9InitAgentIN3cub18CUB_300001_SM_100024ReduceByKeyScanTileStateIilLb1EEElPlEEJSA_lSB_EEEvDpT0_
.visible .entry _ZN6thrust24THRUST_300001_SM_1000_NS8cuda_cub4core6detail13_kernel_agentINS1_15__reduce_by_key9InitAgentIN3cub18CUB_300001_SM_100024ReduceByKeyScanTileStateIilLb1EEElPlEEJSA_lSB_EEEvDpT0_(
	.param .align 8 .b8 _ZN6thrust24THRUST_300001_SM_1000_NS8cuda_cub4core6detail13_kernel_agentINS1_15__reduce_by_key9InitAgentIN3cub18CUB_300001_SM_100024ReduceByKeyScanTileStateIilLb1EEElPlEEJSA_lSB_EEEvDpT0__param_0[8],
	.param .u64 _ZN6thrust24THRUST_300001_SM_1000_NS8cuda_cub4core6detail13_kernel_agentINS1_15__reduce_by_key9InitAgentIN3cub18CUB_300001_SM_100024ReduceByKeyScanTileStateIilLb1EEElPlEEJSA_lSB_EEEvDpT0__param_1,
	.param .u64 .ptr .align 1 _ZN6thrust24THRUST_300001_SM_1000_NS8cuda_cub4core6detail13_kernel_agentINS1_15__reduce_by_key9InitAgentIN3cub18CUB_300001_SM_100024ReduceByKeyScanTileStateIilLb1EEElPlEEJSA_lSB_EEEvDpT0__param_2
)
.maxntid 128
{
	.reg .pred 	%p<6>;
	.reg .b32 	%r<16>;
	.reg .b64 	%rd<12>;

	ld.param.u64 	%rd3, [_ZN6thrust24THRUST_300001_SM_1000_NS8cuda_cub4core6detail13_kernel_agentINS1_15__reduce_by_key9InitAgentIN3cub18CUB_300001_SM_100024ReduceByKeyScanTileStateIilLb1EEElPlEEJSA_lSB_EEEvDpT0__param_0];
	ld.param.u32 	%r8, [_ZN6thrust24THRUST_300001_SM_1000_NS8cuda_cub4core6detail13_kernel_agentINS1_15__reduce_by_key9InitAgentIN3cub18CUB_300001_SM_100024ReduceByKeyScanTileStateIilLb1EEElPlEEJSA_lSB_EEEvDpT0__param_1];
	ld.param.u64 	%rd2, [_ZN6thrust24THRUST_300001_SM_1000_NS8cuda_cub4core6detail13_kernel_agentINS1_15__reduce_by_key9InitAgentIN3cub18CUB_300001_SM_100024ReduceByKeyScanTileStateIilLb1EEElPlEEJSA_lSB_EEEvDpT0__param_2];
	cvta.to.global.u64 	%rd1, %rd3;
	mov.u32 	%r1, %ctaid.x;
	mov.u32 	%r9, %ntid.x;
	mov.u32 	%r2, %tid.x;
	mad.lo.s32 	%r3, %r1, %r9, %r2;
	setp.ge.s32 	%p1, %r3, %r8;
	@%p1 bra 	$L__BB3_2;
	mul.wide.s32 	%rd4, %r3, 16;
	add.s64 	%rd5, %rd1, %rd4;
	mov.b64 	%rd6, 0;
	mov.b64 	%rd7, 425201762304;
	st.global.v2.u64 	[%rd5+512], {%rd7, %rd6};
$L__BB3_2:
	mov.b32 	%r15, 0;
	setp.ne.s32 	%p2, %r1, 0;
	setp.gt.u32 	%p3, %r2, 31;
	or.pred  	%p4, %p2, %p3;
	@%p4 bra 	$L__BB3_4;
	mul.wide.u32 	%rd8, %r2, 16;
	add.s64 	%rd9, %rd1, %rd8;
	st.global.v4.u32 	[%rd9], {%r15, %r15, %r15, %r15};
$L__BB3_4:
	or.b32  	%r14, %r1, %r2;
	setp.ne.s32 	%p5, %r14, 0;
	@%p5 bra 	$L__BB3_6;
	cvta.to.global.u64 	%rd10, %rd2;
	mov.b64 	%rd11, 0;
	st.global.u64 	[%rd10], %rd11;
$L__BB3_6:
	ret;

}
	// .globl	_ZN6thrust24THRUST_300001_SM_1000_NS8cuda_cub4core6detail13_kernel_agentINS1_15__reduce_by_key16ReduceByKeyAgentINS0_6detail15normal_iteratorINS0_10device_ptrIiEEEENS0_17constant_iteratorIiNS0_11use_defaultESD_EESB_SB_N4cuda3std3__48equal_toIiEENSH_4plusIiEEPllEEJSB_SE_SB_SB_SM_N3cub18CUB_300001_SM_100024ReduceByKeyScanTileStateIilLb1EEESJ_SL_llEEEvDpT0_
.visible .entry _ZN6thrust24THRUST_300001_SM_1000_NS8cuda_cub4core6detail13_kernel_agentINS1_15__reduce_by_key16ReduceByKeyAgentINS0_6detail15normal_iteratorINS0_10device_ptrIiEEEENS0_17constant_iteratorIiNS0_11use_defaultESD_EESB_SB_N4cuda3std3__48equal_toIiEENSH_4plusIiEEPllEEJSB_SE_SB_SB_SM_N3cub18CUB_300001_SM_100024ReduceByKeyScanTileStateIilLb1EEESJ_SL_llEEEvDpT0_(
	.param .align 8 .b8 _ZN6thrust24THRUST_300001_SM_1000_NS8cuda_cub4core6detail13_kernel_agentINS1_15__reduce_by_key16ReduceByKeyAgentINS0_6detail15normal_iteratorINS0_10device_ptrIiEEEENS0_17constant_iteratorIiNS0_11use_defaultESD_EESB_SB_N4cuda3std3__48equal_toIiEENSH_4plusIiEEPllEEJSB_SE_SB_SB_SM_N3cub18CUB_300001_SM_100024ReduceByKeyScanTileStateIilLb1EEESJ_SL_llEEEvDpT0__param_0[8],
	.param .align 8 .b8 _ZN6thrust24THRUST_300001_SM_1000_NS8cuda_cub4core6detail13_kernel_agentINS1_15__reduce_by_key16ReduceByKeyAgentINS0_6detail15normal_iteratorINS0_10device_ptrIiEEEENS0_17constant_iteratorIiNS0_11use_defaultESD_EESB_SB_N4cuda3std3__48equal_toIiEENSH_4plusIiEEPllEEJSB_SE_SB_SB_SM_N3cub18CUB_300001_SM_100024ReduceByKeyScanTileStateIilLb1EEESJ_SL_llEEEvDpT0__param_1[16],
	.param .align 8 .b8 _ZN6thrust24THRUST_300001_SM_1000_NS8cuda_cub4core6detail13_kernel_agentINS1_15__reduce_by_key16ReduceByKeyAgentINS0_6detail15normal_iteratorINS0_10device_ptrIiEEEENS0_17constant_iteratorIiNS0_11use_defaultESD_EESB_SB_N4cuda3std3__48equal_toIiEENSH_4plusIiEEPllEEJSB_SE_SB_SB_SM_N3cub18CUB_300001_SM_100024ReduceByKeyScanTileStateIilLb1EEESJ_SL_llEEEvDpT0__param_2[8],
	.param .align 8 .b8 _ZN6thrust24THRUST_300001_SM_1000_NS8cuda_cub4core6detail13_kernel_agentINS1_15__reduce_by_key16ReduceByKeyAgentINS0_6detail15normal_iteratorINS0_10device_ptrIiEEEENS0_17constant_iteratorIiNS0_11use_defaultESD_EESB_SB_N4cuda3std3__48equal_toIiEENSH_4plusIiEEPllEEJSB_SE_SB_SB_SM_N3cub18CUB_300001_SM_100024ReduceByKeyScanTileStateIilLb1EEESJ_SL_llEEEvDpT0__param_3[8],
	.param .u64 .ptr .align 1 _ZN6thrust24THRUST_300001_SM_1000_NS8cuda_cub4core6detail13_kernel_agentINS1_15__reduce_by_key16ReduceByKeyAgentINS0_6detail15normal_iteratorINS0_10device_ptrIiEEEENS0_17constant_iteratorIiNS0_11use_defaultESD_EESB_SB_N4cuda3std3__48equal_toIiEENSH_4plusIiEEPllEEJSB_SE_SB_SB_SM_N3cub18CUB_300001_SM_100024ReduceByKeyScanTileStateIilLb1EEESJ_SL_llEEEvDpT0__param_4,
	.param .align 8 .b8 _ZN6thrust24THRUST_300001_SM_1000_NS8cuda_cub4core6detail13_kernel_agentINS1_15__reduce_by_key16ReduceByKeyAgentINS0_6detail15normal_iteratorINS0_10device_ptrIiEEEENS0_17constant_iteratorIiNS0_11use_defaultESD_EESB_SB_N4cuda3std3__48equal_toIiEENSH_4plusIiEEPllEEJSB_SE_SB_SB_SM_N3cub18CUB_300001_SM_100024ReduceByKeyScanTileStateIilLb1EEESJ_SL_llEEEvDpT0__param_5[8],
	.param .align 1 .b8 _ZN6thrust24THRUST_300001_SM_1000_NS8cuda_cub4core6detail13_kernel_agentINS1_15__reduce_by_key16ReduceByKeyAgentINS0_6detail15normal_iteratorINS0_10device_ptrIiEEEENS0_17constant_iteratorIiNS0_11use_defaultESD_EESB_SB_N4cuda3std3__48equal_toIiEENSH_4plusIiEEPllEEJSB_SE_SB_SB_SM_N3cub18CUB_300001_SM_100024ReduceByKeyScanTileStateIilLb1EEESJ_SL_llEEEvDpT0__param_6[1],
	.param .align 1 .b8 _ZN6thrust24THRUST_300001_SM_1000_NS8cuda_cub4core6detail13_kernel_agentINS1_15__reduce_by_key16ReduceByKeyAgentINS0_6detail15normal_iteratorINS0_10device_ptrIiEEEENS0_17constant_iteratorIiNS0_11use_defaultESD_EESB_SB_N4cuda3std3__48equal_toIiEENSH_4plusIiEEPllEEJSB_SE_SB_SB_SM_N3cub18CUB_300001_SM_100024ReduceByKeyScanTileStateIilLb1EEESJ_SL_llEEEvDpT0__param_7[1],
	.param .u64 _ZN6thrust24THRUST_300001_SM_1000_NS8cuda_cub4core6detail13_kernel_agentINS1_15__reduce_by_key16ReduceByKeyAgentINS0_6detail15normal_iteratorINS0_10device_ptrIiEEEENS0_17constant_iteratorIiNS0_11use_defaultESD_EESB_SB_N4cuda3std3__48equal_toIiEENSH_4plusIiEEPllEEJSB_SE_SB_SB_SM_N3cub18CUB_300001_SM_100024ReduceByKeyScanTileStateIilLb1EEESJ_SL_llEEEvDpT0__param_8,
	.param .u64 _ZN6thrust24THRUST_300001_SM_1000_NS8cuda_cub4core6detail13_kernel_agentINS1_15__reduce_by_key16ReduceByKeyAgentINS0_6detail15normal_iteratorINS0_10device_ptrIiEEEENS0_17constant_iteratorIiNS0_11use_defaultESD_EESB_SB_N4cuda3std3__48equal_toIiEENSH_4plusIiEEPllEEJSB_SE_SB_SB_SM_N3cub18CUB_300001_SM_100024ReduceByKeyScanTileStateIilLb1EEESJ_SL_llEEEvDpT0__param_9
)
.maxntid 256
{
	.reg .pred 	%p<442>;
	.reg .b32 	%r<2026>;
	.reg .b64 	%rd<796>;

	ld.param.u64 	%rd1, [_ZN6thrust24THRUST_300001_SM_1000_NS8cuda_cub4core6detail13_kernel_agentINS1_15__reduce_by_key16ReduceByKeyAgentINS0_6detail15normal_iteratorINS0_10device_ptrIiEEEENS0_17constant_iteratorIiNS0_11use_defaultESD_EESB_SB_N4cuda3std3__48equal_toIiEENSH_4plusIiEEPllEEJSB_SE_SB_SB_SM_N3cub18CUB_300001_SM_100024ReduceByKeyScanTileStateIilLb1EEESJ_SL_llEEEvDpT0__param_5];
	ld.param.u64 	%rd2, [_ZN6thrust24THRUST_300001_SM_1000_NS8cuda_cub4core6detail13_kernel_agentINS1_15__reduce_by_key16ReduceByKeyAgentINS0_6detail15normal_iteratorINS0_10device_ptrIiEEEENS0_17constant_iteratorIiNS0_11use_defaultESD_EESB_SB_N4cuda3std3__48equal_toIiEENSH_4plusIiEEPllEEJSB_SE_SB_SB_SM_N3cub18CUB_300001_SM_100024ReduceByKeyScanTileStateIilLb1EEESJ_SL_llEEEvDpT0__param_0];
	ld.param.u32 	%r1, [_ZN6thrust24THRUST_300001_SM_1000_NS8cuda_cub4core6detail13_kernel_agentINS1_15__reduce_by_key16ReduceByKeyAgentINS0_6detail15normal_iteratorINS0_10device_ptrIiEEEENS0_17constant_iteratorIiNS0_11use_defaultESD_EESB_SB_N4cuda3std3__48equal_toIiEENSH_4plusIiEEPllEEJSB_SE_SB_SB_SM_N3cub18CUB_300001_SM_100024ReduceByKeyScanTileStateIilLb1EEESJ_SL_llEEEvDpT0__param_1+8];
	ld.param.u64 	%rd213, [_ZN6thrust24THRUST_300001_SM_1000_NS8cuda_cub4core6detail13_kernel_agentINS1_15__reduce_by_key16ReduceByKeyAgentINS0_6detail15normal_iteratorINS0_10device_ptrIiEEEENS0_17constant_iteratorIiNS0_11use_defaultESD_EESB_SB_N4cuda3std3__48equal_toIiEENSH_4plusIiEEPllEEJSB_SE_SB_SB_SM_N3cub18CUB_300001_SM_100024ReduceByKeyScanTileStateIilLb1EEESJ_SL_llEEEvDpT0__param_3];
	ld.param.u64 	%rd214, [_ZN6thrust24THRUST_300001_SM_1000_NS8cuda_cub4core6detail13_kernel_agentINS1_15__reduce_by_key16ReduceByKeyAgentINS0_6detail15normal_iteratorINS0_10device_ptrIiEEEENS0_17constant_iteratorIiNS0_11use_defaultESD_EESB_SB_N4cuda3std3__48equal_toIiEENSH_4plusIiEEPllEEJSB_SE_SB_SB_SM_N3cub18CUB_300001_SM_100024ReduceByKeyScanTileStateIilLb1EEESJ_SL_llEEEvDpT0__param_2];
	ld.param.u64 	%rd212, [_ZN6thrust24THRUST_300001_SM_1000_NS8cuda_cub4core6detail13_kernel_agentINS1_15__reduce_by_key16ReduceByKeyAgentINS0_6detail15normal_iteratorINS0_10device_ptrIiEEEENS0_17constant_iteratorIiNS0_11use_defaultESD_EESB_SB_N4cuda3std3__48equal_toIiEENSH_4plusIiEEPllEEJSB_SE_SB_SB_SM_N3cub18CUB_300001_SM_100024ReduceByKeyScanTileStateIilLb1EEESJ_SL_llEEEvDpT0__param_8];
	cvta.to.global.u64 	%rd3, %rd214;
	cvta.to.global.u64 	%rd4, %rd213;
	mov.u32 	%r2, %ctaid.x;
	mul.wide.u32 	%rd5, %r2, 2304;
	sub.s64 	%rd6, %rd212, %rd5;
	setp.lt.s64 	%p12, %rd6, 2305;
	@%p12 bra 	$L__BB4_142;
	setp.ne.s32 	%p262, %r2, 0;
	@%p262 bra 	$L__BB4_52;
	mov.u32 	%r3, %tid.x;
	and.b32  	%r1717, %r3, 31;
	and.b32  	%r1718, %r3, 992;
	mul.lo.s32 	%r1719, %r1718, 9;
	or.b32  	%r1720, %r1719, %r1717;
	cvt.u64.u32 	%rd652, %r1720;
	add.s64 	%rd653, %rd5, %rd652;
	shl.b64 	%rd654, %rd653, 2;
	add.s64 	%rd642, %rd2, %rd654;
	// begin inline asm
	ld.global.nc.u32 %r1706, [%rd642];
	// end inline asm
	add.s64 	%rd643, %rd642, 128;
	// begin inline asm
	ld.global.nc.u32 %r1707, [%rd643];
	// end inline asm
	add.s64 	%rd644, %rd642, 256;
	// begin inline asm
	ld.global.nc.u32 %r1708, [%rd644];
	// end inline asm
	add.s64 	%rd645, %rd642, 384;
	// begin inline asm
	ld.global.nc.u32 %r1709, [%rd645];
	// end inline asm
	add.s64 	%rd646, %rd642, 512;
	// begin inline asm
	ld.global.nc.u32 %r1710, [%rd646];
	// end inline asm
	add.s64 	%rd647, %rd642, 640;
	// begin inline asm
	ld.global.nc.u32 %r1711, [%rd647];
	// end inline asm
	add.s64 	%rd648, %rd642, 768;
	// begin inline asm
	ld.global.nc.u32 %r1712, [%rd648];
	// end inline asm
	add.s64 	%rd649, %rd642, 896;
	// begin inline asm
	ld.global.nc.u32 %r1713, [%rd649];
	// end inline asm
	add.s64 	%rd650, %rd642, 1024;
	// begin inline asm
	ld.global.nc.u32 %r1714, [%rd650];
	// end inline asm
	// begin inline asm
	mov.u32 %r1715, %laneid;
	// end inline asm
	shr.u32 	%r5, %r3, 5;
	mad.lo.s32 	%r1721, %r5, 288, %r1715;
	shl.b32 	%r1722, %r1721, 2;
	mov.u32 	%r1723, _ZN6thrust24THRUST_300001_SM_1000_NS8cuda_cub4core6detail5shmemE;
	add.s32 	%r1724, %r1723, %r1722;
	st.shared.u32 	[%r1724], %r1706;
	st.shared.u32 	[%r1724+128], %r1707;
	st.shared.u32 	[%r1724+256], %r1708;
	st.shared.u32 	[%r1724+384], %r1709;
	st.shared.u32 	[%r1724+512], %r1710;
	st.shared.u32 	[%r1724+640], %r1711;
	st.shared.u32 	[%r1724+768], %r1712;
	st.shared.u32 	[%r1724+896], %r1713;
	st.shared.u32 	[%r1724+1024], %r1714;
	bar.warp.sync 	-1;
	shl.b32 	%r1725, %r1715, 5;
	add.s32 	%r1726, %r1724, %r1725;
	ld.shared.u32 	%r6, [%r1726];
	ld.shared.u32 	%r7, [%r1726+4];
	ld.shared.u32 	%r8, [%r1726+8];
	ld.shared.u32 	%r9, [%r1726+12];
	ld.shared.u32 	%r10, [%r1726+16];
	ld.shared.u32 	%r11, [%r1726+20];
	ld.shared.u32 	%r12, [%r1726+24];
	ld.shared.u32 	%r13, [%r1726+28];
	ld.shared.u32 	%r14, [%r1726+32];
	bar.sync 	0;
	st.shared.u32 	[%r1724], %r1;
	st.shared.u32 	[%r1724+128], %r1;
	st.shared.u32 	[%r1724+256], %r1;
	st.shared.u32 	[%r1724+384], %r1;
	st.shared.u32 	[%r1724+512], %r1;
	st.shared.u32 	[%r1724+640], %r1;
	st.shared.u32 	[%r1724+768], %r1;
	st.shared.u32 	[%r1724+896], %r1;
	st.shared.u32 	[%r1724+1024], %r1;
	bar.warp.sync 	-1;
	ld.shared.u32 	%r15, [%r1726];
	ld.shared.u32 	%r16, [%r1726+4];
	ld.shared.u32 	%r17, [%r1726+8];
	ld.shared.u32 	%r18, [%r1726+12];
	ld.shared.u32 	%r19, [%r1726+16];
	ld.shared.u32 	%r20, [%r1726+20];
	ld.shared.u32 	%r21, [%r1726+24];
	ld.shared.u32 	%r22, [%r1726+28];
	ld.shared.u32 	%r23, [%r1726+32];
	bar.sync 	0;
	shl.b32 	%r1727, %r3, 2;
	add.s32 	%r1728, %r1723, %r1727;
	add.s32 	%r24, %r1728, 1240;
	st.shared.u32 	[%r1728+1240], %r14;
	bar.sync 	0;
	setp.eq.s32 	%p372, %r3, 0;
	mov.b64 	%rd746, 0;
	@%p372 bra 	$L__BB4_4;
	ld.shared.u32 	%r1968, [%r24+-4];
	setp.ne.s32 	%p373, %r1968, %r6;
	selp.u64 	%rd746, 1, 0, %p373;
$L__BB4_4:
	setp.ne.s32 	%p374, %r6, %r7;
	selp.u64 	%rd655, 1, 0, %p374;
	setp.ne.s32 	%p375, %r7, %r8;
	selp.u64 	%rd656, 1, 0, %p375;
	setp.ne.s32 	%p376, %r8, %r9;
	selp.u64 	%rd657, 1, 0, %p376;
	setp.ne.s32 	%p377, %r9, %r10;
	selp.u64 	%rd658, 1, 0, %p377;
	setp.ne.s32 	%p378, %r10, %r11;
	selp.u64 	%rd659, 1, 0, %p378;
	setp.ne.s32 	%p379, %r11, %r12;
	selp.u64 	%rd660, 1, 0, %p379;
	setp.ne.s32 	%p380, %r12, %r13;
	selp.u64 	%rd661, 1, 0, %p380;
	setp.ne.s32 	%p381, %r13, %r14;
	selp.u64 	%rd662, 1, 0, %p381;
	add.s64 	%rd9, %rd746, %rd655;
	selp.b32 	%r1849, 0, %r15, %p374;
	add.s32 	%r1850, %r16, %r1849;
	add.s64 	%rd10, %rd9, %rd656;
	selp.b32 	%r1851, 0, %r1850, %p375;
	add.s32 	%r1852, %r17, %r1851;
	add.s64 	%rd11, %rd10, %rd657;
	selp.b32 	%r1853, 0, %r1852, %p376;
	add.s32 	%r1854, %r18, %r1853;
	add.s64 	%rd12, %rd11, %rd658;
	selp.b32 	%r1855, 0, %r1854, %p377;
	add.s32 	%r1856, %r19, %r1855;
	add.s64 	%rd13, %rd12, %rd659;
	selp.b32 	%r1857, 0, %r1856, %p378;
	add.s32 	%r1858, %r20, %r1857;
	add.s64 	%rd14, %rd13, %rd660;
	selp.b32 	%r1859, 0, %r1858, %p379;
	add.s32 	%r1860, %r21, %r1859;
	add.s64 	%rd15, %rd14, %rd661;
	selp.b32 	%r1861, 0, %r1860, %p380;
	add.s32 	%r1862, %r22, %r1861;
	add.s64 	%rd663, %rd15, %rd662;
	mov.b64 	{%r1730, %r1735}, %rd663;
	selp.b32 	%r1863, 0, %r1862, %p381;
	add.s32 	%r1740, %r23, %r1863;
	mov.b32 	%r1846, 1;
	mov.b32 	%r1847, 0;
	mov.b32 	%r1848, -1;
	// begin inline asm
	shfl.sync.up.b32 %r1729, %r1730, %r1846, %r1847, %r1848;
	// end inline asm
	// begin inline asm
	shfl.sync.up.b32 %r1734, %r1735, %r1846, %r1847, %r1848;
	// end inline asm
	mov.b64 	%rd664, {%r1729, %r1734};
	// begin inline asm
	shfl.sync.up.b32 %r1739, %r1740, %r1846, %r1847, %r1848;
	// end inline asm
	// begin inline asm
	shfl.sync.up.b32 %r1744, %r1745, %r1846, %r1847, %r1848;
	// end inline asm
	setp.eq.s64 	%p382, %rd663, 0;
	selp.b32 	%r1864, %r1739, 0, %p382;
	setp.lt.s32 	%p383, %r1715, 1;
	selp.b64 	%rd665, 0, %rd664, %p383;
	add.s64 	%rd666, %rd665, %rd663;
	mov.b64 	{%r1750, %r1755}, %rd666;
	selp.b32 	%r1865, 0, %r1864, %p383;
	add.s32 	%r1760, %r1865, %r1740;
	mov.b32 	%r1766, 2;
	// begin inline asm
	shfl.sync.up.b32 %r1749, %r1750, %r1766, %r1847, %r1848;
	// end inline asm
	// begin inline asm
	shfl.sync.up.b32 %r1754, %r1755, %r1766, %r1847, %r1848;
	// end inline asm
	mov.b64 	%rd667, {%r1749, %r1754};
	// begin inline asm
	shfl.sync.up.b32 %r1759, %r1760, %r1766, %r1847, %r1848;
	// end inline asm
	// begin inline asm
	shfl.sync.up.b32 %r1764, %r1765, %r1766, %r1847, %r1848;
	// end inline asm
	setp.eq.s64 	%p384, %rd666, 0;
	selp.b32 	%r1866, %r1759, 0, %p384;
	setp.lt.s32 	%p385, %r1715, 2;
	selp.b64 	%rd668, 0, %rd667, %p385;
	add.s64 	%rd669, %rd668, %rd666;
	mov.b64 	{%r1770, %r1775}, %rd669;
	selp.b32 	%r1867, 0, %r1866, %p385;
	add.s32 	%r1780, %r1867, %r1760;
	mov.b32 	%r1786, 4;
	// begin inline asm
	shfl.sync.up.b32 %r1769, %r1770, %r1786, %r1847, %r1848;
	// end inline asm
	// begin inline asm
	shfl.sync.up.b32 %r1774, %r1775, %r1786, %r1847, %r1848;
	// end inline asm
	mov.b64 	%rd670, {%r1769, %r1774};
	// begin inline asm
	shfl.sync.up.b32 %r1779, %r1780, %r1786, %r1847, %r1848;
	// end inline asm
	// begin inline asm
	shfl.sync.up.b32 %r1784, %r1785, %r1786, %r1847, %r1848;
	// end inline asm
	setp.eq.s64 	%p386, %rd669, 0;
	selp.b32 	%r1868, %r1779, 0, %p386;
	setp.lt.s32 	%p387, %r1715, 4;
	selp.b64 	%rd671, 0, %rd670, %p387;
	add.s64 	%rd672, %rd671, %rd669;
	mov.b64 	{%r1790, %r1795}, %rd672;
	selp.b32 	%r1869, 0, %r1868, %p387;
	add.s32 	%r1800, %r1869, %r1780;
	mov.b32 	%r1806, 8;
	// begin inline asm
	shfl.sync.up.b32 %r1789, %r1790, %r1806, %r1847, %r1848;
	// end inline asm
	// begin inline asm
	shfl.sync.up.b32 %r1794, %r1795, %r1806, %r1847, %r1848;
	// end inline asm
	mov.b64 	%rd673, {%r1789, %r1794};
	// begin inline asm
	shfl.sync.up.b32 %r1799, %r1800, %r1806, %r1847, %r1848;
	// end inline asm
	// begin inline asm
	shfl.sync.up.b32 %r1804, %r1805, %r1806, %r1847, %r1848;
	// end inline asm
	setp.eq.s64 	%p388, %rd672, 0;
	selp.b32 	%r1870, %r1799, 0, %p388;
	setp.lt.s32 	%p389, %r1715, 8;
	selp.b64 	%rd674, 0, %rd673, %p389;
	add.s64 	%rd675, %rd674, %rd672;
	mov.b64 	{%r1810, %r1815}, %rd675;
	selp.b32 	%r1871, 0, %r1870, %p389;
	add.s32 	%r1820, %r1871, %r1800;
	mov.b32 	%r1826, 16;
	// begin inline asm
	shfl.sync.up.b32 %r1809, %r1810, %r1826, %r1847, %r1848;
	// end inline asm
	// begin inline asm
	shfl.sync.up.b32 %r1814, %r1815, %r1826, %r1847, %r1848;
	// end inline asm
	mov.b64 	%rd676, {%r1809, %r1814};
	// begin inline asm
	shfl.sync.up.b32 %r1819, %r1820, %r1826, %r1847, %r1848;
	// end inline asm
	// begin inline asm
	shfl.sync.up.b32 %r1824, %r1825, %r1826, %r1847, %r1848;
	// end inline asm
	setp.eq.s64 	%p390, %rd675, 0;
	selp.b32 	%r1872, %r1819, 0, %p390;
	setp.lt.s32 	%p391, %r1715, 16;
	selp.b64 	%rd677, 0, %rd676, %p391;
	add.s64 	%rd16, %rd677, %rd675;
	mov.b64 	{%r1830, %r1835}, %rd16;
	selp.b32 	%r1873, 0, %r1872, %p391;
	add.s32 	%r1840, %r1873, %r1820;
	// begin inline asm
	shfl.sync.up.b32 %r1829, %r1830, %r1846, %r1847, %r1848;
	// end inline asm
	// begin inline asm
	shfl.sync.up.b32 %r1834, %r1835, %r1846, %r1847, %r1848;
	// end inline asm
	// begin inline asm
	shfl.sync.up.b32 %r1839, %r1840, %r1846, %r1847, %r1848;
	// end inline asm
	// begin inline asm
	shfl.sync.up.b32 %r1844, %r1845, %r1846, %r1847, %r1848;
	// end inline asm
	setp.ne.s32 	%p392, %r1715, 31;
	@%p392 bra 	$L__BB4_6;
	shl.b32 	%r1874, %r5, 4;
	mov.u32 	%r1875, _ZN6thrust24THRUST_300001_SM_1000_NS8cuda_cub4core6detail5shmemE;
	add.s32 	%r1876, %r1875, %r1874;
	st.shared.u64 	[%r1876], %rd16;
	st.shared.u32 	[%r1876+8], %r1840;
$L__BB4_6:
	mov.b64 	%rd678, {%r1829, %r1834};
	setp.ne.s32 	%p393, %r12, %r13;
	setp.ne.s32 	%p394, %r11, %r12;
	setp.ne.s32 	%p395, %r10, %r11;
	setp.ne.s32 	%p396, %r9, %r10;
	setp.ne.s32 	%p397, %r8, %r9;
	setp.ne.s32 	%p398, %r7, %r8;
	setp.ne.s32 	%p399, %r6, %r7;
	setp.ne.s32 	%p400, %r3, 0;
	bar.sync 	0;
	ld.shared.u64 	%rd679, [_ZN6thrust24THRUST_300001_SM_1000_NS8cuda_cub4core6detail5shmemE];
	ld.shared.u32 	%r1877, [_ZN6thrust24THRUST_300001_SM_1000_NS8cuda_cub4core6detail5shmemE+8];
	ld.shared.u64 	%rd680, [_ZN6thrust24THRUST_300001_SM_1000_NS8cuda_cub4core6detail5shmemE+16];
	ld.shared.u32 	%r1878, [_ZN6thrust24THRUST_300001_SM_1000_NS8cuda_cub4core6detail5shmemE+24];
	add.s64 	%rd681, %rd680, %rd679;
	setp.eq.s64 	%p401, %rd680, 0;
	selp.b32 	%r1879, %r1877, 0, %p401;
	add.s32 	%r1880, %r1879, %r1878;
	setp.eq.s32 	%p402, %r5, 2;
	selp.b64 	%rd682, %rd681, %rd679, %p402;
	selp.b32 	%r1881, %r1880, %r1877, %p402;
	ld.shared.u64 	%rd683, [_ZN6thrust24THRUST_300001_SM_1000_NS8cuda_cub4core6detail5shmemE+32];
	ld.shared.u32 	%r1882, [_ZN6thrust24THRUST_300001_SM_1000_NS8cuda_cub4core6detail5shmemE+40];
	add.s64 	%rd684, %rd683, %rd681;
	setp.eq.s64 	%p403, %rd683, 0;
	selp.b32 	%r1883, %r1880, 0, %p403;
	add.s32 	%r1884, %r1883, %r1882;
	setp.eq.s32 	%p404, %r5, 3;
	selp.b64 	%rd685, %rd684, %rd682, %p404;
	selp.b32 	%r1885, %r1884, %r1881, %p404;
	ld.shared.u64 	%rd686, [_ZN6thrust24THRUST_300001_SM_1000_NS8cuda_cub4core6detail5shmemE+48];
	ld.shared.u32 	%r1886, [_ZN6thrust24THRUST_300001_SM_1000_NS8cuda_cub4core6detail5shmemE+56];
	add.s64 	%rd687, %rd686, %rd684;
	setp.eq.s64 	%p405, %rd686, 0;
	selp.b32 	%r1887, %r1884, 0, %p405;
	add.s32 	%r1888, %r1887, %r1886;
	setp.eq.s32 	%p406, %r5, 4;
	selp.b64 	%rd688, %rd687, %rd685, %p406;
	selp.b32 	%r1889, %r1888, %r1885, %p406;
	ld.shared.u64 	%rd689, [_ZN6thrust24THRUST_300001_SM_1000_NS8cuda_cub4core6detail5shmemE+64];
	ld.shared.u32 	%r1890, [_ZN6thrust24THRUST_300001_SM_1000_NS8cuda_cub4core6detail5shmemE+72];
	add.s64 	%rd690, %rd689, %rd687;
	setp.eq.s64 	%p407, %rd689, 0;
	selp.b32 	%r1891, %r1888, 0, %p407;
	add.s32 	%r1892, %r1891, %r1890;
	setp.eq.s32 	%p408, %r5, 5;
	selp.b64 	%rd691, %rd690, %rd688, %p408;
	selp.b32 	%r1893, %r1892, %r1889, %p408;
	ld.shared.u64 	%rd692, [_ZN6thrust24THRUST_300001_SM_1000_NS8cuda_cub4core6detail5shmemE+80];
	ld.shared.u32 	%r1894, [_ZN6thrust24THRUST_300001_SM_1000_NS8cuda_cub4core6detail5shmemE+88];
	add.s64 	%rd693, %rd692, %rd690;
	setp.eq.s64 	%p409, %rd692, 0;
	selp.b32 	%r1895, %r1892, 0, %p409;
	add.s32 	%r1896, %r1895, %r1894;
	setp.eq.s32 	%p410, %r5, 6;
	selp.b64 	%rd694, %rd693, %rd691, %p410;
	selp.b32 	%r1897, %r1896, %r1893, %p410;
	ld.shared.u64 	%rd695, [_ZN6thrust24THRUST_300001_SM_1000_NS8cuda_cub4core6detail5shmemE+96];
	ld.shared.u32 	%r1898, [_ZN6thrust24THRUST_300001_SM_1000_NS8cuda_cub4core6detail5shmemE+104];
	add.s64 	%rd696, %rd695, %rd693;
	setp.eq.s64 	%p411, %rd695, 0;
	selp.b32 	%r1899, %r1896, 0, %p411;
	add.s32 	%r1900, %r1899, %r1898;
	setp.eq.s32 	%p412, %r5, 7;
	selp.b64 	%rd697, %rd696, %rd694, %p412;
	selp.b32 	%r1901, %r1900, %r1897, %p412;
	ld.shared.u64 	%rd698, [_ZN6thrust24THRUST_300001_SM_1000_NS8cuda_cub4core6detail5shmemE+112];
	ld.shared.u32 	%r1902, [_ZN6thrust24THRUST_300001_SM_1000_NS8cuda_cub4core6detail5shmemE+120];
	add.s64 	%rd17, %rd698, %rd696;
	setp.eq.s64 	%p413, %rd698, 0;
	selp.b32 	%r1903, %r1900, 0, %p413;
	add.s32 	%r31, %r1903, %r1902;
	setp.lt.u32 	%p414, %r3, 32;
	selp.b64 	%rd699, 0, %rd697, %p414;
	selp.b32 	%r1904, 0, %r1901, %p414;
	setp.eq.s64 	%p415, %rd678, 0;
	selp.b32 	%r1905, %r1904, 0, %p415;
	add.s32 	%r1906, %r1905, %r1839;
	setp.eq.s32 	%p416, %r1715, 0;
	selp.b32 	%r32, %r1904, %r1906, %p416;
	selp.b64 	%rd700, 0, %rd678, %p416;
	add.s64 	%rd18, %rd699, %rd700;
	add.s64 	%rd19, %rd18, %rd746;
	setp.eq.s64 	%p417, %rd746, 0;
	selp.b32 	%r1907, %r32, 0, %p417;
	add.s32 	%r33, %r1907, %r15;
	add.s64 	%rd20, %rd9, %rd18;
	selp.b32 	%r1908, 0, %r33, %p399;
	add.s32 	%r34, %r16, %r1908;
	add.s64 	%rd21, %rd10, %rd18;
	selp.b32 	%r1909, 0, %r34, %p398;
	add.s32 	%r35, %r17, %r1909;
	add.s64 	%rd22, %rd11, %rd18;
	selp.b32 	%r1910, 0, %r35, %p397;
	add.s32 	%r36, %r18, %r1910;
	add.s64 	%rd23, %rd12, %rd18;
	selp.b32 	%r1911, 0, %r36, %p396;
	add.s32 	%r37, %r19, %r1911;
	add.s64 	%rd24, %rd13, %rd18;
	selp.b32 	%r1912, 0, %r37, %p395;
	add.s32 	%r38, %r20, %r1912;
	add.s64 	%rd25, %rd14, %rd18;
	selp.b32 	%r1913, 0, %r38, %p394;
	add.s32 	%r39, %r21, %r1913;
	add.s64 	%rd26, %rd15, %rd18;
	selp.b32 	%r1914, 0, %r39, %p393;
	add.s32 	%r40, %r22, %r1914;
	@%p400 bra 	$L__BB4_8;
	mov.b32 	%r1915, 101;
	mov.b64 	%rd702, {%r31, %r1915};
	add.s64 	%rd701, %rd1, 512;
	// begin inline asm
	st.relaxed.gpu.v2.u64 [%rd701], {%rd702, %rd17};
	// end inline asm
$L__BB4_8:
	setp.lt.s64 	%p418, %rd17, 257;
	@%p418 bra 	$L__BB4_34;
	bar.sync 	0;
	@%p417 bra 	$L__BB4_11;
	cvt.u32.u64 	%r1916, %rd18;
	shl.b32 	%r1917, %r1916, 3;
	mov.u32 	%r1918, _ZN6thrust24THRUST_300001_SM_1000_NS8cuda_cub4core6detail5shmemE;
	add.s32 	%r1919, %r1918, %r1917;
	st.shared.v2.u32 	[%r1919], {%r1968, %r32};
$L__BB4_11:
	setp.eq.s32 	%p429, %r6, %r7;
	@%p429 bra 	$L__BB4_13;
	cvt.u32.u64 	%r1920, %rd19;
	shl.b32 	%r1921, %r1920, 3;
	mov.u32 	%r1922, _ZN6thrust24THRUST_300001_SM_1000_NS8cuda_cub4core6detail5shmemE;
	add.s32 	%r1923, %r1922, %r1921;
	st.shared.v2.u32 	[%r1923], {%r6, %r33};
$L__BB4_13:
	setp.eq.s32 	%p430, %r7, %r8;
	@%p430 bra 	$L__BB4_15;
	cvt.u32.u64 	%r1924, %rd20;
	shl.b32 	%r1925, %r1924, 3;
	mov.u32 	%r1926, _ZN6thrust24THRUST_300001_SM_1000_NS8cuda_cub4core6detail5shmemE;
	add.s32 	%r1927, %r1926, %r1925;
	st.shared.v2.u32 	[%r1927], {%r7, %r34};
$L__BB4_15:
	setp.eq.s32 	%p431, %r8, %r9;
	@%p431 bra 	$L__BB4_17;
	cvt.u32.u64 	%r1928, %rd21;
	shl.b32 	%r1929, %r1928, 3;
	mov.u32 	%r1930, _ZN6thrust24THRUST_300001_SM_1000_NS8cuda_cub4core6detail5shmemE;
	add.s32 	%r1931, %r1930, %r1929;
	st.shared.v2.u32 	[%r1931], {%r8, %r35};
$L__BB4_17:
	setp.eq.s32 	%p432, %r9, %r10;
	@%p432 bra 	$L__BB4_19;
	cvt.u32.u64 	%r1932, %rd22;
	shl.b32 	%r1933, %r1932, 3;
	mov.u32 	%r1934, _ZN6thrust24THRUST_300001_SM_1000_NS8cuda_cub4core6detail5shmemE;
	add.s32 	%r1935, %r1934, %r1933;
	st.shared.v2.u32 	[%r1935], {%r9, %r36};
$L__BB4_19:
	setp.eq.s32 	%p433, %r10, %r11;
	@%p433 bra 	$L__BB4_21;
	cvt.u32.u64 	%r1936, %rd23;
	shl.b32 	%r1937, %r1936, 3;
	mov.u32 	%r1938, _ZN6thrust24THRUST_300001_SM_1000_NS8cuda_cub4core6detail5shmemE;
	add.s32 	%r1939, %r1938, %r1937;
	st.shared.v2.u32 	[%r1939], {%r10, %r37};
$L__BB4_21:
	setp.eq.s32 	%p434, %r11, %r12;
	@%p434 bra 	$L__BB4_23;
	cvt.u32.u64 	%r1940, %rd24;
	shl.b32 	%r1941, %r1940, 3;
	mov.u32 	%r1942, _ZN6thrust24THRUST_300001_SM_1000_NS8cuda_cub4core6detail5shmemE;
	add.s32 	%r1943, %r1942, %r1941;
	st.shared.v2.u32 	[%r1943], {%r11, %r38};
$L__BB4_23:
	setp.eq.s32 	%p435, %r12, %r13;
	@%p435 bra 	$L__BB4_25;
	cvt.u32.u64 	%r1944, %rd25;
	shl.b32 	%r1945, %r1944, 3;
	mov.u32 	%r1946, _ZN6thrust24THRUST_300001_SM_1000_NS8cuda_cub4core6detail5shmemE;
	add.s32 	%r1947, %r1946, %r1945;
	st.shared.v2.u32 	[%r1947], {%r12, %r39};
$L__BB4_25:
	setp.eq.s32 	%p436, %r13, %r14;
	@%p436 bra 	$L__BB4_27;
	cvt.u32.u64 	%r1948, %rd26;
	shl.b32 	%r1949, %r1948, 3;
	mov.u32 	%r1950, _ZN6thrust24THRUST_300001_SM_1000_NS8cuda_cub4core6detail5shmemE;
	add.s32 	%r1951, %r1950, %r1949;
	st.shared.v2.u32 	[%r1951], {%r13, %r40};
$L__BB4_27:
	bar.sync 	0;
	cvt.u64.u32 	%rd751, %r3;
	setp.le.u64 	%p437, %rd17, %rd751;
	@%p437 bra 	$L__BB4_326;
	not.b64 	%rd731, %rd751;
	add.s64 	%rd28, %rd17, %rd731;
	shr.u64 	%rd732, %rd28, 8;
	add.s64 	%rd733, %rd732, 1;
	and.b64  	%rd747, %rd733, 3;
	and.b64  	%rd734, %rd28, 768;
	setp.eq.s64 	%p438, %rd734, 768;
	@%p438 bra 	$L__BB4_31;
	shl.b64 	%rd735, %rd751, 2;
	add.s64 	%rd749, %rd4, %rd735;
	add.s64 	%rd748, %rd3, %rd735;
	shl.b32 	%r1952, %r3, 3;
	mov.u32 	%r1953, _ZN6thrust24THRUST_300001_SM_1000_NS8cuda_cub4core6detail5shmemE;
	add.s32 	%r1969, %r1953, %r1952;
	shl.b64 	%rd736, %rd747, 8;
	add.s64 	%rd751, %rd736, %rd751;
$L__BB4_30:
	.pragma "nounroll";
	ld.shared.v2.u32 	{%r1954, %r1955}, [%r1969];
	st.global.u32 	[%rd748], %r1954;
	st.global.u32 	[%rd749], %r1955;
	add.s64 	%rd749, %rd749, 1024;
	add.s64 	%rd748, %rd748, 1024;
	add.s32 	%r1969, %r1969, 2048;
	add.s64 	%rd747, %rd747, -1;
	setp.ne.s64 	%p439, %rd747, 0;
	@%p439 bra 	$L__BB4_30;
$L__BB4_31:
	setp.lt.u64 	%p440, %rd28, 768;
	@%p440 bra 	$L__BB4_326;
	mov.u32 	%r1958, _ZN6thrust24THRUST_300001_SM_1000_NS8cuda_cub4core6detail5shmemE;
$L__BB4_33:
	cvt.u32.u64 	%r1956, %rd751;
	shl.b32 	%r1957, %r1956, 3;
	add.s32 	%r1959, %r1958, %r1957;
	ld.shared.v2.u32 	{%r1960, %r1961}, [%r1959];
	shl.b64 	%rd737, %rd751, 2;
	add.s64 	%rd738, %rd3, %rd737;
	st.global.u32 	[%rd738], %r1960;
	add.s64 	%rd739, %rd4, %rd737;
	st.global.u32 	[%rd739], %r1961;
	ld.shared.v2.u32 	{%r1962, %r1963}, [%r1959+2048];
	and.b64  	%rd740, %rd737, 17179869180;
	add.s64 	%rd741, %rd3, %rd740;
	st.global.u32 	[%rd741+1024], %r1962;
	add.s64 	%rd742, %rd4, %rd740;
	st.global.u32 	[%rd742+1024], %r1963;
	ld.shared.v2.u32 	{%r1964, %r1965}, [%r1959+4096];
	st.global.u32 	[%rd741+2048], %r1964;
	st.global.u32 	[%rd742+2048], %r1965;
	ld.shared.v2.u32 	{%r1966, %r1967}, [%r1959+6144];
	st.global.u32 	[%rd741+3072], %r1966;
	st.global.u32 	[%rd742+3072], %r1967;
	add.s64 	%rd743, %rd751, 1024;
	and.b64  	%rd751, %rd743, 4294967295;
	setp.gt.u64 	%p441, %rd17, %rd751;
	@%p441 bra 	$L__BB4_33;
	bra.uni 	$L__BB4_326;
$L__BB4_34:
	@%p417 bra 	$L__BB4_36;
	shl.b64 	%rd704, %rd18, 2;
	add.s64 	%rd705, %rd3, %rd704;
	st.global.u32 	[%rd705], %r1968;
	add.s64 	%rd706, %rd4, %rd704;
	st.global.u32 	[%rd706], %r32;
$L__BB4_36:
	setp.eq.s32 	%p420, %r6, %r7;
	@%p420 bra 	$L__BB4_38;
	shl.b64 	%rd707, %rd19, 2;
	add.s64 	%rd708, %rd3, %rd707;
	st.global.u32 	[%rd708], %r6;
	add.s64 	%rd709, %rd4, %rd707;
	st.global.u32 	[%rd709], %r33;
$L__BB4_38:
	setp.eq.s32 	%p421, %r7, %r8;
	@%p421 bra 	$L__BB4_40;
	shl.b64 	%rd710, %rd20, 2;
	add.s64 	%rd711, %rd3, %rd710;
	st.global.u32 	[%rd711], %r7;
	add.s64 	%rd712, %rd4, %rd710;
	st.global.u32 	[%rd712], %r34;
$L__BB4_40:
	setp.eq.s32 	%p422, %r8, %r9;
	@%p422 bra 	$L__BB4_42;
	shl.b64 	%rd713, %rd21, 2;
	add.s64 	%rd714, %rd3, %rd713;
	st.global.u32 	[%rd714], %r8;
	add.s64 	%rd715, %rd4, %rd713;
	st.global.u32 	[%rd715], %r35;
$L__BB4_42:
	setp.eq.s32 	%p423, %r9, %r10;
	@%p423 bra 	$L__BB4_44;
	shl.b64 	%rd716, %rd22, 2;
	add.s64 	%rd717, %rd3, %rd716;
	st.global.u32 	[%rd717], %r9;
	add.s64 	%rd718, %rd4, %rd716;
	st.global.u32 	[%rd718], %r36;
$L__BB4_44:
	setp.eq.s32 	%p424, %r10, %r11;
	@%p424 bra 	$L__BB4_46;
	shl.b64 	%rd719, %rd23, 2;
	add.s64 	%rd720, %rd3, %rd719;
	st.global.u32 	[%rd720], %r10;
	add.s64 	%rd721, %rd4, %rd719;
	st.global.u32 	[%rd721], %r37;
$L__BB4_46:
	setp.eq.s32 	%p425, %r11, %r12;
	@%p425 bra 	$L__BB4_48;
	shl.b64 	%rd722, %rd24, 2;
	add.s64 	%rd723, %rd3, %rd722;
	st.global.u32 	[%rd723], %r11;
	add.s64 	%rd724, %rd4, %rd722;
	st.global.u32 	[%rd724], %r38;
$L__BB4_48:
	setp.eq.s32 	%p426, %r12, %r13;
	@%p426 bra 	$L__BB4_50;
	shl.b64 	%rd725, %rd25, 2;
	add.s64 	%rd726, %rd3, %rd725;
	st.global.u32 	[%rd726], %r12;
	add.s64 	%rd727, %rd4, %rd725;
	st.global.u32 	[%rd727], %r39;
$L__BB4_50:
	setp.eq.s32 	%p427, %r13, %r14;
	@%p427 bra 	$L__BB4_326;
	shl.b64 	%rd728, %rd26, 2;
	add.s64 	%rd729, %rd3, %rd728;
	st.global.u32 	[%rd729], %r13;
	add.s64 	%rd730, %rd4, %rd728;
	st.global.u32 	[%rd730], %r40;
	bra.uni 	$L__BB4_326;
$L__BB4_52:
	mov.u32 	%r44, %tid.x;
	and.b32  	%r1201, %r44, 31;
	and.b32  	%r1202, %r44, 992;
	mul.lo.s32 	%r1203, %r1202, 9;
	or.b32  	%r1204, %r1203, %r1201;
	cvt.u64.u32 	%rd514, %r1204;
	add.s64 	%rd515, %rd5, %rd514;
	shl.b64 	%rd516, %rd515, 2;
	add.s64 	%rd505, %rd2, %rd516;
	// begin inline asm
	ld.global.nc.u32 %r1190, [%rd505];
	// end inline asm
	add.s64 	%rd506, %rd505, 128;
	// begin inline asm
	ld.global.nc.u32 %r1191, [%rd506];
	// end inline asm
	add.s64 	%rd507, %rd505, 256;
	// begin inline asm
	ld.global.nc.u32 %r1192, [%rd507];
	// end inline asm
	add.s64 	%rd508, %rd505, 384;
	// begin inline asm
	ld.global.nc.u32 %r1193, [%rd508];
	// end inline asm
	add.s64 	%rd509, %rd505, 512;
	// begin inline asm
	ld.global.nc.u32 %r1194, [%rd509];
	// end inline asm
	add.s64 	%rd510, %rd505, 640;
	// begin inline asm
	ld.global.nc.u32 %r1195, [%rd510];
	// end inline asm
	add.s64 	%rd511, %rd505, 768;
	// begin inline asm
	ld.global.nc.u32 %r1196, [%rd511];
	// end inline asm
	add.s64 	%rd512, %rd505, 896;
	// begin inline asm
	ld.global.nc.u32 %r1197, [%rd512];
	// end inline asm
	add.s64 	%rd513, %rd505, 1024;
	// begin inline asm
	ld.global.nc.u32 %r1198, [%rd513];
	// end inline asm
	// begin inline asm
	mov.u32 %r1199, %laneid;
	// end inline asm
	shr.u32 	%r46, %r44, 5;
	mad.lo.s32 	%r1205, %r46, 288, %r1199;
	shl.b32 	%r1206, %r1205, 2;
	mov.u32 	%r1207, _ZN6thrust24THRUST_300001_SM_1000_NS8cuda_cub4core6detail5shmemE;
	add.s32 	%r47, %r1207, %r1206;
	st.shared.u32 	[%r47], %r1190;
	st.shared.u32 	[%r47+128], %r1191;
	st.shared.u32 	[%r47+256], %r1192;
	st.shared.u32 	[%r47+384], %r1193;
	st.shared.u32 	[%r47+512], %r1194;
	st.shared.u32 	[%r47+640], %r1195;
	st.shared.u32 	[%r47+768], %r1196;
	st.shared.u32 	[%r47+896], %r1197;
	st.shared.u32 	[%r47+1024], %r1198;
	bar.warp.sync 	-1;
	shl.b32 	%r1208, %r1199, 5;
	add.s32 	%r48, %r47, %r1208;
	ld.shared.u32 	%r49, [%r48];
	ld.shared.u32 	%r50, [%r48+4];
	ld.shared.u32 	%r51, [%r48+8];
	ld.shared.u32 	%r52, [%r48+12];
	ld.shared.u32 	%r53, [%r48+16];
	ld.shared.u32 	%r54, [%r48+20];
	ld.shared.u32 	%r55, [%r48+24];
	ld.shared.u32 	%r56, [%r48+28];
	ld.shared.u32 	%r57, [%r48+32];
	setp.ne.s32 	%p263, %r44, 0;
	mov.b32 	%r1971, 0;
	@%p263 bra 	$L__BB4_54;
	shl.b64 	%rd518, %rd5, 2;
	add.s64 	%rd519, %rd2, %rd518;
	add.s64 	%rd517, %rd519, -4;
	// begin inline asm
	ld.global.nc.u32 %r1971, [%rd517];
	// end inline asm
$L__BB4_54:
	setp.eq.s32 	%p264, %r44, 0;
	bar.sync 	0;
	st.shared.u32 	[%r47], %r1;
	st.shared.u32 	[%r47+128], %r1;
	st.shared.u32 	[%r47+256], %r1;
	st.shared.u32 	[%r47+384], %r1;
	st.shared.u32 	[%r47+512], %r1;
	st.shared.u32 	[%r47+640], %r1;
	st.shared.u32 	[%r47+768], %r1;
	st.shared.u32 	[%r47+896], %r1;
	st.shared.u32 	[%r47+1024], %r1;
	bar.warp.sync 	-1;
	ld.shared.u32 	%r60, [%r48];
	ld.shared.u32 	%r61, [%r48+4];
	ld.shared.u32 	%r62, [%r48+8];
	ld.shared.u32 	%r63, [%r48+12];
	ld.shared.u32 	%r64, [%r48+16];
	ld.shared.u32 	%r65, [%r48+20];
	ld.shared.u32 	%r66, [%r48+24];
	ld.shared.u32 	%r67, [%r48+28];
	ld.shared.u32 	%r68, [%r48+32];
	bar.sync 	0;
	shl.b32 	%r1210, %r44, 2;
	add.s32 	%r1212, %r1207, %r1210;
	add.s32 	%r69, %r1212, 1240;
	st.shared.u32 	[%r1212+1240], %r57;
	bar.sync 	0;
	@%p264 bra 	$L__BB4_56;
	ld.shared.u32 	%r1971, [%r69+-4];
$L__BB4_56:
	setp.ne.s32 	%p265, %r1971, %r49;
	selp.u64 	%rd520, 1, 0, %p265;
	setp.ne.s32 	%p266, %r49, %r50;
	selp.u64 	%rd521, 1, 0, %p266;
	setp.ne.s32 	%p267, %r50, %r51;
	selp.u64 	%rd522, 1, 0, %p267;
	setp.ne.s32 	%p268, %r51, %r52;
	selp.u64 	%rd523, 1, 0, %p268;
	setp.ne.s32 	%p269, %r52, %r53;
	selp.u64 	%rd524, 1, 0, %p269;
	setp.ne.s32 	%p270, %r53, %r54;
	selp.u64 	%rd525, 1, 0, %p270;
	setp.ne.s32 	%p271, %r54, %r55;
	selp.u64 	%rd526, 1, 0, %p271;
	setp.ne.s32 	%p272, %r55, %r56;
	selp.u64 	%rd527, 1, 0, %p272;
	setp.ne.s32 	%p273, %r56, %r57;
	selp.u64 	%rd528, 1, 0, %p273;
	add.s64 	%rd529, %rd521, %rd520;
	selp.b32 	%r1333, 0, %r60, %p266;
	add.s32 	%r1334, %r61, %r1333;
	add.s64 	%rd530, %rd529, %rd522;
	selp.b32 	%r1335, 0, %r1334, %p267;
	add.s32 	%r1336, %r62, %r1335;
	add.s64 	%rd42, %rd530, %rd523;
	selp.b32 	%r1337, 0, %r1336, %p268;
	add.s32 	%r1338, %r63, %r1337;
	add.s64 	%rd43, %rd42, %rd524;
	selp.b32 	%r1339, 0, %r1338, %p269;
	add.s32 	%r1340, %r64, %r1339;
	add.s64 	%rd44, %rd43, %rd525;
	selp.b32 	%r1341, 0, %r1340, %p270;
	add.s32 	%r1342, %r65, %r1341;
	add.s64 	%rd45, %rd44, %rd526;
	selp.b32 	%r1343, 0, %r1342, %p271;
	add.s32 	%r1344, %r66, %r1343;
	add.s64 	%rd46, %rd45, %rd527;
	selp.b32 	%r1345, 0, %r1344, %p272;
	add.s32 	%r1346, %r67, %r1345;
	add.s64 	%rd531, %rd46, %rd528;
	mov.b64 	{%r1214, %r1219}, %rd531;
	selp.b32 	%r1347, 0, %r1346, %p273;
	add.s32 	%r1224, %r68, %r1347;
	mov.b32 	%r1330, 1;
	mov.b32 	%r1331, 0;
	mov.b32 	%r1332, -1;
	// begin inline asm
	shfl.sync.up.b32 %r1213, %r1214, %r1330, %r1331, %r1332;
	// end inline asm
	// begin inline asm
	shfl.sync.up.b32 %r1218, %r1219, %r1330, %r1331, %r1332;
	// end inline asm
	mov.b64 	%rd532, {%r1213, %r1218};
	// begin inline asm
	shfl.sync.up.b32 %r1223, %r1224, %r1330, %r1331, %r1332;
	// end inline asm
	// begin inline asm
	shfl.sync.up.b32 %r1228, %r1229, %r1330, %r1331, %r1332;
	// end inline asm
	setp.eq.s64 	%p274, %rd531, 0;
	selp.b32 	%r1348, %r1223, 0, %p274;
	setp.lt.s32 	%p275, %r1199, 1;
	selp.b64 	%rd533, 0, %rd532, %p275;
	add.s64 	%rd534, %rd533, %rd531;
	mov.b64 	{%r1234, %r1239}, %rd534;
	selp.b32 	%r1349, 0, %r1348, %p275;
	add.s32 	%r1244, %r1349, %r1224;
	mov.b32 	%r1250, 2;
	// begin inline asm
	shfl.sync.up.b32 %r1233, %r1234, %r1250, %r1331, %r1332;
	// end inline asm
	// begin inline asm
	shfl.sync.up.b32 %r1238, %r1239, %r1250, %r1331, %r1332;
	// end inline asm
	mov.b64 	%rd535, {%r1233, %r1238};
	// begin inline asm
	shfl.sync.up.b32 %r1243, %r1244, %r1250, %r1331, %r1332;
	// end inline asm
	// begin inline asm
	shfl.sync.up.b32 %r1248, %r1249, %r1250, %r1331, %r1332;
	// end inline asm
	setp.eq.s64 	%p276, %rd534, 0;
	selp.b32 	%r1350, %r1243, 0, %p276;
	setp.lt.s32 	%p277, %r1199, 2;
	selp.b64 	%rd536, 0, %rd535, %p277;
	add.s64 	%rd537, %rd536, %rd534;
	mov.b64 	{%r1254, %r1259}, %rd537;
	selp.b32 	%r1351, 0, %r1350, %p277;
	add.s32 	%r1264, %r1351, %r1244;
	mov.b32 	%r1270, 4;
	// begin inline asm
	shfl.sync.up.b32 %r1253, %r1254, %r1270, %r1331, %r1332;
	// end inline asm
	// begin inline asm
	shfl.sync.up.b32 %r1258, %r1259, %r1270, %r1331, %r1332;
	// end inline asm
	mov.b64 	%rd538, {%r1253, %r1258};
	// begin inline asm
	shfl.sync.up.b32 %r1263, %r1264, %r1270, %r1331, %r1332;
	// end inline asm
	// begin inline asm
	shfl.sync.up.b32 %r1268, %r1269, %r1270, %r1331, %r1332;
	// end inline asm
	setp.eq.s64 	%p278, %rd537, 0;
	selp.b32 	%r1352, %r1263, 0, %p278;
	setp.lt.s32 	%p279, %r1199, 4;
	selp.b64 	%rd539, 0, %rd538, %p279;
	add.s64 	%rd540, %rd539, %rd537;
	mov.b64 	{%r1274, %r1279}, %rd540;
	selp.b32 	%r1353, 0, %r1352, %p279;
	add.s32 	%r1284, %r1353, %r1264;
	mov.b32 	%r1290, 8;
	// begin inline asm
	shfl.sync.up.b32 %r1273, %r1274, %r1290, %r1331, %r1332;
	// end inline asm
	// begin inline asm
	shfl.sync.up.b32 %r1278, %r1279, %r1290, %r1331, %r1332;
	// end inline asm
	mov.b64 	%rd541, {%r1273, %r1278};
	// begin inline asm
	shfl.sync.up.b32 %r1283, %r1284, %r1290, %r1331, %r1332;
	// end inline asm
	// begin inline asm
	shfl.sync.up.b32 %r1288, %r1289, %r1290, %r1331, %r1332;
	// end inline asm
	setp.eq.s64 	%p280, %rd540, 0;
	selp.b32 	%r1354, %r1283, 0, %p280;
	setp.lt.s32 	%p281, %r1199, 8;
	selp.b64 	%rd542, 0, %rd541, %p281;
	add.s64 	%rd543, %rd542, %rd540;
	mov.b64 	{%r1294, %r1299}, %rd543;
	selp.b32 	%r1355, 0, %r1354, %p281;
	add.s32 	%r1304, %r1355, %r1284;
	mov.b32 	%r1310, 16;
	// begin inline asm
	shfl.sync.up.b32 %r1293, %r1294, %r1310, %r1331, %r1332;
	// end inline asm
	// begin inline asm
	shfl.sync.up.b32 %r1298, %r1299, %r1310, %r1331, %r1332;
	// end inline asm
	mov.b64 	%rd544, {%r1293, %r1298};
	// begin inline asm
	shfl.sync.up.b32 %r1303, %r1304, %r1310, %r1331, %r1332;
	// end inline asm
	// begin inline asm
	shfl.sync.up.b32 %r1308, %r1309, %r1310, %r1331, %r1332;
	// end inline asm
	setp.eq.s64 	%p282, %rd543, 0;
	selp.b32 	%r1356, %r1303, 0, %p282;
	setp.lt.s32 	%p283, %r1199, 16;
	selp.b64 	%rd545, 0, %rd544, %p283;
	add.s64 	%rd47, %rd545, %rd543;
	mov.b64 	{%r1314, %r1319}, %rd47;
	selp.b32 	%r1357, 0, %r1356, %p283;
	add.s32 	%r1324, %r1357, %r1304;
	// begin inline asm
	shfl.sync.up.b32 %r1313, %r1314, %r1330, %r1331, %r1332;
	// end inline asm
	// begin inline asm
	shfl.sync.up.b32 %r1318, %r1319, %r1330, %r1331, %r1332;
	// end inline asm
	mov.b64 	%rd763, {%r1313, %r1318};
	// begin inline asm
	shfl.sync.up.b32 %r1985, %r1324, %r1330, %r1331, %r1332;
	// end inline asm
	// begin inline asm
	shfl.sync.up.b32 %r1328, %r1329, %r1330, %r1331, %r1332;
	// end inline asm
	setp.ne.s32 	%p284, %r1199, 31;
	@%p284 bra 	$L__BB4_58;
	shl.b32 	%r1358, %r46, 4;
	mov.u32 	%r1359, _ZN6thrust24THRUST_300001_SM_1000_NS8cuda_cub4core6detail5shmemE;
	add.s32 	%r1360, %r1359, %r1358;
	st.shared.u64 	[%r1360], %rd47;
	st.shared.u32 	[%r1360+8], %r1324;
$L__BB4_58:
	bar.sync 	0;
	ld.shared.u64 	%rd546, [_ZN6thrust24THRUST_300001_SM_1000_NS8cuda_cub4core6detail5shmemE];
	ld.shared.u32 	%r1361, [_ZN6thrust24THRUST_300001_SM_1000_NS8cuda_cub4core6detail5shmemE+8];
	ld.shared.u64 	%rd547, [_ZN6thrust24THRUST_300001_SM_1000_NS8cuda_cub4core6detail5shmemE+16];
	ld.shared.u32 	%r1362, [_ZN6thrust24THRUST_300001_SM_1000_NS8cuda_cub4core6detail5shmemE+24];
	add.s64 	%rd548, %rd547, %rd546;
	setp.eq.s64 	%p285, %rd547, 0;
	selp.b32 	%r1363, %r1361, 0, %p285;
	add.s32 	%r1364, %r1363, %r1362;
	setp.eq.s32 	%p286, %r46, 2;
	selp.b64 	%rd549, %rd548, %rd546, %p286;
	selp.b32 	%r1365, %r1364, %r1361, %p286;
	ld.shared.u64 	%rd550, [_ZN6thrust24THRUST_300001_SM_1000_NS8cuda_cub4core6detail5shmemE+32];
	ld.shared.u32 	%r1366, [_ZN6thrust24THRUST_300001_SM_1000_NS8cuda_cub4core6detail5shmemE+40];
	add.s64 	%rd551, %rd550, %rd548;
	setp.eq.s64 	%p287, %rd550, 0;
	selp.b32 	%r1367, %r1364, 0, %p287;
	add.s32 	%r1368, %r1367, %r1366;
	setp.eq.s32 	%p288, %r46, 3;
	selp.b64 	%rd552, %rd551, %rd549, %p288;
	selp.b32 	%r1369, %r1368, %r1365, %p288;
	ld.shared.u64 	%rd553, [_ZN6thrust24THRUST_300001_SM_1000_NS8cuda_cub4core6detail5shmemE+48];
	ld.shared.u32 	%r1370, [_ZN6thrust24THRUST_300001_SM_1000_NS8cuda_cub4core6detail5shmemE+56];
	add.s64 	%rd554, %rd553, %rd551;
	setp.eq.s64 	%p289, %rd553, 0;
	selp.b32 	%r1371, %r1368, 0, %p289;
	add.s32 	%r1372, %r1371, %r1370;
	setp.eq.s32 	%p290, %r46, 4;
	selp.b64 	%rd555, %rd554, %rd552, %p290;
	selp.b32 	%r1373, %r1372, %r1369, %p290;
	ld.shared.u64 	%rd556, [_ZN6thrust24THRUST_300001_SM_1000_NS8cuda_cub4core6detail5shmemE+64];
	ld.shared.u32 	%r1374, [_ZN6thrust24THRUST_300001_SM_1000_NS8cuda_cub4core6detail5shmemE+72];
	add.s64 	%rd557, %rd556, %rd554;
	setp.eq.s64 	%p291, %rd556, 0;
	selp.b32 	%r1375, %r1372, 0, %p291;
	add.s32 	%r1376, %r1375, %r1374;
	setp.eq.s32 	%p292, %r46, 5;
	selp.b64 	%rd558, %rd557, %rd555, %p292;
	selp.b32 	%r1377, %r1376, %r1373, %p292;
	ld.shared.u64 	%rd559, [_ZN6thrust24THRUST_300001_SM_1000_NS8cuda_cub4core6detail5shmemE+80];
	ld.shared.u32 	%r1378, [_ZN6thrust24THRUST_300001_SM_1000_NS8cuda_cub4core6detail5shmemE+88];
	add.s64 	%rd560, %rd559, %rd557;
	setp.eq.s64 	%p293, %rd559, 0;
	selp.b32 	%r1379, %r1376, 0, %p293;
	add.s32 	%r1380, %r1379, %r1378;
	setp.eq.s32 	%p294, %r46, 6;
	selp.b64 	%rd561, %rd560, %rd558, %p294;
	selp.b32 	%r1381, %r1380, %r1377, %p294;
	ld.shared.u64 	%rd562, [_ZN6thrust24THRUST_300001_SM_1000_NS8cuda_cub4core6detail5shmemE+96];
	ld.shared.u32 	%r1382, [_ZN6thrust24THRUST_300001_SM_1000_NS8cuda_cub4core6detail5shmemE+104];
	add.s64 	%rd563, %rd562, %rd560;
	setp.eq.s64 	%p295, %rd562, 0;
	selp.b32 	%r1383, %r1380, 0, %p295;
	add.s32 	%r1384, %r1383, %r1382;
	setp.eq.s32 	%p296, %r46, 7;
	selp.b64 	%rd49, %rd563, %rd561, %p296;
	selp.b32 	%r74, %r1384, %r1381, %p296;
	ld.shared.u64 	%rd564, [_ZN6thrust24THRUST_300001_SM_1000_NS8cuda_cub4core6detail5shmemE+112];
	ld.shared.u32 	%r1385, [_ZN6thrust24THRUST_300001_SM_1000_NS8cuda_cub4core6detail5shmemE+120];
	add.s64 	%rd50, %rd564, %rd563;
	setp.eq.s64 	%p297, %rd564, 0;
	selp.b32 	%r1386, %r1384, 0, %p297;
	add.s32 	%r75, %r1386, %r1385;
	setp.lt.u32 	%p298, %r44, 32;
	@%p298 bra 	$L__BB4_60;
	setp.eq.s64 	%p299, %rd763, 0;
	selp.b32 	%r1387, %r74, 0, %p299;
	add.s32 	%r1388, %r1387, %r1985;
	setp.eq.s32 	%p300, %r1199, 0;
	selp.b64 	%rd565, 0, %rd763, %p300;
	add.s64 	%rd763, %rd49, %rd565;
	selp.b32 	%r1985, %r74, %r1388, %p300;
	bra.uni 	$L__BB4_96;
$L__BB4_60:
	setp.ne.s32 	%p301, %r44, 0;
	mul.wide.u32 	%rd566, %r2, 16;
	add.s64 	%rd52, %rd1, %rd566;
	@%p301 bra 	$L__BB4_62;
	st.shared.u64 	[_ZN6thrust24THRUST_300001_SM_1000_NS8cuda_cub4core6detail5shmemE+200], %rd50;
	st.shared.u32 	[_ZN6thrust24THRUST_300001_SM_1000_NS8cuda_cub4core6detail5shmemE+208], %r75;
	mov.b32 	%r1389, 100;
	mov.b64 	%rd568, {%r75, %r1389};
	add.s64 	%rd567, %rd52, 512;
	// begin inline asm
	st.relaxed.gpu.v2.u64 [%rd567], {%rd568, %rd50};
	// end inline asm
$L__BB4_62:
	not.b32 	%r77, %r44;
	mov.u32 	%r1390, %nctaid.x;
	setp.gt.u32 	%p302, %r1390, 499;
	@%p302 bra 	$L__BB4_64;
	membar.cta;
	bra.uni 	$L__BB4_65;
$L__BB4_64:
	mov.b32 	%r1391, 450;
	// begin inline asm
	nanosleep.u32 %r1391;
	// end inline asm
$L__BB4_65:
	mul.wide.s32 	%rd570, %r77, 16;
	add.s64 	%rd571, %rd52, %rd570;
	add.s64 	%rd53, %rd571, 512;
$L__BB4_66:
	// begin inline asm
	ld.relaxed.gpu.v2.u64 {%rd572, %rd753}, [%rd53];
	// end inline asm
	mov.b64 	{%r1973, %r1978}, %rd572;
	setp.eq.s32 	%p303, %r1978, 99;
	mov.b32 	%r1392, -1;
	vote.sync.any.pred 	%p304, %p303, %r1392;
	@%p304 bra 	$L__BB4_66;
	setp.eq.s32 	%p305, %r1978, 101;
	mov.b32 	%r1414, -1;
	vote.sync.ballot.b32 	%r1415, %p305, %r1414;
	// begin inline asm
	mov.u32 %r1394, %lanemask_ge;
	// end inline asm
	and.b32  	%r1416, %r1415, %r1394;
	or.b32  	%r1417, %r1416, -2147483648;
	add.s32 	%r1418, %r1417, -1;
	not.b32 	%r1419, %r1417;
	and.b32  	%r1420, %r1419, %r1418;
	popc.b32 	%r81, %r1420;
	mov.b64 	{%r1396, %r1401}, %rd753;
	mov.b32 	%r1412, 1;
	// begin inline asm
	shfl.sync.down.b32 %r1395, %r1396, %r1412, %r81, %r1414;
	// end inline asm
	// begin inline asm
	shfl.sync.down.b32 %r1400, %r1401, %r1412, %r81, %r1414;
	// end inline asm
	// begin inline asm
	shfl.sync.down.b32 %r1405, %r1973, %r1412, %r81, %r1414;
	// end inline asm
	// begin inline asm
	shfl.sync.down.b32 %r1410, %r1411, %r1412, %r81, %r1414;
	// end inline asm
	setp.ge.s32 	%p307, %r1199, %r81;
	@%p307 bra 	$L__BB4_69;
	mov.b64 	%rd575, {%r1395, %r1400};
	add.s64 	%rd55, %rd753, %rd575;
	setp.eq.s64 	%p308, %rd753, 0;
	selp.b32 	%r1421, %r1405, 0, %p308;
	add.s32 	%r1973, %r1421, %r1973;
	mov.u64 	%rd753, %rd55;
$L__BB4_69:
	mov.b64 	{%r1423, %r1428}, %rd753;
	mov.b32 	%r1439, 2;
	mov.b32 	%r1441, -1;
	// begin inline asm
	shfl.sync.down.b32 %r1422, %r1423, %r1439, %r81, %r1441;
	// end inline asm
	// begin inline asm
	shfl.sync.down.b32 %r1427, %r1428, %r1439, %r81, %r1441;
	// end inline asm
	// begin inline asm
	shfl.sync.down.b32 %r1432, %r1973, %r1439, %r81, %r1441;
	// end inline asm
	// begin inline asm
	shfl.sync.down.b32 %r1437, %r1438, %r1439, %r81, %r1441;
	// end inline asm
	add.s32 	%r90, %r1199, 2;
	setp.gt.s32 	%p309, %r90, %r81;
	@%p309 bra 	$L__BB4_71;
	mov.b64 	%rd576, {%r1422, %r1427};
	add.s64 	%rd57, %rd753, %rd576;
	setp.eq.s64 	%p310, %rd753, 0;
	selp.b32 	%r1442, %r1432, 0, %p310;
	add.s32 	%r1973, %r1442, %r1973;
	mov.u64 	%rd753, %rd57;
$L__BB4_71:
	mov.b64 	{%r1444, %r1449}, %rd753;
	mov.b32 	%r1460, 4;
	mov.b32 	%r1462, -1;
	// begin inline asm
	shfl.sync.down.b32 %r1443, %r1444, %r1460, %r81, %r1462;
	// end inline asm
	// begin inline asm
	shfl.sync.down.b32 %r1448, %r1449, %r1460, %r81, %r1462;
	// end inline asm
	// begin inline asm
	shfl.sync.down.b32 %r1453, %r1973, %r1460, %r81, %r1462;
	// end inline asm
	// begin inline asm
	shfl.sync.down.b32 %r1458, %r1459, %r1460, %r81, %r1462;
	// end inline asm
	add.s32 	%r96, %r1199, 4;
	setp.gt.s32 	%p311, %r96, %r81;
	@%p311 bra 	$L__BB4_73;
	mov.b64 	%rd577, {%r1443, %r1448};
	add.s64 	%rd59, %rd753, %rd577;
	setp.eq.s64 	%p312, %rd753, 0;
	selp.b32 	%r1463, %r1453, 0, %p312;
	add.s32 	%r1973, %r1463, %r1973;
	mov.u64 	%rd753, %rd59;
$L__BB4_73:
	mov.b64 	{%r1465, %r1470}, %rd753;
	mov.b32 	%r1481, 8;
	mov.b32 	%r1483, -1;
	// begin inline asm
	shfl.sync.down.b32 %r1464, %r1465, %r1481, %r81, %r1483;
	// end inline asm
	// begin inline asm
	shfl.sync.down.b32 %r1469, %r1470, %r1481, %r81, %r1483;
	// end inline asm
	// begin inline asm
	shfl.sync.down.b32 %r1474, %r1973, %r1481, %r81, %r1483;
	// end inline asm
	// begin inline asm
	shfl.sync.down.b32 %r1479, %r1480, %r1481, %r81, %r1483;
	// end inline asm
	add.s32 	%r102, %r1199, 8;
	setp.gt.s32 	%p313, %r102, %r81;
	@%p313 bra 	$L__BB4_75;
	mov.b64 	%rd578, {%r1464, %r1469};
	add.s64 	%rd61, %rd753, %rd578;
	setp.eq.s64 	%p314, %rd753, 0;
	selp.b32 	%r1484, %r1474, 0, %p314;
	add.s32 	%r1973, %r1484, %r1973;
	mov.u64 	%rd753, %rd61;
$L__BB4_75:
	mov.b64 	{%r1486, %r1491}, %rd753;
	mov.b32 	%r1502, 16;
	mov.b32 	%r1504, -1;
	// begin inline asm
	shfl.sync.down.b32 %r1485, %r1486, %r1502, %r81, %r1504;
	// end inline asm
	// begin inline asm
	shfl.sync.down.b32 %r1490, %r1491, %r1502, %r81, %r1504;
	// end inline asm
	// begin inline asm
	shfl.sync.down.b32 %r1495, %r1973, %r1502, %r81, %r1504;
	// end inline asm
	// begin inline asm
	shfl.sync.down.b32 %r1500, %r1501, %r1502, %r81, %r1504;
	// end inline asm
	add.s32 	%r108, %r1199, 16;
	setp.gt.s32 	%p315, %r108, %r81;
	@%p315 bra 	$L__BB4_77;
	mov.b64 	%rd579, {%r1485, %r1490};
	add.s64 	%rd63, %rd753, %rd579;
	setp.eq.s64 	%p316, %rd753, 0;
	selp.b32 	%r1505, %r1495, 0, %p316;
	add.s32 	%r1973, %r1505, %r1973;
	mov.u64 	%rd753, %rd63;
$L__BB4_77:
	not.b32 	%r1506, %r44;
	add.s32 	%r1979, %r2, %r1506;
	add.s64 	%rd65, %rd1, 512;
$L__BB4_78:
	setp.ne.s32 	%p317, %r1978, 101;
	mov.b32 	%r1507, -1;
	vote.sync.all.pred 	%p318, %p317, %r1507;
	not.pred 	%p319, %p318;
	@%p319 bra 	$L__BB4_92;
	mul.wide.s32 	%rd635, %r1979, 16;
	add.s64 	%rd636, %rd65, %rd635;
	add.s64 	%rd634, %rd636, -512;
$L__BB4_80:
	// begin inline asm
	ld.relaxed.gpu.v2.u64 {%rd632, %rd759}, [%rd634];
	// end inline asm
	mov.b64 	{%r1981, %r1978}, %rd632;
	setp.eq.s32 	%p357, %r1978, 99;
	mov.b32 	%r1592, -1;
	vote.sync.any.pred 	%p358, %p357, %r1592;
	@%p358 bra 	$L__BB4_80;
	setp.eq.s32 	%p359, %r1978, 101;
	mov.b32 	%r1613, -1;
	vote.sync.ballot.b32 	%r1614, %p359, %r1613;
	and.b32  	%r1615, %r1614, %r1394;
	or.b32  	%r1616, %r1615, -2147483648;
	add.s32 	%r1617, %r1616, -1;
	not.b32 	%r1618, %r1616;
	and.b32  	%r1619, %r1618, %r1617;
	popc.b32 	%r117, %r1619;
	mov.b64 	{%r1595, %r1600}, %rd759;
	mov.b32 	%r1611, 1;
	// begin inline asm
	shfl.sync.down.b32 %r1594, %r1595, %r1611, %r117, %r1613;
	// end inline asm
	// begin inline asm
	shfl.sync.down.b32 %r1599, %r1600, %r1611, %r117, %r1613;
	// end inline asm
	// begin inline asm
	shfl.sync.down.b32 %r1604, %r1981, %r1611, %r117, %r1613;
	// end inline asm
	// begin inline asm
	shfl.sync.down.b32 %r1609, %r1610, %r1611, %r117, %r1613;
	// end inline asm
	setp.ge.s32 	%p361, %r1199, %r117;
	@%p361 bra 	$L__BB4_83;
	mov.b64 	%rd637, {%r1594, %r1599};
	add.s64 	%rd68, %rd759, %rd637;
	setp.eq.s64 	%p362, %rd759, 0;
	selp.b32 	%r1620, %r1604, 0, %p362;
	add.s32 	%r1981, %r1620, %r1981;
	mov.u64 	%rd759, %rd68;
$L__BB4_83:
	mov.b64 	{%r1622, %r1627}, %rd759;
	mov.b32 	%r1638, 2;
	mov.b32 	%r1640, -1;
	// begin inline asm
	shfl.sync.down.b32 %r1621, %r1622, %r1638, %r117, %r1640;
	// end inline asm
	// begin inline asm
	shfl.sync.down.b32 %r1626, %r1627, %r1638, %r117, %r1640;
	// end inline asm
	// begin inline asm
	shfl.sync.down.b32 %r1631, %r1981, %r1638, %r117, %r1640;
	// end inline asm
	// begin inline asm
	shfl.sync.down.b32 %r1636, %r1637, %r1638, %r117, %r1640;
	// end inline asm
	setp.gt.s32 	%p363, %r90, %r117;
	@%p363 bra 	$L__BB4_85;
	mov.b64 	%rd638, {%r1621, %r1626};
	add.s64 	%rd70, %rd759, %rd638;
	setp.eq.s64 	%p364, %rd759, 0;
	selp.b32 	%r1641, %r1631, 0, %p364;
	add.s32 	%r1981, %r1641, %r1981;
	mov.u64 	%rd759, %rd70;
$L__BB4_85:
	mov.b64 	{%r1643, %r1648}, %rd759;
	mov.b32 	%r1659, 4;
	mov.b32 	%r1661, -1;
	// begin inline asm
	shfl.sync.down.b32 %r1642, %r1643, %r1659, %r117, %r1661;
	// end inline asm
	// begin inline asm
	shfl.sync.down.b32 %r1647, %r1648, %r1659, %r117, %r1661;
	// end inline asm
	// begin inline asm
	shfl.sync.down.b32 %r1652, %r1981, %r1659, %r117, %r1661;
	// end inline asm
	// begin inline asm
	shfl.sync.down.b32 %r1657, %r1658, %r1659, %r117, %r1661;
	// end inline asm
	setp.gt.s32 	%p365, %r96, %r117;
	@%p365 bra 	$L__BB4_87;
	mov.b64 	%rd639, {%r1642, %r1647};
	add.s64 	%rd72, %rd759, %rd639;
	setp.eq.s64 	%p366, %rd759, 0;
	selp.b32 	%r1662, %r1652, 0, %p366;
	add.s32 	%r1981, %r1662, %r1981;
	mov.u64 	%rd759, %rd72;
$L__BB4_87:
	mov.b64 	{%r1664, %r1669}, %rd759;
	mov.b32 	%r1680, 8;
	mov.b32 	%r1682, -1;
	// begin inline asm
	shfl.sync.down.b32 %r1663, %r1664, %r1680, %r117, %r1682;
	// end inline asm
	// begin inline asm
	shfl.sync.down.b32 %r1668, %r1669, %r1680, %r117, %r1682;
	// end inline asm
	// begin inline asm
	shfl.sync.down.b32 %r1673, %r1981, %r1680, %r117, %r1682;
	// end inline asm
	// begin inline asm
	shfl.sync.down.b32 %r1678, %r1679, %r1680, %r117, %r1682;
	// end inline asm
	setp.gt.s32 	%p367, %r102, %r117;
	@%p367 bra 	$L__BB4_89;
	mov.b64 	%rd640, {%r1663, %r1668};
	add.s64 	%rd74, %rd759, %rd640;
	setp.eq.s64 	%p368, %rd759, 0;
	selp.b32 	%r1683, %r1673, 0, %p368;
	add.s32 	%r1981, %r1683, %r1981;
	mov.u64 	%rd759, %rd74;
$L__BB4_89:
	mov.b64 	{%r1685, %r1690}, %rd759;
	mov.b32 	%r1701, 16;
	mov.b32 	%r1703, -1;
	// begin inline asm
	shfl.sync.down.b32 %r1684, %r1685, %r1701, %r117, %r1703;
	// end inline asm
	// begin inline asm
	shfl.sync.down.b32 %r1689, %r1690, %r1701, %r117, %r1703;
	// end inline asm
	// begin inline asm
	shfl.sync.down.b32 %r1694, %r1981, %r1701, %r117, %r1703;
	// end inline asm
	// begin inline asm
	shfl.sync.down.b32 %r1699, %r1700, %r1701, %r117, %r1703;
	// end inline asm
	setp.gt.s32 	%p369, %r108, %r117;
	@%p369 bra 	$L__BB4_91;
	mov.b64 	%rd641, {%r1684, %r1689};
	add.s64 	%rd76, %rd759, %rd641;
	setp.eq.s64 	%p370, %rd759, 0;
	selp.b32 	%r1704, %r1694, 0, %p370;
	add.s32 	%r1981, %r1704, %r1981;
	mov.u64 	%rd759, %rd76;
$L__BB4_91:
	add.s64 	%rd78, %rd759, %rd753;
	setp.eq.s64 	%p371, %rd753, 0;
	selp.b32 	%r1705, %r1981, 0, %p371;
	add.s32 	%r1973, %r1705, %r1973;
	add.s32 	%r1979, %r1979, -32;
	mov.u64 	%rd753, %rd78;
	bra.uni 	$L__BB4_78;
$L__BB4_92:
	@%p301 bra 	$L__BB4_94;
	add.s64 	%rd582, %rd753, %rd50;
	setp.eq.s64 	%p321, %rd50, 0;
	selp.b32 	%r1509, %r1973, 0, %p321;
	add.s32 	%r1510, %r1509, %r75;
	mov.b32 	%r1511, 101;
	mov.b64 	%rd581, {%r1510, %r1511};
	add.s64 	%rd580, %rd52, 512;
	// begin inline asm
	st.relaxed.gpu.v2.u64 [%rd580], {%rd581, %rd582};
	// end inline asm
	st.shared.u64 	[_ZN6thrust24THRUST_300001_SM_1000_NS8cuda_cub4core6detail5shmemE+168], %rd753;
	st.shared.u32 	[_ZN6thrust24THRUST_300001_SM_1000_NS8cuda_cub4core6detail5shmemE+176], %r1973;
	st.shared.u64 	[_ZN6thrust24THRUST_300001_SM_1000_NS8cuda_cub4core6detail5shmemE+184], %rd582;
	st.shared.u32 	[_ZN6thrust24THRUST_300001_SM_1000_NS8cuda_cub4core6detail5shmemE+192], %r1510;
$L__BB4_94:
	setp.ne.s32 	%p322, %r1199, 0;
	@%p322 bra 	$L__BB4_96;
	st.shared.u64 	[_ZN6thrust24THRUST_300001_SM_1000_NS8cuda_cub4core6detail5shmemE+136], %rd753;
	st.shared.u32 	[_ZN6thrust24THRUST_300001_SM_1000_NS8cuda_cub4core6detail5shmemE+144], %r1973;
	mov.u64 	%rd763, %rd753;
	mov.u32 	%r1985, %r1973;
$L__BB4_96:
	setp.eq.s32 	%p323, %r44, 0;
	bar.sync 	0;
	@%p323 bra 	$L__BB4_98;
	ld.shared.u32 	%r1512, [_ZN6thrust24THRUST_300001_SM_1000_NS8cuda_cub4core6detail5shmemE+144];
	ld.shared.u64 	%rd583, [_ZN6thrust24THRUST_300001_SM_1000_NS8cuda_cub4core6detail5shmemE+136];
	add.s64 	%rd80, %rd583, %rd763;
	setp.eq.s64 	%p324, %rd763, 0;
	selp.b32 	%r1513, %r1512, 0, %p324;
	add.s32 	%r1985, %r1513, %r1985;
	mov.u64 	%rd763, %rd80;
$L__BB4_98:
	setp.ne.s32 	%p325, %r55, %r56;
	setp.ne.s32 	%p326, %r54, %r55;
	setp.ne.s32 	%p327, %r53, %r54;
	setp.ne.s32 	%p328, %r52, %r53;
	setp.ne.s32 	%p329, %r51, %r52;
	setp.ne.s32 	%p330, %r50, %r51;
	setp.ne.s32 	%p331, %r49, %r50;
	setp.ne.s32 	%p332, %r1971, %r49;
	selp.u64 	%rd584, 1, 0, %p332;
	add.s64 	%rd82, %rd763, %rd584;
	selp.b32 	%r1514, 0, %r1985, %p332;
	add.s32 	%r148, %r1514, %r60;
	selp.u64 	%rd585, 1, 0, %p331;
	add.s64 	%rd586, %rd585, %rd584;
	add.s64 	%rd83, %rd586, %rd763;
	selp.b32 	%r1515, 0, %r148, %p331;
	add.s32 	%r149, %r61, %r1515;
	selp.u64 	%rd587, 1, 0, %p330;
	add.s64 	%rd84, %rd83, %rd587;
	selp.b32 	%r1516, 0, %r149, %p330;
	add.s32 	%r150, %r62, %r1516;
	add.s64 	%rd85, %rd42, %rd763;
	selp.b32 	%r1517, 0, %r150, %p329;
	add.s32 	%r151, %r63, %r1517;
	add.s64 	%rd86, %rd43, %rd763;
	selp.b32 	%r1518, 0, %r151, %p328;
	add.s32 	%r152, %r64, %r1518;
	add.s64 	%rd87, %rd44, %rd763;
	selp.b32 	%r1519, 0, %r152, %p327;
	add.s32 	%r153, %r65, %r1519;
	add.s64 	%rd88, %rd45, %rd763;
	selp.b32 	%r1520, 0, %r153, %p326;
	add.s32 	%r154, %r66, %r1520;
	add.s64 	%rd89, %rd46, %rd763;
	selp.b32 	%r1521, 0, %r154, %p325;
	add.s32 	%r155, %r67, %r1521;
	ld.shared.u64 	%rd90, [_ZN6thrust24THRUST_300001_SM_1000_NS8cuda_cub4core6detail5shmemE+200];
	ld.shared.u64 	%rd91, [_ZN6thrust24THRUST_300001_SM_1000_NS8cuda_cub4core6detail5shmemE+168];
	setp.lt.s64 	%p333, %rd90, 257;
	@%p333 bra 	$L__BB4_124;
	setp.eq.s32 	%p343, %r1971, %r49;
	bar.sync 	0;
	@%p343 bra 	$L__BB4_101;
	cvt.u32.u64 	%r1522, %rd91;
	cvt.u32.u64 	%r1523, %rd763;
	sub.s32 	%r1524, %r1523, %r1522;
	shl.b32 	%r1525, %r1524, 3;
	mov.u32 	%r1526, _ZN6thrust24THRUST_300001_SM_1000_NS8cuda_cub4core6detail5shmemE;
	add.s32 	%r1527, %r1526, %r1525;
	st.shared.v2.u32 	[%r1527], {%r1971, %r1985};
$L__BB4_101:
	setp.eq.s32 	%p344, %r49, %r50;
	@%p344 bra 	$L__BB4_103;
	cvt.u32.u64 	%r1528, %rd91;
	cvt.u32.u64 	%r1529, %rd82;
	sub.s32 	%r1530, %r1529, %r1528;
	shl.b32 	%r1531, %r1530, 3;
	mov.u32 	%r1532, _ZN6thrust24THRUST_300001_SM_1000_NS8cuda_cub4core6detail5shmemE;
	add.s32 	%r1533, %r1532, %r1531;
	st.shared.v2.u32 	[%r1533], {%r49, %r148};
$L__BB4_103:
	setp.eq.s32 	%p345, %r50, %r51;
	@%p345 bra 	$L__BB4_105;
	cvt.u32.u64 	%r1534, %rd91;
	cvt.u32.u64 	%r1535, %rd83;
	sub.s32 	%r1536, %r1535, %r1534;
	shl.b32 	%r1537, %r1536, 3;
	mov.u32 	%r1538, _ZN6thrust24THRUST_300001_SM_1000_NS8cuda_cub4core6detail5shmemE;
	add.s32 	%r1539, %r1538, %r1537;
	st.shared.v2.u32 	[%r1539], {%r50, %r149};
$L__BB4_105:
	setp.eq.s32 	%p346, %r51, %r52;
	@%p346 bra 	$L__BB4_107;
	cvt.u32.u64 	%r1540, %rd91;
	cvt.u32.u64 	%r1541, %rd84;
	sub.s32 	%r1542, %r1541, %r1540;
	shl.b32 	%r1543, %r1542, 3;
	mov.u32 	%r1544, _ZN6thrust24THRUST_300001_SM_1000_NS8cuda_cub4core6detail5shmemE;
	add.s32 	%r1545, %r1544, %r1543;
	st.shared.v2.u32 	[%r1545], {%r51, %r150};
$L__BB4_107:
	setp.eq.s32 	%p347, %r52, %r53;
	@%p347 bra 	$L__BB4_109;
	cvt.u32.u64 	%r1546, %rd91;
	cvt.u32.u64 	%r1547, %rd85;
	sub.s32 	%r1548, %r1547, %r1546;
	shl.b32 	%r1549, %r1548, 3;
	mov.u32 	%r1550, _ZN6thrust24THRUST_300001_SM_1000_NS8cuda_cub4core6detail5shmemE;
	add.s32 	%r1551, %r1550, %r1549;
	st.shared.v2.u32 	[%r1551], {%r52, %r151};
$L__BB4_109:
	setp.eq.s32 	%p348, %r53, %r54;
	@%p348 bra 	$L__BB4_111;
	cvt.u32.u64 	%r1552, %rd91;
	cvt.u32.u64 	%r1553, %rd86;
	sub.s32 	%r1554, %r1553, %r1552;
	shl.b32 	%r1555, %r1554, 3;
	mov.u32 	%r1556, _ZN6thrust24THRUST_300001_SM_1000_NS8cuda_cub4core6detail5shmemE;
	add.s32 	%r1557, %r1556, %r1555;
	st.shared.v2.u32 	[%r1557], {%r53, %r152};
$L__BB4_111:
	setp.eq.s32 	%p349, %r54, %r55;
	@%p349 bra 	$L__BB4_113;
	cvt.u32.u64 	%r1558, %rd91;
	cvt.u32.u64 	%r1559, %rd87;
	sub.s32 	%r1560, %r1559, %r1558;
	shl.b32 	%r1561, %r1560, 3;
	mov.u32 	%r1562, _ZN6thrust24THRUST_300001_SM_1000_NS8cuda_cub4core6detail5shmemE;
	add.s32 	%r1563, %r1562, %r1561;
	st.shared.v2.u32 	[%r1563], {%r54, %r153};
$L__BB4_113:
	setp.eq.s32 	%p350, %r55, %r56;
	@%p350 bra 	$L__BB4_115;
	cvt.u32.u64 	%r1564, %rd91;
	cvt.u32.u64 	%r1565, %rd88;
	sub.s32 	%r1566, %r1565, %r1564;
	shl.b32 	%r1567, %r1566, 3;
	mov.u32 	%r1568, _ZN6thrust24THRUST_300001_SM_1000_NS8cuda_cub4core6detail5shmemE;
	add.s32 	%r1569, %r1568, %r1567;
	st.shared.v2.u32 	[%r1569], {%r55, %r154};
$L__BB4_115:
	setp.eq.s32 	%p351, %r56, %r57;
	@%p351 bra 	$L__BB4_117;
	cvt.u32.u64 	%r1570, %rd91;
	cvt.u32.u64 	%r1571, %rd89;
	sub.s32 	%r1572, %r1571, %r1570;
	shl.b32 	%r1573, %r1572, 3;
	mov.u32 	%r1574, _ZN6thrust24THRUST_300001_SM_1000_NS8cuda_cub4core6detail5shmemE;
	add.s32 	%r1575, %r1574, %r1573;
	st.shared.v2.u32 	[%r1575], {%r56, %r155};
$L__BB4_117:
	bar.sync 	0;
	cvt.u64.u32 	%rd769, %r44;
	setp.le.u64 	%p352, %rd90, %rd769;
	@%p352 bra 	$L__BB4_326;
	not.b64 	%rd615, %rd769;
	add.s64 	%rd93, %rd90, %rd615;
	shr.u64 	%rd616, %rd93, 8;
	add.s64 	%rd617, %rd616, 1;
	and.b64  	%rd765, %rd617, 3;
	and.b64  	%rd618, %rd93, 768;
	setp.eq.s64 	%p353, %rd618, 768;
	@%p353 bra 	$L__BB4_121;
	add.s64 	%rd619, %rd91, %rd769;
	shl.b64 	%rd620, %rd619, 2;
	add.s64 	%rd767, %rd4, %rd620;
	add.s64 	%rd766, %rd3, %rd620;
	shl.b32 	%r1576, %r44, 3;
	mov.u32 	%r1577, _ZN6thrust24THRUST_300001_SM_1000_NS8cuda_cub4core6detail5shmemE;
	add.s32 	%r1987, %r1577, %r1576;
	shl.b64 	%rd621, %rd765, 8;
	add.s64 	%rd769, %rd621, %rd769;
$L__BB4_120:
	.pragma "nounroll";
	ld.shared.v2.u32 	{%r1578, %r1579}, [%r1987];
	st.global.u32 	[%rd766], %r1578;
	st.global.u32 	[%rd767], %r1579;
	add.s64 	%rd767, %rd767, 1024;
	add.s64 	%rd766, %rd766, 1024;
	add.s32 	%r1987, %r1987, 2048;
	add.s64 	%rd765, %rd765, -1;
	setp.ne.s64 	%p354, %rd765, 0;
	@%p354 bra 	$L__BB4_120;
$L__BB4_121:
	setp.lt.u64 	%p355, %rd93, 768;
	@%p355 bra 	$L__BB4_326;
	mov.u32 	%r1582, _ZN6thrust24THRUST_300001_SM_1000_NS8cuda_cub4core6detail5shmemE;
$L__BB4_123:
	cvt.u32.u64 	%r1580, %rd769;
	add.s64 	%rd622, %rd769, %rd91;
	shl.b32 	%r1581, %r1580, 3;
	add.s32 	%r1583, %r1582, %r1581;
	ld.shared.v2.u32 	{%r1584, %r1585}, [%r1583];
	shl.b64 	%rd623, %rd622, 2;
	add.s64 	%rd624, %rd3, %rd623;
	st.global.u32 	[%rd624], %r1584;
	add.s64 	%rd625, %rd4, %rd623;
	st.global.u32 	[%rd625], %r1585;
	and.b64  	%rd626, %rd769, 4294967295;
	add.s64 	%rd627, %rd91, %rd626;
	ld.shared.v2.u32 	{%r1586, %r1587}, [%r1583+2048];
	shl.b64 	%rd628, %rd627, 2;
	add.s64 	%rd629, %rd3, %rd628;
	st.global.u32 	[%rd629+1024], %r1586;
	add.s64 	%rd630, %rd4, %rd628;
	st.global.u32 	[%rd630+1024], %r1587;
	ld.shared.v2.u32 	{%r1588, %r1589}, [%r1583+4096];
	st.global.u32 	[%rd629+2048], %r1588;
	st.global.u32 	[%rd630+2048], %r1589;
	ld.shared.v2.u32 	{%r1590, %r1591}, [%r1583+6144];
	st.global.u32 	[%rd629+3072], %r1590;
	st.global.u32 	[%rd630+3072], %r1591;
	add.s64 	%rd631, %rd769, 1024;
	and.b64  	%rd769, %rd631, 4294967295;
	setp.gt.u64 	%p356, %rd90, %rd769;
	@%p356 bra 	$L__BB4_123;
	bra.uni 	$L__BB4_326;
$L__BB4_124:
	setp.eq.s32 	%p334, %r1971, %r49;
	@%p334 bra 	$L__BB4_126;
	shl.b64 	%rd588, %rd763, 2;
	add.s64 	%rd589, %rd3, %rd588;
	st.global.u32 	[%rd589], %r1971;
	add.s64 	%rd590, %rd4, %rd588;
	st.global.u32 	[%rd590], %r1985;
$L__BB4_126:
	setp.eq.s32 	%p335, %r49, %r50;
	@%p335 bra 	$L__BB4_128;
	shl.b64 	%rd591, %rd82, 2;
	add.s64 	%rd592, %rd3, %rd591;
	st.global.u32 	[%rd592], %r49;
	add.s64 	%rd593, %rd4, %rd591;
	st.global.u32 	[%rd593], %r148;
$L__BB4_128:
	setp.eq.s32 	%p336, %r50, %r51;
	@%p336 bra 	$L__BB4_130;
	shl.b64 	%rd594, %rd83, 2;
	add.s64 	%rd595, %rd3, %rd594;
	st.global.u32 	[%rd595], %r50;
	add.s64 	%rd596, %rd4, %rd594;
	st.global.u32 	[%rd596], %r149;
$L__BB4_130:
	setp.eq.s32 	%p337, %r51, %r52;
	@%p337 bra 	$L__BB4_132;
	shl.b64 	%rd597, %rd84, 2;
	add.s64 	%rd598, %rd3, %rd597;
	st.global.u32 	[%rd598], %r51;
	add.s64 	%rd599, %rd4, %rd597;
	st.global.u32 	[%rd599], %r150;
$L__BB4_132:
	setp.eq.s32 	%p338, %r52, %r53;
	@%p338 bra 	$L__BB4_134;
	shl.b64 	%rd600, %rd85, 2;
	add.s64 	%rd601, %rd3, %rd600;
	st.global.u32 	[%rd601], %r52;
	add.s64 	%rd602, %rd4, %rd600;
	st.global.u32 	[%rd602], %r151;
$L__BB4_134:
	setp.eq.s32 	%p339, %r53, %r54;
	@%p339 bra 	$L__BB4_136;
	shl.b64 	%rd603, %rd86, 2;
	add.s64 	%rd604, %rd3, %rd603;
	st.global.u32 	[%rd604], %r53;
	add.s64 	%rd605, %rd4, %rd603;
	st.global.u32 	[%rd605], %r152;
$L__BB4_136:
	setp.eq.s32 	%p340, %r54, %r55;
	@%p340 bra 	$L__BB4_138;
	shl.b64 	%rd606, %rd87, 2;
	add.s64 	%rd607, %rd3, %rd606;
	st.global.u32 	[%rd607], %r54;
	add.s64 	%rd608, %rd4, %rd606;
	st.global.u32 	[%rd608], %r153;
$L__BB4_138:
	setp.eq.s32 	%p341, %r55, %r56;
	@%p341 bra 	$L__BB4_140;
	shl.b64 	%rd609, %rd88, 2;
	add.s64 	%rd610, %rd3, %rd609;
	st.global.u32 	[%rd610], %r55;
	add.s64 	%rd611, %rd4, %rd609;
	st.global.u32 	[%rd611], %r154;
$L__BB4_140:
	setp.eq.s32 	%p342, %r56, %r57;
	@%p342 bra 	$L__BB4_326;
	shl.b64 	%rd612, %rd89, 2;
	add.s64 	%rd613, %rd3, %rd612;
	st.global.u32 	[%rd613], %r56;
	add.s64 	%rd614, %rd4, %rd612;
	st.global.u32 	[%rd614], %r155;
	bra.uni 	$L__BB4_326;
$L__BB4_142:
	setp.lt.s64 	%p13, %rd6, 1;
	@%p13 bra 	$L__BB4_326;
	setp.ne.s32 	%p14, %r2, 0;
	@%p14 bra 	$L__BB4_214;
	cvt.u32.u64 	%r159, %rd212;
	shl.b64 	%rd384, %rd5, 2;
	add.s64 	%rd383, %rd2, %rd384;
	// begin inline asm
	ld.global.nc.u32 %r1996, [%rd383];
	// end inline asm
	mov.u32 	%r161, %tid.x;
	and.b32  	%r901, %r161, 31;
	and.b32  	%r902, %r161, 992;
	mul.lo.s32 	%r903, %r902, 9;
	or.b32  	%r162, %r903, %r901;
	setp.ge.s32 	%p160, %r162, %r159;
	shl.b32 	%r904, %r162, 2;
	cvt.u64.u32 	%rd385, %r904;
	add.s64 	%rd107, %rd383, %rd385;
	mov.u32 	%r1988, %r1996;
	@%p160 bra 	$L__BB4_146;
	// begin inline asm
	ld.global.nc.u32 %r1988, [%rd107];
	// end inline asm
$L__BB4_146:
	add.s32 	%r906, %r162, 32;
	setp.ge.s32 	%p161, %r906, %r159;
	mov.u32 	%r1989, %r1996;
	@%p161 bra 	$L__BB4_148;
	add.s64 	%rd387, %rd107, 128;
	// begin inline asm
	ld.global.nc.u32 %r1989, [%rd387];
	// end inline asm
$L__BB4_148:
	add.s32 	%r908, %r162, 64;
	setp.ge.s32 	%p162, %r908, %r159;
	mov.u32 	%r1990, %r1996;
	@%p162 bra 	$L__BB4_150;
	add.s64 	%rd388, %rd107, 256;
	// begin inline asm
	ld.global.nc.u32 %r1990, [%rd388];
	// end inline asm
$L__BB4_150:
	add.s32 	%r910, %r162, 96;
	setp.ge.s32 	%p163, %r910, %r159;
	mov.u32 	%r1991, %r1996;
	@%p163 bra 	$L__BB4_152;
	add.s64 	%rd389, %rd107, 384;
	// begin inline asm
	ld.global.nc.u32 %r1991, [%rd389];
	// end inline asm
$L__BB4_152:
	add.s32 	%r912, %r162, 128;
	setp.ge.s32 	%p164, %r912, %r159;
	mov.u32 	%r1992, %r1996;
	@%p164 bra 	$L__BB4_154;
	add.s64 	%rd390, %rd107, 512;
	// begin inline asm
	ld.global.nc.u32 %r1992, [%rd390];
	// end inline asm
$L__BB4_154:
	add.s32 	%r914, %r162, 160;
	setp.ge.s32 	%p165, %r914, %r159;
	mov.u32 	%r1993, %r1996;
	@%p165 bra 	$L__BB4_156;
	add.s64 	%rd391, %rd107, 640;
	// begin inline asm
	ld.global.nc.u32 %r1993, [%rd391];
	// end inline asm
$L__BB4_156:
	add.s32 	%r916, %r162, 192;
	setp.ge.s32 	%p166, %r916, %r159;
	mov.u32 	%r1994, %r1996;
	@%p166 bra 	$L__BB4_158;
	add.s64 	%rd392, %rd107, 768;
	// begin inline asm
	ld.global.nc.u32 %r1994, [%rd392];
	// end inline asm
$L__BB4_158:
	add.s32 	%r918, %r162, 224;
	setp.ge.s32 	%p167, %r918, %r159;
	mov.u32 	%r1995, %r1996;
	@%p167 bra 	$L__BB4_160;
	add.s64 	%rd393, %rd107, 896;
	// begin inline asm
	ld.global.nc.u32 %r1995, [%rd393];
	// end inline asm
$L__BB4_160:
	add.s32 	%r920, %r162, 256;
	setp.ge.s32 	%p168, %r920, %r159;
	@%p168 bra 	$L__BB4_162;
	add.s64 	%rd394, %rd107, 1024;
	// begin inline asm
	ld.global.nc.u32 %r1996, [%rd394];
	// end inline asm
$L__BB4_162:
	// begin inline asm
	mov.u32 %r922, %laneid;
	// end inline asm
	shr.u32 	%r182, %r161, 5;
	mad.lo.s32 	%r924, %r182, 288, %r922;
	shl.b32 	%r925, %r924, 2;
	mov.u32 	%r926, _ZN6thrust24THRUST_300001_SM_1000_NS8cuda_cub4core6detail5shmemE;
	add.s32 	%r927, %r926, %r925;
	st.shared.u32 	[%r927], %r1988;
	st.shared.u32 	[%r927+128], %r1989;
	st.shared.u32 	[%r927+256], %r1990;
	st.shared.u32 	[%r927+384], %r1991;
	st.shared.u32 	[%r927+512], %r1992;
	st.shared.u32 	[%r927+640], %r1993;
	st.shared.u32 	[%r927+768], %r1994;
	st.shared.u32 	[%r927+896], %r1995;
	st.shared.u32 	[%r927+1024], %r1996;
	bar.warp.sync 	-1;
	shl.b32 	%r928, %r922, 5;
	add.s32 	%r929, %r927, %r928;
	ld.shared.u32 	%r183, [%r929];
	ld.shared.u32 	%r184, [%r929+4];
	ld.shared.u32 	%r185, [%r929+8];
	ld.shared.u32 	%r186, [%r929+12];
	ld.shared.u32 	%r187, [%r929+16];
	ld.shared.u32 	%r188, [%r929+20];
	ld.shared.u32 	%r189, [%r929+24];
	ld.shared.u32 	%r190, [%r929+28];
	ld.shared.u32 	%r191, [%r929+32];
	bar.sync 	0;
	st.shared.u32 	[%r927], %r1;
	st.shared.u32 	[%r927+128], %r1;
	st.shared.u32 	[%r927+256], %r1;
	st.shared.u32 	[%r927+384], %r1;
	st.shared.u32 	[%r927+512], %r1;
	st.shared.u32 	[%r927+640], %r1;
	st.shared.u32 	[%r927+768], %r1;
	st.shared.u32 	[%r927+896], %r1;
	st.shared.u32 	[%r927+1024], %r1;
	bar.warp.sync 	-1;
	ld.shared.u32 	%r192, [%r929];
	ld.shared.u32 	%r193, [%r929+4];
	ld.shared.u32 	%r194, [%r929+8];
	ld.shared.u32 	%r195, [%r929+12];
	ld.shared.u32 	%r196, [%r929+16];
	ld.shared.u32 	%r197, [%r929+20];
	ld.shared.u32 	%r198, [%r929+24];
	ld.shared.u32 	%r199, [%r929+28];
	ld.shared.u32 	%r200, [%r929+32];
	bar.sync 	0;
	shl.b32 	%r930, %r161, 2;
	add.s32 	%r931, %r926, %r930;
	add.s32 	%r201, %r931, 1240;
	st.shared.u32 	[%r931+1240], %r191;
	bar.sync 	0;
	setp.eq.s32 	%p169, %r161, 0;
	mov.b64 	%rd770, 1;
	@%p169 bra 	$L__BB4_164;
	ld.shared.u32 	%r1997, [%r201+-4];
	setp.ne.s32 	%p170, %r1997, %r183;
	selp.u64 	%rd770, 1, 0, %p170;
$L__BB4_164:
	setp.eq.s32 	%p171, %r161, 0;
	setp.ne.s32 	%p172, %r183, %r184;
	setp.ne.s32 	%p173, %r184, %r185;
	setp.ne.s32 	%p174, %r185, %r186;
	setp.ne.s32 	%p175, %r186, %r187;
	setp.ne.s32 	%p176, %r187, %r188;
	setp.ne.s32 	%p177, %r188, %r189;
	setp.ne.s32 	%p178, %r189, %r190;
	setp.ne.s32 	%p179, %r190, %r191;
	mul.lo.s32 	%r1052, %r161, 9;
	cvt.u64.u32 	%rd396, %r1052;
	setp.eq.s64 	%p180, %rd6, %rd396;
	selp.u64 	%rd397, 1, 0, %p180;
	selp.b64 	%rd398, %rd397, %rd770, %p180;
	selp.b64 	%rd110, %rd397, %rd398, %p171;
	add.s32 	%r1053, %r1052, 1;
	cvt.u64.u32 	%rd399, %r1053;
	setp.eq.s64 	%p181, %rd6, %rd399;
	or.pred  	%p1, %p181, %p172;
	selp.u64 	%rd400, 1, 0, %p1;
	add.s32 	%r1054, %r1052, 2;
	cvt.u64.u32 	%rd401, %r1054;
	setp.eq.s64 	%p182, %rd6, %rd401;
	or.pred  	%p2, %p182, %p173;
	selp.u64 	%rd402, 1, 0, %p2;
	add.s32 	%r1055, %r1052, 3;
	cvt.u64.u32 	%rd403, %r1055;
	setp.eq.s64 	%p183, %rd6, %rd403;
	or.pred  	%p3, %p183, %p174;
	selp.u64 	%rd404, 1, 0, %p3;
	add.s32 	%r1056, %r1052, 4;
	cvt.u64.u32 	%rd405, %r1056;
	setp.eq.s64 	%p184, %rd6, %rd405;
	or.pred  	%p4, %p184, %p175;
	selp.u64 	%rd406, 1, 0, %p4;
	add.s32 	%r1057, %r1052, 5;
	cvt.u64.u32 	%rd407, %r1057;
	setp.eq.s64 	%p185, %rd6, %rd407;
	or.pred  	%p186, %p185, %p176;
	selp.u64 	%rd408, 1, 0, %p186;
	add.s32 	%r1058, %r1052, 6;
	cvt.u64.u32 	%rd409, %r1058;
	setp.eq.s64 	%p187, %rd6, %rd409;
	or.pred  	%p188, %p187, %p177;
	selp.u64 	%rd410, 1, 0, %p188;
	add.s32 	%r1059, %r1052, 7;
	cvt.u64.u32 	%rd411, %r1059;
	setp.eq.s64 	%p189, %rd6, %rd411;
	or.pred  	%p5, %p189, %p178;
	selp.u64 	%rd412, 1, 0, %p5;
	add.s32 	%r1060, %r1052, 8;
	cvt.u64.u32 	%rd413, %r1060;
	setp.eq.s64 	%p190, %rd6, %rd413;
	or.pred  	%p191, %p190, %p179;
	selp.u64 	%rd414, 1, 0, %p191;
	add.s64 	%rd111, %rd110, %rd400;
	selp.b32 	%r1061, 0, %r192, %p1;
	add.s32 	%r1062, %r193, %r1061;
	add.s64 	%rd112, %rd111, %rd402;
	selp.b32 	%r1063, 0, %r1062, %p2;
	add.s32 	%r1064, %r194, %r1063;
	add.s64 	%rd113, %rd112, %rd404;
	selp.b32 	%r1065, 0, %r1064, %p3;
	add.s32 	%r1066, %r195, %r1065;
	add.s64 	%rd114, %rd113, %rd406;
	selp.b32 	%r1067, 0, %r1066, %p4;
	add.s32 	%r1068, %r196, %r1067;
	add.s64 	%rd115, %rd114, %rd408;
	selp.b32 	%r1069, 0, %r1068, %p186;
	add.s32 	%r1070, %r197, %r1069;
	add.s64 	%rd116, %rd115, %rd410;
	selp.b32 	%r1071, 0, %r1070, %p188;
	add.s32 	%r1072, %r198, %r1071;
	add.s64 	%rd117, %rd116, %rd412;
	selp.b32 	%r1073, 0, %r1072, %p5;
	add.s32 	%r1074, %r199, %r1073;
	add.s64 	%rd415, %rd117, %rd414;
	mov.b64 	{%r933, %r938}, %rd415;
	selp.b32 	%r1075, 0, %r1074, %p191;
	add.s32 	%r943, %r200, %r1075;
	mov.b32 	%r1049, 1;
	mov.b32 	%r1050, 0;
	mov.b32 	%r1051, -1;
	// begin inline asm
	shfl.sync.up.b32 %r932, %r933, %r1049, %r1050, %r1051;
	// end inline asm
	// begin inline asm
	shfl.sync.up.b32 %r937, %r938, %r1049, %r1050, %r1051;
	// end inline asm
	mov.b64 	%rd416, {%r932, %r937};
	// begin inline asm
	shfl.sync.up.b32 %r942, %r943, %r1049, %r1050, %r1051;
	// end inline asm
	// begin inline asm
	shfl.sync.up.b32 %r947, %r948, %r1049, %r1050, %r1051;
	// end inline asm
	setp.eq.s64 	%p192, %rd415, 0;
	selp.b32 	%r1076, %r942, 0, %p192;
	setp.lt.s32 	%p193, %r922, 1;
	selp.b64 	%rd417, 0, %rd416, %p193;
	add.s64 	%rd418, %rd417, %rd415;
	mov.b64 	{%r953, %r958}, %rd418;
	selp.b32 	%r1077, 0, %r1076, %p193;
	add.s32 	%r963, %r1077, %r943;
	mov.b32 	%r969, 2;
	// begin inline asm
	shfl.sync.up.b32 %r952, %r953, %r969, %r1050, %r1051;
	// end inline asm
	// begin inline asm
	shfl.sync.up.b32 %r957, %r958, %r969, %r1050, %r1051;
	// end inline asm
	mov.b64 	%rd419, {%r952, %r957};
	// begin inline asm
	shfl.sync.up.b32 %r962, %r963, %r969, %r1050, %r1051;
	// end inline asm
	// begin inline asm
	shfl.sync.up.b32 %r967, %r968, %r969, %r1050, %r1051;
	// end inline asm
	setp.eq.s64 	%p194, %rd418, 0;
	selp.b32 	%r1078, %r962, 0, %p194;
	setp.lt.s32 	%p195, %r922, 2;
	selp.b64 	%rd420, 0, %rd419, %p195;
	add.s64 	%rd421, %rd420, %rd418;
	mov.b64 	{%r973, %r978}, %rd421;
	selp.b32 	%r1079, 0, %r1078, %p195;
	add.s32 	%r983, %r1079, %r963;
	mov.b32 	%r989, 4;
	// begin inline asm
	shfl.sync.up.b32 %r972, %r973, %r989, %r1050, %r1051;
	// end inline asm
	// begin inline asm
	shfl.sync.up.b32 %r977, %r978, %r989, %r1050, %r1051;
	// end inline asm
	mov.b64 	%rd422, {%r972, %r977};
	// begin inline asm
	shfl.sync.up.b32 %r982, %r983, %r989, %r1050, %r1051;
	// end inline asm
	// begin inline asm
	shfl.sync.up.b32 %r987, %r988, %r989, %r1050, %r1051;
	// end inline asm
	setp.eq.s64 	%p196, %rd421, 0;
	selp.b32 	%r1080, %r982, 0, %p196;
	setp.lt.s32 	%p197, %r922, 4;
	selp.b64 	%rd423, 0, %rd422, %p197;
	add.s64 	%rd424, %rd423, %rd421;
	mov.b64 	{%r993, %r998}, %rd424;
	selp.b32 	%r1081, 0, %r1080, %p197;
	add.s32 	%r1003, %r1081, %r983;
	mov.b32 	%r1009, 8;
	// begin inline asm
	shfl.sync.up.b32 %r992, %r993, %r1009, %r1050, %r1051;
	// end inline asm
	// begin inline asm
	shfl.sync.up.b32 %r997, %r998, %r1009, %r1050, %r1051;
	// end inline asm
	mov.b64 	%rd425, {%r992, %r997};
	// begin inline asm
	shfl.sync.up.b32 %r1002, %r1003, %r1009, %r1050, %r1051;
	// end inline asm
	// begin inline asm
	shfl.sync.up.b32 %r1007, %r1008, %r1009, %r1050, %r1051;
	// end inline asm
	setp.eq.s64 	%p198, %rd424, 0;
	selp.b32 	%r1082, %r1002, 0, %p198;
	setp.lt.s32 	%p199, %r922, 8;
	selp.b64 	%rd426, 0, %rd425, %p199;
	add.s64 	%rd427, %rd426, %rd424;
	mov.b64 	{%r1013, %r1018}, %rd427;
	selp.b32 	%r1083, 0, %r1082, %p199;
	add.s32 	%r1023, %r1083, %r1003;
	mov.b32 	%r1029, 16;
	// begin inline asm
	shfl.sync.up.b32 %r1012, %r1013, %r1029, %r1050, %r1051;
	// end inline asm
	// begin inline asm
	shfl.sync.up.b32 %r1017, %r1018, %r1029, %r1050, %r1051;
	// end inline asm
	mov.b64 	%rd428, {%r1012, %r1017};
	// begin inline asm
	shfl.sync.up.b32 %r1022, %r1023, %r1029, %r1050, %r1051;
	// end inline asm
	// begin inline asm
	shfl.sync.up.b32 %r1027, %r1028, %r1029, %r1050, %r1051;
	// end inline asm
	setp.eq.s64 	%p200, %rd427, 0;
	selp.b32 	%r1084, %r1022, 0, %p200;
	setp.lt.s32 	%p201, %r922, 16;
	selp.b64 	%rd429, 0, %rd428, %p201;
	add.s64 	%rd118, %rd429, %rd427;
	mov.b64 	{%r1033, %r1038}, %rd118;
	selp.b32 	%r1085, 0, %r1084, %p201;
	add.s32 	%r1043, %r1085, %r1023;
	// begin inline asm
	shfl.sync.up.b32 %r1032, %r1033, %r1049, %r1050, %r1051;
	// end inline asm
	// begin inline asm
	shfl.sync.up.b32 %r1037, %r1038, %r1049, %r1050, %r1051;
	// end inline asm
	// begin inline asm
	shfl.sync.up.b32 %r1042, %r1043, %r1049, %r1050, %r1051;
	// end inline asm
	// begin inline asm
	shfl.sync.up.b32 %r1047, %r1048, %r1049, %r1050, %r1051;
	// end inline asm
	setp.ne.s32 	%p202, %r922, 31;
	@%p202 bra 	$L__BB4_166;
	shl.b32 	%r1086, %r182, 4;
	mov.u32 	%r1087, _ZN6thrust24THRUST_300001_SM_1000_NS8cuda_cub4core6detail5shmemE;
	add.s32 	%r1088, %r1087, %r1086;
	st.shared.u64 	[%r1088], %rd118;
	st.shared.u32 	[%r1088+8], %r1043;
$L__BB4_166:
	mov.b64 	%rd430, {%r1032, %r1037};
	bar.sync 	0;
	ld.shared.u64 	%rd431, [_ZN6thrust24THRUST_300001_SM_1000_NS8cuda_cub4core6detail5shmemE];
	ld.shared.u32 	%r1089, [_ZN6thrust24THRUST_300001_SM_1000_NS8cuda_cub4core6detail5shmemE+8];
	ld.shared.u64 	%rd432, [_ZN6thrust24THRUST_300001_SM_1000_NS8cuda_cub4core6detail5shmemE+16];
	ld.shared.u32 	%r1090, [_ZN6thrust24THRUST_300001_SM_1000_NS8cuda_cub4core6detail5shmemE+24];
	add.s64 	%rd433, %rd432, %rd431;
	setp.eq.s64 	%p203, %rd432, 0;
	selp.b32 	%r1091, %r1089, 0, %p203;
	add.s32 	%r1092, %r1091, %r1090;
	setp.eq.s32 	%p204, %r182, 2;
	selp.b64 	%rd434, %rd433, %rd431, %p204;
	selp.b32 	%r1093, %r1092, %r1089, %p204;
	ld.shared.u64 	%rd435, [_ZN6thrust24THRUST_300001_SM_1000_NS8cuda_cub4core6detail5shmemE+32];
	ld.shared.u32 	%r1094, [_ZN6thrust24THRUST_300001_SM_1000_NS8cuda_cub4core6detail5shmemE+40];
	add.s64 	%rd436, %rd435, %rd433;
	setp.eq.s64 	%p205, %rd435, 0;
	selp.b32 	%r1095, %r1092, 0, %p205;
	add.s32 	%r1096, %r1095, %r1094;
	setp.eq.s32 	%p206, %r182, 3;
	selp.b64 	%rd437, %rd436, %rd434, %p206;
	selp.b32 	%r1097, %r1096, %r1093, %p206;
	ld.shared.u64 	%rd438, [_ZN6thrust24THRUST_300001_SM_1000_NS8cuda_cub4core6detail5shmemE+48];
	ld.shared.u32 	%r1098, [_ZN6thrust24THRUST_300001_SM_1000_NS8cuda_cub4core6detail5shmemE+56];
	add.s64 	%rd439, %rd438, %rd436;
	setp.eq.s64 	%p207, %rd438, 0;
	selp.b32 	%r1099, %r1096, 0, %p207;
	add.s32 	%r1100, %r1099, %r1098;
	setp.eq.s32 	%p208, %r182, 4;
	selp.b64 	%rd440, %rd439, %rd437, %p208;
	selp.b32 	%r1101, %r1100, %r1097, %p208;
	ld.shared.u64 	%rd441, [_ZN6thrust24THRUST_300001_SM_1000_NS8cuda_cub4core6detail5shmemE+64];
	ld.shared.u32 	%r1102, [_ZN6thrust24THRUST_300001_SM_1000_NS8cuda_cub4core6detail5shmemE+72];
	add.s64 	%rd442, %rd441, %rd439;
	setp.eq.s64 	%p209, %rd441, 0;
	selp.b32 	%r1103, %r1100, 0, %p209;
	add.s32 	%r1104, %r1103, %r1102;
	setp.eq.s32 	%p210, %r182, 5;
	selp.b64 	%rd443, %rd442, %rd440, %p210;
	selp.b32 	%r1105, %r1104, %r1101, %p210;
	ld.shared.u64 	%rd444, [_ZN6thrust24THRUST_300001_SM_1000_NS8cuda_cub4core6detail5shmemE+80];
	ld.shared.u32 	%r1106, [_ZN6thrust24THRUST_300001_SM_1000_NS8cuda_cub4core6detail5shmemE+88];
	add.s64 	%rd445, %rd444, %rd442;
	setp.eq.s64 	%p211, %rd444, 0;
	selp.b32 	%r1107, %r1104, 0, %p211;
	add.s32 	%r1108, %r1107, %r1106;
	setp.eq.s32 	%p212, %r182, 6;
	selp.b64 	%rd446, %rd445, %rd443, %p212;
	selp.b32 	%r1109, %r1108, %r1105, %p212;
	ld.shared.u64 	%rd447, [_ZN6thrust24THRUST_300001_SM_1000_NS8cuda_cub4core6detail5shmemE+96];
	ld.shared.u32 	%r1110, [_ZN6thrust24THRUST_300001_SM_1000_NS8cuda_cub4core6detail5shmemE+104];
	add.s64 	%rd448, %rd447, %rd445;
	setp.eq.s64 	%p213, %rd447, 0;
	selp.b32 	%r1111, %r1108, 0, %p213;
	add.s32 	%r1112, %r1111, %r1110;
	setp.eq.s32 	%p214, %r182, 7;
	selp.b64 	%rd449, %rd448, %rd446, %p214;
	selp.b32 	%r1113, %r1112, %r1109, %p214;
	ld.shared.u64 	%rd450, [_ZN6thrust24THRUST_300001_SM_1000_NS8cuda_cub4core6detail5shmemE+112];
	ld.shared.u32 	%r1114, [_ZN6thrust24THRUST_300001_SM_1000_NS8cuda_cub4core6detail5shmemE+120];
	add.s64 	%rd776, %rd450, %rd448;
	setp.eq.s64 	%p215, %rd450, 0;
	selp.b32 	%r1115, %r1112, 0, %p215;
	add.s32 	%r208, %r1115, %r1114;
	setp.lt.u32 	%p216, %r161, 32;
	selp.b64 	%rd451, 0, %rd449, %p216;
	selp.b32 	%r1116, 0, %r1113, %p216;
	setp.eq.s64 	%p217, %rd430, 0;
	selp.b32 	%r1117, %r1116, 0, %p217;
	add.s32 	%r1118, %r1117, %r1042;
	setp.eq.s32 	%p218, %r922, 0;
	selp.b64 	%rd452, 0, %rd430, %p218;
	add.s64 	%rd120, %rd451, %rd452;
	selp.b32 	%r209, %r1116, %r1118, %p218;
	add.s64 	%rd121, %rd120, %rd110;
	setp.eq.s64 	%p219, %rd110, 0;
	selp.b32 	%r1119, %r209, 0, %p219;
	add.s32 	%r210, %r1119, %r192;
	add.s64 	%rd122, %rd111, %rd120;
	selp.b32 	%r1120, 0, %r210, %p1;
	add.s32 	%r211, %r193, %r1120;
	add.s64 	%rd123, %rd112, %rd120;
	selp.b32 	%r1121, 0, %r211, %p2;
	add.s32 	%r212, %r194, %r1121;
	add.s64 	%rd124, %rd113, %rd120;
	selp.b32 	%r1122, 0, %r212, %p3;
	add.s32 	%r213, %r195, %r1122;
	add.s64 	%rd125, %rd114, %rd120;
	selp.b32 	%r1123, 0, %r213, %p4;
	add.s32 	%r214, %r196, %r1123;
	add.s64 	%rd126, %rd115, %rd120;
	mul.lo.s32 	%r1124, %r161, 9;
	add.s32 	%r1125, %r1124, 5;
	cvt.u64.u32 	%rd453, %r1125;
	setp.eq.s64 	%p220, %rd6, %rd453;
	setp.ne.s32 	%p221, %r187, %r188;
	selp.b32 	%r1126, 0, %r214, %p221;
	selp.b32 	%r1127, 0, %r1126, %p220;
	add.s32 	%r215, %r197, %r1127;
	add.s64 	%rd127, %rd116, %rd120;
	add.s32 	%r1128, %r1124, 6;
	cvt.u64.u32 	%rd454, %r1128;
	setp.eq.s64 	%p222, %rd6, %rd454;
	setp.ne.s32 	%p223, %r188, %r189;
	selp.b32 	%r1129, 0, %r215, %p223;
	selp.b32 	%r1130, 0, %r1129, %p222;
	add.s32 	%r216, %r198, %r1130;
	add.s64 	%rd128, %rd117, %rd120;
	selp.b32 	%r1131, 0, %r216, %p5;
	add.s32 	%r217, %r199, %r1131;
	setp.lt.s64 	%p224, %rd776, 257;
	@%p224 bra 	$L__BB4_192;
	bar.sync 	0;
	@%p219 bra 	$L__BB4_169;
	cvt.u32.u64 	%r1135, %rd120;
	shl.b32 	%r1136, %r1135, 3;
	mov.u32 	%r1137, _ZN6thrust24THRUST_300001_SM_1000_NS8cuda_cub4core6detail5shmemE;
	add.s32 	%r1138, %r1137, %r1136;
	st.shared.v2.u32 	[%r1138], {%r1997, %r209};
$L__BB4_169:
	not.pred 	%p241, %p1;
	@%p241 bra 	$L__BB4_171;
	cvt.u32.u64 	%r1139, %rd121;
	shl.b32 	%r1140, %r1139, 3;
	mov.u32 	%r1141, _ZN6thrust24THRUST_300001_SM_1000_NS8cuda_cub4core6detail5shmemE;
	add.s32 	%r1142, %r1141, %r1140;
	st.shared.v2.u32 	[%r1142], {%r183, %r210};
$L__BB4_171:
	not.pred 	%p242, %p2;
	@%p242 bra 	$L__BB4_173;
	cvt.u32.u64 	%r1143, %rd122;
	shl.b32 	%r1144, %r1143, 3;
	mov.u32 	%r1145, _ZN6thrust24THRUST_300001_SM_1000_NS8cuda_cub4core6detail5shmemE;
	add.s32 	%r1146, %r1145, %r1144;
	st.shared.v2.u32 	[%r1146], {%r184, %r211};
$L__BB4_173:
	not.pred 	%p243, %p3;
	@%p243 bra 	$L__BB4_175;
	cvt.u32.u64 	%r1147, %rd123;
	shl.b32 	%r1148, %r1147, 3;
	mov.u32 	%r1149, _ZN6thrust24THRUST_300001_SM_1000_NS8cuda_cub4core6detail5shmemE;
	add.s32 	%r1150, %r1149, %r1148;
	st.shared.v2.u32 	[%r1150], {%r185, %r212};
$L__BB4_175:
	not.pred 	%p244, %p4;
	@%p244 bra 	$L__BB4_177;
	cvt.u32.u64 	%r1151, %rd124;
	shl.b32 	%r1152, %r1151, 3;
	mov.u32 	%r1153, _ZN6thrust24THRUST_300001_SM_1000_NS8cuda_cub4core6detail5shmemE;
	add.s32 	%r1154, %r1153, %r1152;
	st.shared.v2.u32 	[%r1154], {%r186, %r213};
$L__BB4_177:
	mad.lo.s32 	%r1155, %r161, 9, 5;
	cvt.u64.u32 	%rd485, %r1155;
	setp.ne.s64 	%p245, %rd6, %rd485;
	setp.eq.s32 	%p246, %r187, %r188;
	and.pred  	%p247, %p245, %p246;
	@%p247 bra 	$L__BB4_179;
	cvt.u32.u64 	%r1156, %rd125;
	shl.b32 	%r1157, %r1156, 3;
	mov.u32 	%r1158, _ZN6thrust24THRUST_300001_SM_1000_NS8cuda_cub4core6detail5shmemE;
	add.s32 	%r1159, %r1158, %r1157;
	st.shared.v2.u32 	[%r1159], {%r187, %r214};
$L__BB4_179:
	mad.lo.s32 	%r1160, %r161, 9, 6;
	cvt.u64.u32 	%rd486, %r1160;
	setp.ne.s64 	%p248, %rd6, %rd486;
	setp.eq.s32 	%p249, %r188, %r189;
	and.pred  	%p250, %p248, %p249;
	@%p250 bra 	$L__BB4_181;
	cvt.u32.u64 	%r1161, %rd126;
	shl.b32 	%r1162, %r1161, 3;
	mov.u32 	%r1163, _ZN6thrust24THRUST_300001_SM_1000_NS8cuda_cub4core6detail5shmemE;
	add.s32 	%r1164, %r1163, %r1162;
	st.shared.v2.u32 	[%r1164], {%r188, %r215};
$L__BB4_181:
	not.pred 	%p251, %p5;
	@%p251 bra 	$L__BB4_183;
	cvt.u32.u64 	%r1165, %rd127;
	shl.b32 	%r1166, %r1165, 3;
	mov.u32 	%r1167, _ZN6thrust24THRUST_300001_SM_1000_NS8cuda_cub4core6detail5shmemE;
	add.s32 	%r1168, %r1167, %r1166;
	st.shared.v2.u32 	[%r1168], {%r189, %r216};
$L__BB4_183:
	mad.lo.s32 	%r1169, %r161, 9, 8;
	cvt.u64.u32 	%rd487, %r1169;
	setp.ne.s64 	%p252, %rd6, %rd487;
	setp.eq.s32 	%p253, %r190, %r191;
	and.pred  	%p254, %p252, %p253;
	@%p254 bra 	$L__BB4_185;
	cvt.u32.u64 	%r1170, %rd128;
	shl.b32 	%r1171, %r1170, 3;
	mov.u32 	%r1172, _ZN6thrust24THRUST_300001_SM_1000_NS8cuda_cub4core6detail5shmemE;
	add.s32 	%r1173, %r1172, %r1171;
	st.shared.v2.u32 	[%r1173], {%r190, %r217};
$L__BB4_185:
	bar.sync 	0;
	cvt.u64.u32 	%rd775, %r161;
	setp.le.u64 	%p255, %rd776, %rd775;
	@%p255 bra 	$L__BB4_210;
	not.b64 	%rd488, %rd775;
	add.s64 	%rd130, %rd776, %rd488;
	shr.u64 	%rd489, %rd130, 8;
	add.s64 	%rd490, %rd489, 1;
	and.b64  	%rd771, %rd490, 3;
	and.b64  	%rd491, %rd130, 768;
	setp.eq.s64 	%p256, %rd491, 768;
	@%p256 bra 	$L__BB4_189;
	shl.b64 	%rd492, %rd775, 2;
	add.s64 	%rd773, %rd4, %rd492;
	add.s64 	%rd772, %rd3, %rd492;
	shl.b32 	%r1174, %r161, 3;
	mov.u32 	%r1175, _ZN6thrust24THRUST_300001_SM_1000_NS8cuda_cub4core6detail5shmemE;
	add.s32 	%r1998, %r1175, %r1174;
	shl.b64 	%rd493, %rd771, 8;
	add.s64 	%rd775, %rd493, %rd775;
$L__BB4_188:
	.pragma "nounroll";
	ld.shared.v2.u32 	{%r1176, %r1177}, [%r1998];
	st.global.u32 	[%rd772], %r1176;
	st.global.u32 	[%rd773], %r1177;
	add.s64 	%rd773, %rd773, 1024;
	add.s64 	%rd772, %rd772, 1024;
	add.s32 	%r1998, %r1998, 2048;
	add.s64 	%rd771, %rd771, -1;
	setp.ne.s64 	%p257, %rd771, 0;
	@%p257 bra 	$L__BB4_188;
$L__BB4_189:
	setp.lt.u64 	%p258, %rd130, 768;
	@%p258 bra 	$L__BB4_210;
	mov.u32 	%r1180, _ZN6thrust24THRUST_300001_SM_1000_NS8cuda_cub4core6detail5shmemE;
$L__BB4_191:
	cvt.u32.u64 	%r1178, %rd775;
	shl.b32 	%r1179, %r1178, 3;
	add.s32 	%r1181, %r1180, %r1179;
	ld.shared.v2.u32 	{%r1182, %r1183}, [%r1181];
	shl.b64 	%rd494, %rd775, 2;
	add.s64 	%rd495, %rd3, %rd494;
	st.global.u32 	[%rd495], %r1182;
	add.s64 	%rd496, %rd4, %rd494;
	st.global.u32 	[%rd496], %r1183;
	ld.shared.v2.u32 	{%r1184, %r1185}, [%r1181+2048];
	and.b64  	%rd497, %rd494, 17179869180;
	add.s64 	%rd498, %rd3, %rd497;
	st.global.u32 	[%rd498+1024], %r1184;
	add.s64 	%rd499, %rd4, %rd497;
	st.global.u32 	[%rd499+1024], %r1185;
	ld.shared.v2.u32 	{%r1186, %r1187}, [%r1181+4096];
	st.global.u32 	[%rd498+2048], %r1186;
	st.global.u32 	[%rd499+2048], %r1187;
	ld.shared.v2.u32 	{%r1188, %r1189}, [%r1181+6144];
	st.global.u32 	[%rd498+3072], %r1188;
	st.global.u32 	[%rd499+3072], %r1189;
	add.s64 	%rd500, %rd775, 1024;
	and.b64  	%rd775, %rd500, 4294967295;
	setp.gt.u64 	%p259, %rd776, %rd775;
	@%p259 bra 	$L__BB4_191;
	bra.uni 	$L__BB4_210;
$L__BB4_192:
	@%p219 bra 	$L__BB4_194;
	shl.b64 	%rd455, %rd120, 2;
	add.s64 	%rd456, %rd3, %rd455;
	st.global.u32 	[%rd456], %r1997;
	add.s64 	%rd457, %rd4, %rd455;
	st.global.u32 	[%rd457], %r209;
$L__BB4_194:
	not.pred 	%p226, %p1;
	@%p226 bra 	$L__BB4_196;
	shl.b64 	%rd458, %rd121, 2;
	add.s64 	%rd459, %rd3, %rd458;
	st.global.u32 	[%rd459], %r183;
	add.s64 	%rd460, %rd4, %rd458;
	st.global.u32 	[%rd460], %r210;
$L__BB4_196:
	not.pred 	%p227, %p2;
	@%p227 bra 	$L__BB4_198;
	shl.b64 	%rd461, %rd122, 2;
	add.s64 	%rd462, %rd3, %rd461;
	st.global.u32 	[%rd462], %r184;
	add.s64 	%rd463, %rd4, %rd461;
	st.global.u32 	[%rd463], %r211;
$L__BB4_198:
	not.pred 	%p228, %p3;
	@%p228 bra 	$L__BB4_200;
	shl.b64 	%rd464, %rd123, 2;
	add.s64 	%rd465, %rd3, %rd464;
	st.global.u32 	[%rd465], %r185;
	add.s64 	%rd466, %rd4, %rd464;
	st.global.u32 	[%rd466], %r212;
$L__BB4_200:
	not.pred 	%p229, %p4;
	@%p229 bra 	$L__BB4_202;
	shl.b64 	%rd467, %rd124, 2;
	add.s64 	%rd468, %rd3, %rd467;
	st.global.u32 	[%rd468], %r186;
	add.s64 	%rd469, %rd4, %rd467;
	st.global.u32 	[%rd469], %r213;
$L__BB4_202:
	mad.lo.s32 	%r1132, %r161, 9, 5;
	cvt.u64.u32 	%rd470, %r1132;
	setp.ne.s64 	%p230, %rd6, %rd470;
	setp.eq.s32 	%p231, %r187, %r188;
	and.pred  	%p232, %p230, %p231;
	@%p232 bra 	$L__BB4_204;
	shl.b64 	%rd471, %rd125, 2;
	add.s64 	%rd472, %rd3, %rd471;
	st.global.u32 	[%rd472], %r187;
	add.s64 	%rd473, %rd4, %rd471;
	st.global.u32 	[%rd473], %r214;
$L__BB4_204:
	mad.lo.s32 	%r1133, %r161, 9, 6;
	cvt.u64.u32 	%rd474, %r1133;
	setp.ne.s64 	%p233, %rd6, %rd474;
	setp.eq.s32 	%p234, %r188, %r189;
	and.pred  	%p235, %p233, %p234;
	@%p235 bra 	$L__BB4_206;
	shl.b64 	%rd475, %rd126, 2;
	add.s64 	%rd476, %rd3, %rd475;
	st.global.u32 	[%rd476], %r188;
	add.s64 	%rd477, %rd4, %rd475;
	st.global.u32 	[%rd477], %r215;
$L__BB4_206:
	not.pred 	%p236, %p5;
	@%p236 bra 	$L__BB4_208;
	shl.b64 	%rd478, %rd127, 2;
	add.s64 	%rd479, %rd3, %rd478;
	st.global.u32 	[%rd479], %r189;
	add.s64 	%rd480, %rd4, %rd478;
	st.global.u32 	[%rd480], %r216;
$L__BB4_208:
	mad.lo.s32 	%r1134, %r161, 9, 8;
	cvt.u64.u32 	%rd481, %r1134;
	setp.ne.s64 	%p237, %rd6, %rd481;
	setp.eq.s32 	%p238, %r190, %r191;
	and.pred  	%p239, %p237, %p238;
	@%p239 bra 	$L__BB4_210;
	shl.b64 	%rd482, %rd128, 2;
	add.s64 	%rd483, %rd3, %rd482;
	st.global.u32 	[%rd483], %r190;
	add.s64 	%rd484, %rd4, %rd482;
	st.global.u32 	[%rd484], %r217;
$L__BB4_210:
	setp.ne.s32 	%p260, %r161, 255;
	@%p260 bra 	$L__BB4_326;
	setp.ne.s64 	%p261, %rd6, 2304;
	@%p261 bra 	$L__BB4_213;
	shl.b64 	%rd501, %rd776, 2;
	add.s64 	%rd502, %rd3, %rd501;
	st.global.u32 	[%rd502], %r191;
	add.s64 	%rd503, %rd4, %rd501;
	st.global.u32 	[%rd503], %r208;
	add.s64 	%rd776, %rd776, 1;
$L__BB4_213:
	ld.param.u64 	%rd745, [_ZN6thrust24THRUST_300001_SM_1000_NS8cuda_cub4core6detail13_kernel_agentINS1_15__reduce_by_key16ReduceByKeyAgentINS0_6detail15normal_iteratorINS0_10device_ptrIiEEEENS0_17constant_iteratorIiNS0_11use_defaultESD_EESB_SB_N4cuda3std3__48equal_toIiEENSH_4plusIiEEPllEEJSB_SE_SB_SB_SM_N3cub18CUB_300001_SM_100024ReduceByKeyScanTileStateIilLb1EEESJ_SL_llEEEvDpT0__param_4];
	cvta.to.global.u64 	%rd504, %rd745;
	st.global.u64 	[%rd504], %rd776;
	bra.uni 	$L__BB4_326;
$L__BB4_214:
	cvt.u32.u64 	%r221, %rd6;
	shl.b64 	%rd216, %rd5, 2;
	add.s64 	%rd215, %rd2, %rd216;
	// begin inline asm
	ld.global.nc.u32 %r2007, [%rd215];
	// end inline asm
	mov.u32 	%r223, %tid.x;
	and.b32  	%r358, %r223, 31;
	and.b32  	%r359, %r223, 992;
	mul.lo.s32 	%r360, %r359, 9;
	or.b32  	%r224, %r360, %r358;
	setp.ge.u32 	%p15, %r224, %r221;
	shl.b32 	%r361, %r224, 2;
	cvt.u64.u32 	%rd217, %r361;
	add.s64 	%rd147, %rd215, %rd217;
	mov.u32 	%r1999, %r2007;
	@%p15 bra 	$L__BB4_216;
	// begin inline asm
	ld.global.nc.u32 %r1999, [%rd147];
	// end inline asm
$L__BB4_216:
	add.s32 	%r363, %r224, 32;
	setp.ge.u32 	%p16, %r363, %r221;
	mov.u32 	%r2000, %r2007;
	@%p16 bra 	$L__BB4_218;
	add.s64 	%rd219, %rd147, 128;
	// begin inline asm
	ld.global.nc.u32 %r2000, [%rd219];
	// end inline asm
$L__BB4_218:
	add.s32 	%r365, %r224, 64;
	setp.ge.u32 	%p17, %r365, %r221;
	mov.u32 	%r2001, %r2007;
	@%p17 bra 	$L__BB4_220;
	add.s64 	%rd220, %rd147, 256;
	// begin inline asm
	ld.global.nc.u32 %r2001, [%rd220];
	// end inline asm
$L__BB4_220:
	add.s32 	%r367, %r224, 96;
	setp.ge.u32 	%p18, %r367, %r221;
	mov.u32 	%r2002, %r2007;
	@%p18 bra 	$L__BB4_222;
	add.s64 	%rd221, %rd147, 384;
	// begin inline asm
	ld.global.nc.u32 %r2002, [%rd221];
	// end inline asm
$L__BB4_222:
	add.s32 	%r369, %r224, 128;
	setp.ge.u32 	%p19, %r369, %r221;
	mov.u32 	%r2003, %r2007;
	@%p19 bra 	$L__BB4_224;
	add.s64 	%rd222, %rd147, 512;
	// begin inline asm
	ld.global.nc.u32 %r2003, [%rd222];
	// end inline asm
$L__BB4_224:
	add.s32 	%r371, %r224, 160;
	setp.ge.u32 	%p20, %r371, %r221;
	mov.u32 	%r2004, %r2007;
	@%p20 bra 	$L__BB4_226;
	add.s64 	%rd223, %rd147, 640;
	// begin inline asm
	ld.global.nc.u32 %r2004, [%rd223];
	// end inline asm
$L__BB4_226:
	add.s32 	%r373, %r224, 192;
	setp.ge.u32 	%p21, %r373, %r221;
	mov.u32 	%r2005, %r2007;
	@%p21 bra 	$L__BB4_228;
	add.s64 	%rd224, %rd147, 768;
	// begin inline asm
	ld.global.nc.u32 %r2005, [%rd224];
	// end inline asm
$L__BB4_228:
	add.s32 	%r375, %r224, 224;
	setp.ge.u32 	%p22, %r375, %r221;
	mov.u32 	%r2006, %r2007;
	@%p22 bra 	$L__BB4_230;
	add.s64 	%rd225, %rd147, 896;
	// begin inline asm
	ld.global.nc.u32 %r2006, [%rd225];
	// end inline asm
$L__BB4_230:
	add.s32 	%r377, %r224, 256;
	setp.ge.u32 	%p23, %r377, %r221;
	@%p23 bra 	$L__BB4_232;
	add.s64 	%rd226, %rd147, 1024;
	// begin inline asm
	ld.global.nc.u32 %r2007, [%rd226];
	// end inline asm
$L__BB4_232:
	// begin inline asm
	mov.u32 %r379, %laneid;
	// end inline asm
	shr.u32 	%r244, %r223, 5;
	mad.lo.s32 	%r381, %r244, 288, %r379;
	shl.b32 	%r382, %r381, 2;
	mov.u32 	%r383, _ZN6thrust24THRUST_300001_SM_1000_NS8cuda_cub4core6detail5shmemE;
	add.s32 	%r245, %r383, %r382;
	st.shared.u32 	[%r245], %r1999;
	st.shared.u32 	[%r245+128], %r2000;
	st.shared.u32 	[%r245+256], %r2001;
	st.shared.u32 	[%r245+384], %r2002;
	st.shared.u32 	[%r245+512], %r2003;
	st.shared.u32 	[%r245+640], %r2004;
	st.shared.u32 	[%r245+768], %r2005;
	st.shared.u32 	[%r245+896], %r2006;
	st.shared.u32 	[%r245+1024], %r2007;
	bar.warp.sync 	-1;
	shl.b32 	%r384, %r379, 5;
	add.s32 	%r246, %r245, %r384;
	ld.shared.u32 	%r247, [%r246];
	ld.shared.u32 	%r248, [%r246+4];
	ld.shared.u32 	%r249, [%r246+8];
	ld.shared.u32 	%r250, [%r246+12];
	ld.shared.u32 	%r251, [%r246+16];
	ld.shared.u32 	%r252, [%r246+20];
	ld.shared.u32 	%r253, [%r246+24];
	ld.shared.u32 	%r254, [%r246+28];
	ld.shared.u32 	%r255, [%r246+32];
	setp.ne.s32 	%p24, %r223, 0;
	mov.b32 	%r2009, 0;
	@%p24 bra 	$L__BB4_234;
	add.s64 	%rd227, %rd215, -4;
	// begin inline asm
	ld.global.nc.u32 %r2009, [%rd227];
	// end inline asm
$L__BB4_234:
	setp.eq.s32 	%p25, %r223, 0;
	bar.sync 	0;
	st.shared.u32 	[%r245], %r1;
	st.shared.u32 	[%r245+128], %r1;
	st.shared.u32 	[%r245+256], %r1;
	st.shared.u32 	[%r245+384], %r1;
	st.shared.u32 	[%r245+512], %r1;
	st.shared.u32 	[%r245+640], %r1;
	st.shared.u32 	[%r245+768], %r1;
	st.shared.u32 	[%r245+896], %r1;
	st.shared.u32 	[%r245+1024], %r1;
	bar.warp.sync 	-1;
	ld.shared.u32 	%r258, [%r246];
	ld.shared.u32 	%r259, [%r246+4];
	ld.shared.u32 	%r260, [%r246+8];
	ld.shared.u32 	%r261, [%r246+12];
	ld.shared.u32 	%r262, [%r246+16];
	ld.shared.u32 	%r263, [%r246+20];
	ld.shared.u32 	%r264, [%r246+24];
	ld.shared.u32 	%r265, [%r246+28];
	ld.shared.u32 	%r266, [%r246+32];
	bar.sync 	0;
	shl.b32 	%r386, %r223, 2;
	add.s32 	%r388, %r383, %r386;
	add.s32 	%r267, %r388, 1240;
	st.shared.u32 	[%r388+1240], %r255;
	bar.sync 	0;
	@%p25 bra 	$L__BB4_236;
	ld.shared.u32 	%r2009, [%r267+-4];
$L__BB4_236:
	setp.ne.s32 	%p26, %r2009, %r247;
	setp.ne.s32 	%p27, %r247, %r248;
	setp.ne.s32 	%p28, %r248, %r249;
	setp.ne.s32 	%p29, %r249, %r250;
	setp.ne.s32 	%p30, %r250, %r251;
	setp.ne.s32 	%p31, %r251, %r252;
	setp.ne.s32 	%p32, %r252, %r253;
	setp.ne.s32 	%p33, %r253, %r254;
	setp.ne.s32 	%p34, %r254, %r255;
	mul.lo.s32 	%r509, %r223, 9;
	cvt.u64.u32 	%rd228, %r509;
	setp.eq.s64 	%p35, %rd6, %rd228;
	or.pred  	%p36, %p35, %p26;
	selp.u64 	%rd229, 1, 0, %p36;
	add.s32 	%r510, %r509, 1;
	cvt.u64.u32 	%rd230, %r510;
	setp.eq.s64 	%p37, %rd6, %rd230;
	or.pred  	%p6, %p37, %p27;
	selp.u64 	%rd231, 1, 0, %p6;
	add.s32 	%r511, %r509, 2;
	cvt.u64.u32 	%rd232, %r511;
	setp.eq.s64 	%p38, %rd6, %rd232;
	or.pred  	%p7, %p38, %p28;
	selp.u64 	%rd233, 1, 0, %p7;
	add.s32 	%r512, %r509, 3;
	cvt.u64.u32 	%rd234, %r512;
	setp.eq.s64 	%p39, %rd6, %rd234;
	or.pred  	%p40, %p39, %p29;
	selp.u64 	%rd235, 1, 0, %p40;
	add.s32 	%r513, %r509, 4;
	cvt.u64.u32 	%rd236, %r513;
	setp.eq.s64 	%p41, %rd6, %rd236;
	or.pred  	%p8, %p41, %p30;
	selp.u64 	%rd237, 1, 0, %p8;
	add.s32 	%r514, %r509, 5;
	cvt.u64.u32 	%rd238, %r514;
	setp.eq.s64 	%p42, %rd6, %rd238;
	or.pred  	%p9, %p42, %p31;
	selp.u64 	%rd239, 1, 0, %p9;
	add.s32 	%r515, %r509, 6;
	cvt.u64.u32 	%rd240, %r515;
	setp.eq.s64 	%p43, %rd6, %rd240;
	or.pred  	%p10, %p43, %p32;
	selp.u64 	%rd241, 1, 0, %p10;
	add.s32 	%r516, %r509, 7;
	cvt.u64.u32 	%rd242, %r516;
	setp.eq.s64 	%p44, %rd6, %rd242;
	or.pred  	%p45, %p44, %p33;
	selp.u64 	%rd243, 1, 0, %p45;
	add.s32 	%r517, %r509, 8;
	cvt.u64.u32 	%rd244, %r517;
	setp.eq.s64 	%p46, %rd6, %rd244;
	or.pred  	%p47, %p46, %p34;
	selp.u64 	%rd245, 1, 0, %p47;
	add.s64 	%rd246, %rd231, %rd229;
	selp.b32 	%r518, 0, %r258, %p6;
	add.s32 	%r519, %r259, %r518;
	add.s64 	%rd247, %rd246, %rd233;
	selp.b32 	%r520, 0, %r519, %p7;
	add.s32 	%r521, %r260, %r520;
	add.s64 	%rd248, %rd247, %rd235;
	selp.b32 	%r522, 0, %r521, %p40;
	add.s32 	%r523, %r261, %r522;
	add.s64 	%rd249, %rd248, %rd237;
	selp.b32 	%r524, 0, %r523, %p8;
	add.s32 	%r525, %r262, %r524;
	add.s64 	%rd250, %rd249, %rd239;
	selp.b32 	%r526, 0, %r525, %p9;
	add.s32 	%r527, %r263, %r526;
	add.s64 	%rd251, %rd250, %rd241;
	selp.b32 	%r528, 0, %r527, %p10;
	add.s32 	%r529, %r264, %r528;
	add.s64 	%rd252, %rd251, %rd243;
	selp.b32 	%r530, 0, %r529, %p45;
	add.s32 	%r531, %r265, %r530;
	add.s64 	%rd253, %rd252, %rd245;
	mov.b64 	{%r390, %r395}, %rd253;
	selp.b32 	%r532, 0, %r531, %p47;
	add.s32 	%r400, %r266, %r532;
	mov.b32 	%r506, 1;
	mov.b32 	%r507, 0;
	mov.b32 	%r508, -1;
	// begin inline asm
	shfl.sync.up.b32 %r389, %r390, %r506, %r507, %r508;
	// end inline asm
	// begin inline asm
	shfl.sync.up.b32 %r394, %r395, %r506, %r507, %r508;
	// end inline asm
	mov.b64 	%rd254, {%r389, %r394};
	// begin inline asm
	shfl.sync.up.b32 %r399, %r400, %r506, %r507, %r508;
	// end inline asm
	// begin inline asm
	shfl.sync.up.b32 %r404, %r405, %r506, %r507, %r508;
	// end inline asm
	setp.eq.s64 	%p48, %rd253, 0;
	selp.b32 	%r533, %r399, 0, %p48;
	setp.lt.s32 	%p49, %r379, 1;
	selp.b64 	%rd255, 0, %rd254, %p49;
	add.s64 	%rd256, %rd255, %rd253;
	mov.b64 	{%r410, %r415}, %rd256;
	selp.b32 	%r534, 0, %r533, %p49;
	add.s32 	%r420, %r534, %r400;
	mov.b32 	%r426, 2;
	// begin inline asm
	shfl.sync.up.b32 %r409, %r410, %r426, %r507, %r508;
	// end inline asm
	// begin inline asm
	shfl.sync.up.b32 %r414, %r415, %r426, %r507, %r508;
	// end inline asm
	mov.b64 	%rd257, {%r409, %r414};
	// begin inline asm
	shfl.sync.up.b32 %r419, %r420, %r426, %r507, %r508;
	// end inline asm
	// begin inline asm
	shfl.sync.up.b32 %r424, %r425, %r426, %r507, %r508;
	// end inline asm
	setp.eq.s64 	%p50, %rd256, 0;
	selp.b32 	%r535, %r419, 0, %p50;
	setp.lt.s32 	%p51, %r379, 2;
	selp.b64 	%rd258, 0, %rd257, %p51;
	add.s64 	%rd259, %rd258, %rd256;
	mov.b64 	{%r430, %r435}, %rd259;
	selp.b32 	%r536, 0, %r535, %p51;
	add.s32 	%r440, %r536, %r420;
	mov.b32 	%r446, 4;
	// begin inline asm
	shfl.sync.up.b32 %r429, %r430, %r446, %r507, %r508;
	// end inline asm
	// begin inline asm
	shfl.sync.up.b32 %r434, %r435, %r446, %r507, %r508;
	// end inline asm
	mov.b64 	%rd260, {%r429, %r434};
	// begin inline asm
	shfl.sync.up.b32 %r439, %r440, %r446, %r507, %r508;
	// end inline asm
	// begin inline asm
	shfl.sync.up.b32 %r444, %r445, %r446, %r507, %r508;
	// end inline asm
	setp.eq.s64 	%p52, %rd259, 0;
	selp.b32 	%r537, %r439, 0, %p52;
	setp.lt.s32 	%p53, %r379, 4;
	selp.b64 	%rd261, 0, %rd260, %p53;
	add.s64 	%rd262, %rd261, %rd259;
	mov.b64 	{%r450, %r455}, %rd262;
	selp.b32 	%r538, 0, %r537, %p53;
	add.s32 	%r460, %r538, %r440;
	mov.b32 	%r466, 8;
	// begin inline asm
	shfl.sync.up.b32 %r449, %r450, %r466, %r507, %r508;
	// end inline asm
	// begin inline asm
	shfl.sync.up.b32 %r454, %r455, %r466, %r507, %r508;
	// end inline asm
	mov.b64 	%rd263, {%r449, %r454};
	// begin inline asm
	shfl.sync.up.b32 %r459, %r460, %r466, %r507, %r508;
	// end inline asm
	// begin inline asm
	shfl.sync.up.b32 %r464, %r465, %r466, %r507, %r508;
	// end inline asm
	setp.eq.s64 	%p54, %rd262, 0;
	selp.b32 	%r539, %r459, 0, %p54;
	setp.lt.s32 	%p55, %r379, 8;
	selp.b64 	%rd264, 0, %rd263, %p55;
	add.s64 	%rd265, %rd264, %rd262;
	mov.b64 	{%r470, %r475}, %rd265;
	selp.b32 	%r540, 0, %r539, %p55;
	add.s32 	%r480, %r540, %r460;
	mov.b32 	%r486, 16;
	// begin inline asm
	shfl.sync.up.b32 %r469, %r470, %r486, %r507, %r508;
	// end inline asm
	// begin inline asm
	shfl.sync.up.b32 %r474, %r475, %r486, %r507, %r508;
	// end inline asm
	mov.b64 	%rd266, {%r469, %r474};
	// begin inline asm
	shfl.sync.up.b32 %r479, %r480, %r486, %r507, %r508;
	// end inline asm
	// begin inline asm
	shfl.sync.up.b32 %r484, %r485, %r486, %r507, %r508;
	// end inline asm
	setp.eq.s64 	%p56, %rd265, 0;
	selp.b32 	%r541, %r479, 0, %p56;
	setp.lt.s32 	%p57, %r379, 16;
	selp.b64 	%rd267, 0, %rd266, %p57;
	add.s64 	%rd148, %rd267, %rd265;
	mov.b64 	{%r490, %r495}, %rd148;
	selp.b32 	%r542, 0, %r541, %p57;
	add.s32 	%r500, %r542, %r480;
	// begin inline asm
	shfl.sync.up.b32 %r489, %r490, %r506, %r507, %r508;
	// end inline asm
	// begin inline asm
	shfl.sync.up.b32 %r494, %r495, %r506, %r507, %r508;
	// end inline asm
	mov.b64 	%rd788, {%r489, %r494};
	// begin inline asm
	shfl.sync.up.b32 %r2023, %r500, %r506, %r507, %r508;
	// end inline asm
	// begin inline asm
	shfl.sync.up.b32 %r504, %r505, %r506, %r507, %r508;
	// end inline asm
	setp.ne.s32 	%p58, %r379, 31;
	@%p58 bra 	$L__BB4_238;
	shl.b32 	%r543, %r244, 4;
	mov.u32 	%r544, _ZN6thrust24THRUST_300001_SM_1000_NS8cuda_cub4core6detail5shmemE;
	add.s32 	%r545, %r544, %r543;
	st.shared.u64 	[%r545], %rd148;
	st.shared.u32 	[%r545+8], %r500;
$L__BB4_238:
	bar.sync 	0;
	ld.shared.u64 	%rd268, [_ZN6thrust24THRUST_300001_SM_1000_NS8cuda_cub4core6detail5shmemE];
	ld.shared.u32 	%r546, [_ZN6thrust24THRUST_300001_SM_1000_NS8cuda_cub4core6detail5shmemE+8];
	ld.shared.u64 	%rd269, [_ZN6thrust24THRUST_300001_SM_1000_NS8cuda_cub4core6detail5shmemE+16];
	ld.shared.u32 	%r547, [_ZN6thrust24THRUST_300001_SM_1000_NS8cuda_cub4core6detail5shmemE+24];
	add.s64 	%rd270, %rd269, %rd268;
	setp.eq.s64 	%p59, %rd269, 0;
	selp.b32 	%r548, %r546, 0, %p59;
	add.s32 	%r549, %r548, %r547;
	setp.eq.s32 	%p60, %r244, 2;
	selp.b64 	%rd271, %rd270, %rd268, %p60;
	selp.b32 	%r550, %r549, %r546, %p60;
	ld.shared.u64 	%rd272, [_ZN6thrust24THRUST_300001_SM_1000_NS8cuda_cub4core6detail5shmemE+32];
	ld.shared.u32 	%r551, [_ZN6thrust24THRUST_300001_SM_1000_NS8cuda_cub4core6detail5shmemE+40];
	add.s64 	%rd273, %rd272, %rd270;
	setp.eq.s64 	%p61, %rd272, 0;
	selp.b32 	%r552, %r549, 0, %p61;
	add.s32 	%r553, %r552, %r551;
	setp.eq.s32 	%p62, %r244, 3;
	selp.b64 	%rd274, %rd273, %rd271, %p62;
	selp.b32 	%r554, %r553, %r550, %p62;
	ld.shared.u64 	%rd275, [_ZN6thrust24THRUST_300001_SM_1000_NS8cuda_cub4core6detail5shmemE+48];
	ld.shared.u32 	%r555, [_ZN6thrust24THRUST_300001_SM_1000_NS8cuda_cub4core6detail5shmemE+56];
	add.s64 	%rd276, %rd275, %rd273;
	setp.eq.s64 	%p63, %rd275, 0;
	selp.b32 	%r556, %r553, 0, %p63;
	add.s32 	%r557, %r556, %r555;
	setp.eq.s32 	%p64, %r244, 4;
	selp.b64 	%rd277, %rd276, %rd274, %p64;
	selp.b32 	%r558, %r557, %r554, %p64;
	ld.shared.u64 	%rd278, [_ZN6thrust24THRUST_300001_SM_1000_NS8cuda_cub4core6detail5shmemE+64];
	ld.shared.u32 	%r559, [_ZN6thrust24THRUST_300001_SM_1000_NS8cuda_cub4core6detail5shmemE+72];
	add.s64 	%rd279, %rd278, %rd276;
	setp.eq.s64 	%p65, %rd278, 0;
	selp.b32 	%r560, %r557, 0, %p65;
	add.s32 	%r561, %r560, %r559;
	setp.eq.s32 	%p66, %r244, 5;
	selp.b64 	%rd280, %rd279, %rd277, %p66;
	selp.b32 	%r562, %r561, %r558, %p66;
	ld.shared.u64 	%rd281, [_ZN6thrust24THRUST_300001_SM_1000_NS8cuda_cub4core6detail5shmemE+80];
	ld.shared.u32 	%r563, [_ZN6thrust24THRUST_300001_SM_1000_NS8cuda_cub4core6detail5shmemE+88];
	add.s64 	%rd282, %rd281, %rd279;
	setp.eq.s64 	%p67, %rd281, 0;
	selp.b32 	%r564, %r561, 0, %p67;
	add.s32 	%r565, %r564, %r563;
	setp.eq.s32 	%p68, %r244, 6;
	selp.b64 	%rd283, %rd282, %rd280, %p68;
	selp.b32 	%r566, %r565, %r562, %p68;
	ld.shared.u64 	%rd284, [_ZN6thrust24THRUST_300001_SM_1000_NS8cuda_cub4core6detail5shmemE+96];
	ld.shared.u32 	%r567, [_ZN6thrust24THRUST_300001_SM_1000_NS8cuda_cub4core6detail5shmemE+104];
	add.s64 	%rd285, %rd284, %rd282;
	setp.eq.s64 	%p69, %rd284, 0;
	selp.b32 	%r568, %r565, 0, %p69;
	add.s32 	%r569, %r568, %r567;
	setp.eq.s32 	%p70, %r244, 7;
	selp.b64 	%rd150, %rd285, %rd283, %p70;
	selp.b32 	%r272, %r569, %r566, %p70;
	ld.shared.u64 	%rd286, [_ZN6thrust24THRUST_300001_SM_1000_NS8cuda_cub4core6detail5shmemE+112];
	ld.shared.u32 	%r570, [_ZN6thrust24THRUST_300001_SM_1000_NS8cuda_cub4core6detail5shmemE+120];
	add.s64 	%rd151, %rd286, %rd285;
	setp.eq.s64 	%p71, %rd286, 0;
	selp.b32 	%r571, %r569, 0, %p71;
	add.s32 	%r273, %r571, %r570;
	setp.lt.u32 	%p72, %r223, 32;
	@%p72 bra 	$L__BB4_240;
	setp.eq.s64 	%p73, %rd788, 0;
	selp.b32 	%r572, %r272, 0, %p73;
	add.s32 	%r573, %r572, %r2023;
	setp.eq.s32 	%p74, %r379, 0;
	selp.b64 	%rd287, 0, %rd788, %p74;
	add.s64 	%rd788, %rd150, %rd287;
	selp.b32 	%r2023, %r272, %r573, %p74;
	bra.uni 	$L__BB4_276;
$L__BB4_240:
	setp.ne.s32 	%p75, %r223, 0;
	mul.wide.u32 	%rd288, %r2, 16;
	add.s64 	%rd153, %rd1, %rd288;
	@%p75 bra 	$L__BB4_242;
	st.shared.u64 	[_ZN6thrust24THRUST_300001_SM_1000_NS8cuda_cub4core6detail5shmemE+200], %rd151;
	st.shared.u32 	[_ZN6thrust24THRUST_300001_SM_1000_NS8cuda_cub4core6detail5shmemE+208], %r273;
	mov.b32 	%r574, 100;
	mov.b64 	%rd290, {%r273, %r574};
	add.s64 	%rd289, %rd153, 512;
	// begin inline asm
	st.relaxed.gpu.v2.u64 [%rd289], {%rd290, %rd151};
	// end inline asm
$L__BB4_242:
	mov.u32 	%r575, %nctaid.x;
	setp.gt.u32 	%p76, %r575, 499;
	@%p76 bra 	$L__BB4_244;
	membar.cta;
	bra.uni 	$L__BB4_245;
$L__BB4_244:
	mov.b32 	%r576, 450;
	// begin inline asm
	nanosleep.u32 %r576;
	// end inline asm
$L__BB4_245:
	mul.wide.u32 	%rd292, %r223, 16;
	xor.b64  	%rd293, %rd292, -16;
	add.s64 	%rd294, %rd153, %rd293;
	add.s64 	%rd154, %rd294, 512;
$L__BB4_246:
	// begin inline asm
	ld.relaxed.gpu.v2.u64 {%rd295, %rd778}, [%rd154];
	// end inline asm
	mov.b64 	{%r2011, %r2016}, %rd295;
	setp.eq.s32 	%p77, %r2016, 99;
	mov.b32 	%r577, -1;
	vote.sync.any.pred 	%p78, %p77, %r577;
	@%p78 bra 	$L__BB4_246;
	setp.eq.s32 	%p79, %r2016, 101;
	mov.b32 	%r599, -1;
	vote.sync.ballot.b32 	%r600, %p79, %r599;
	// begin inline asm
	mov.u32 %r579, %lanemask_ge;
	// end inline asm
	and.b32  	%r601, %r600, %r579;
	or.b32  	%r602, %r601, -2147483648;
	add.s32 	%r603, %r602, -1;
	not.b32 	%r604, %r602;
	and.b32  	%r605, %r604, %r603;
	popc.b32 	%r278, %r605;
	mov.b64 	{%r581, %r586}, %rd778;
	mov.b32 	%r597, 1;
	// begin inline asm
	shfl.sync.down.b32 %r580, %r581, %r597, %r278, %r599;
	// end inline asm
	// begin inline asm
	shfl.sync.down.b32 %r585, %r586, %r597, %r278, %r599;
	// end inline asm
	// begin inline asm
	shfl.sync.down.b32 %r590, %r2011, %r597, %r278, %r599;
	// end inline asm
	// begin inline asm
	shfl.sync.down.b32 %r595, %r596, %r597, %r278, %r599;
	// end inline asm
	setp.ge.s32 	%p81, %r379, %r278;
	@%p81 bra 	$L__BB4_249;
	mov.b64 	%rd298, {%r580, %r585};
	add.s64 	%rd156, %rd778, %rd298;
	setp.eq.s64 	%p82, %rd778, 0;
	selp.b32 	%r606, %r590, 0, %p82;
	add.s32 	%r2011, %r606, %r2011;
	mov.u64 	%rd778, %rd156;
$L__BB4_249:
	mov.b64 	{%r608, %r613}, %rd778;
	mov.b32 	%r624, 2;
	mov.b32 	%r626, -1;
	// begin inline asm
	shfl.sync.down.b32 %r607, %r608, %r624, %r278, %r626;
	// end inline asm
	// begin inline asm
	shfl.sync.down.b32 %r612, %r613, %r624, %r278, %r626;
	// end inline asm
	// begin inline asm
	shfl.sync.down.b32 %r617, %r2011, %r624, %r278, %r626;
	// end inline asm
	// begin inline asm
	shfl.sync.down.b32 %r622, %r623, %r624, %r278, %r626;
	// end inline asm
	add.s32 	%r287, %r379, 2;
	setp.gt.s32 	%p83, %r287, %r278;
	@%p83 bra 	$L__BB4_251;
	mov.b64 	%rd299, {%r607, %r612};
	add.s64 	%rd158, %rd778, %rd299;
	setp.eq.s64 	%p84, %rd778, 0;
	selp.b32 	%r627, %r617, 0, %p84;
	add.s32 	%r2011, %r627, %r2011;
	mov.u64 	%rd778, %rd158;
$L__BB4_251:
	mov.b64 	{%r629, %r634}, %rd778;
	mov.b32 	%r645, 4;
	mov.b32 	%r647, -1;
	// begin inline asm
	shfl.sync.down.b32 %r628, %r629, %r645, %r278, %r647;
	// end inline asm
	// begin inline asm
	shfl.sync.down.b32 %r633, %r634, %r645, %r278, %r647;
	// end inline asm
	// begin inline asm
	shfl.sync.down.b32 %r638, %r2011, %r645, %r278, %r647;
	// end inline asm
	// begin inline asm
	shfl.sync.down.b32 %r643, %r644, %r645, %r278, %r647;
	// end inline asm
	add.s32 	%r293, %r379, 4;
	setp.gt.s32 	%p85, %r293, %r278;
	@%p85 bra 	$L__BB4_253;
	mov.b64 	%rd300, {%r628, %r633};
	add.s64 	%rd160, %rd778, %rd300;
	setp.eq.s64 	%p86, %rd778, 0;
	selp.b32 	%r648, %r638, 0, %p86;
	add.s32 	%r2011, %r648, %r2011;
	mov.u64 	%rd778, %rd160;
$L__BB4_253:
	mov.b64 	{%r650, %r655}, %rd778;
	mov.b32 	%r666, 8;
	mov.b32 	%r668, -1;
	// begin inline asm
	shfl.sync.down.b32 %r649, %r650, %r666, %r278, %r668;
	// end inline asm
	// begin inline asm
	shfl.sync.down.b32 %r654, %r655, %r666, %r278, %r668;
	// end inline asm
	// begin inline asm
	shfl.sync.down.b32 %r659, %r2011, %r666, %r278, %r668;
	// end inline asm
	// begin inline asm
	shfl.sync.down.b32 %r664, %r665, %r666, %r278, %r668;
	// end inline asm
	add.s32 	%r299, %r379, 8;
	setp.gt.s32 	%p87, %r299, %r278;
	@%p87 bra 	$L__BB4_255;
	mov.b64 	%rd301, {%r649, %r654};
	add.s64 	%rd162, %rd778, %rd301;
	setp.eq.s64 	%p88, %rd778, 0;
	selp.b32 	%r669, %r659, 0, %p88;
	add.s32 	%r2011, %r669, %r2011;
	mov.u64 	%rd778, %rd162;
$L__BB4_255:
	mov.b64 	{%r671, %r676}, %rd778;
	mov.b32 	%r687, 16;
	mov.b32 	%r689, -1;
	// begin inline asm
	shfl.sync.down.b32 %r670, %r671, %r687, %r278, %r689;
	// end inline asm
	// begin inline asm
	shfl.sync.down.b32 %r675, %r676, %r687, %r278, %r689;
	// end inline asm
	// begin inline asm
	shfl.sync.down.b32 %r680, %r2011, %r687, %r278, %r689;
	// end inline asm
	// begin inline asm
	shfl.sync.down.b32 %r685, %r686, %r687, %r278, %r689;
	// end inline asm
	add.s32 	%r305, %r379, 16;
	setp.gt.s32 	%p89, %r305, %r278;
	@%p89 bra 	$L__BB4_257;
	mov.b64 	%rd302, {%r670, %r675};
	add.s64 	%rd164, %rd778, %rd302;
	setp.eq.s64 	%p90, %rd778, 0;
	selp.b32 	%r690, %r680, 0, %p90;
	add.s32 	%r2011, %r690, %r2011;
	mov.u64 	%rd778, %rd164;
$L__BB4_257:
	not.b32 	%r691, %r223;
	add.s32 	%r2017, %r2, %r691;
	add.s64 	%rd166, %rd1, 512;
$L__BB4_258:
	setp.ne.s32 	%p91, %r2016, 101;
	mov.b32 	%r692, -1;
	vote.sync.all.pred 	%p92, %p91, %r692;
	not.pred 	%p93, %p92;
	@%p93 bra 	$L__BB4_272;
	mul.wide.s32 	%rd376, %r2017, 16;
	add.s64 	%rd377, %rd166, %rd376;
	add.s64 	%rd375, %rd377, -512;
$L__BB4_260:
	// begin inline asm
	ld.relaxed.gpu.v2.u64 {%rd373, %rd784}, [%rd375];
	// end inline asm
	mov.b64 	{%r2019, %r2016}, %rd373;
	setp.eq.s32 	%p145, %r2016, 99;
	mov.b32 	%r786, -1;
	vote.sync.any.pred 	%p146, %p145, %r786;
	@%p146 bra 	$L__BB4_260;
	setp.eq.s32 	%p147, %r2016, 101;
	mov.b32 	%r807, -1;
	vote.sync.ballot.b32 	%r808, %p147, %r807;
	and.b32  	%r809, %r808, %r579;
	or.b32  	%r810, %r809, -2147483648;
	add.s32 	%r811, %r810, -1;
	not.b32 	%r812, %r810;
	and.b32  	%r813, %r812, %r811;
	popc.b32 	%r314, %r813;
	mov.b64 	{%r789, %r794}, %rd784;
	mov.b32 	%r805, 1;
	// begin inline asm
	shfl.sync.down.b32 %r788, %r789, %r805, %r314, %r807;
	// end inline asm
	// begin inline asm
	shfl.sync.down.b32 %r793, %r794, %r805, %r314, %r807;
	// end inline asm
	// begin inline asm
	shfl.sync.down.b32 %r798, %r2019, %r805, %r314, %r807;
	// end inline asm
	// begin inline asm
	shfl.sync.down.b32 %r803, %r804, %r805, %r314, %r807;
	// end inline asm
	setp.ge.s32 	%p149, %r379, %r314;
	@%p149 bra 	$L__BB4_263;
	mov.b64 	%rd378, {%r788, %r793};
	add.s64 	%rd169, %rd784, %rd378;
	setp.eq.s64 	%p150, %rd784, 0;
	selp.b32 	%r814, %r798, 0, %p150;
	add.s32 	%r2019, %r814, %r2019;
	mov.u64 	%rd784, %rd169;
$L__BB4_263:
	mov.b64 	{%r816, %r821}, %rd784;
	mov.b32 	%r832, 2;
	mov.b32 	%r834, -1;
	// begin inline asm
	shfl.sync.down.b32 %r815, %r816, %r832, %r314, %r834;
	// end inline asm
	// begin inline asm
	shfl.sync.down.b32 %r820, %r821, %r832, %r314, %r834;
	// end inline asm
	// begin inline asm
	shfl.sync.down.b32 %r825, %r2019, %r832, %r314, %r834;
	// end inline asm
	// begin inline asm
	shfl.sync.down.b32 %r830, %r831, %r832, %r314, %r834;
	// end inline asm
	setp.gt.s32 	%p151, %r287, %r314;
	@%p151 bra 	$L__BB4_265;
	mov.b64 	%rd379, {%r815, %r820};
	add.s64 	%rd171, %rd784, %rd379;
	setp.eq.s64 	%p152, %rd784, 0;
	selp.b32 	%r835, %r825, 0, %p152;
	add.s32 	%r2019, %r835, %r2019;
	mov.u64 	%rd784, %rd171;
$L__BB4_265:
	mov.b64 	{%r837, %r842}, %rd784;
	mov.b32 	%r853, 4;
	mov.b32 	%r855, -1;
	// begin inline asm
	shfl.sync.down.b32 %r836, %r837, %r853, %r314, %r855;
	// end inline asm
	// begin inline asm
	shfl.sync.down.b32 %r841, %r842, %r853, %r314, %r855;
	// end inline asm
	// begin inline asm
	shfl.sync.down.b32 %r846, %r2019, %r853, %r314, %r855;
	// end inline asm
	// begin inline asm
	shfl.sync.down.b32 %r851, %r852, %r853, %r314, %r855;
	// end inline asm
	setp.gt.s32 	%p153, %r293, %r314;
	@%p153 bra 	$L__BB4_267;
	mov.b64 	%rd380, {%r836, %r841};
	add.s64 	%rd173, %rd784, %rd380;
	setp.eq.s64 	%p154, %rd784, 0;
	selp.b32 	%r856, %r846, 0, %p154;
	add.s32 	%r2019, %r856, %r2019;
	mov.u64 	%rd784, %rd173;
$L__BB4_267:
	mov.b64 	{%r858, %r863}, %rd784;
	mov.b32 	%r874, 8;
	mov.b32 	%r876, -1;
	// begin inline asm
	shfl.sync.down.b32 %r857, %r858, %r874, %r314, %r876;
	// end inline asm
	// begin inline asm
	shfl.sync.down.b32 %r862, %r863, %r874, %r314, %r876;
	// end inline asm
	// begin inline asm
	shfl.sync.down.b32 %r867, %r2019, %r874, %r314, %r876;
	// end inline asm
	// begin inline asm
	shfl.sync.down.b32 %r872, %r873, %r874, %r314, %r876;
	// end inline asm
	setp.gt.s32 	%p155, %r299, %r314;
	@%p155 bra 	$L__BB4_269;
	mov.b64 	%rd381, {%r857, %r862};
	add.s64 	%rd175, %rd784, %rd381;
	setp.eq.s64 	%p156, %rd784, 0;
	selp.b32 	%r877, %r867, 0, %p156;
	add.s32 	%r2019, %r877, %r2019;
	mov.u64 	%rd784, %rd175;
$L__BB4_269:
	mov.b64 	{%r879, %r884}, %rd784;
	mov.b32 	%r895, 16;
	mov.b32 	%r897, -1;
	// begin inline asm
	shfl.sync.down.b32 %r878, %r879, %r895, %r314, %r897;
	// end inline asm
	// begin inline asm
	shfl.sync.down.b32 %r883, %r884, %r895, %r314, %r897;
	// end inline asm
	// begin inline asm
	shfl.sync.down.b32 %r888, %r2019, %r895, %r314, %r897;
	// end inline asm
	// begin inline asm
	shfl.sync.down.b32 %r893, %r894, %r895, %r314, %r897;
	// end inline asm
	setp.gt.s32 	%p157, %r305, %r314;
	@%p157 bra 	$L__BB4_271;
	mov.b64 	%rd382, {%r878, %r883};
	add.s64 	%rd177, %rd784, %rd382;
	setp.eq.s64 	%p158, %rd784, 0;
	selp.b32 	%r898, %r888, 0, %p158;
	add.s32 	%r2019, %r898, %r2019;
	mov.u64 	%rd784, %rd177;
$L__BB4_271:
	add.s64 	%rd179, %rd784, %rd778;
	setp.eq.s64 	%p159, %rd778, 0;
	selp.b32 	%r899, %r2019, 0, %p159;
	add.s32 	%r2011, %r899, %r2011;
	add.s32 	%r2017, %r2017, -32;
	mov.u64 	%rd778, %rd179;
	bra.uni 	$L__BB4_258;
$L__BB4_272:
	setp.ne.s32 	%p94, %r223, 0;
	@%p94 bra 	$L__BB4_274;
	add.s64 	%rd305, %rd778, %rd151;
	setp.eq.s64 	%p95, %rd151, 0;
	selp.b32 	%r694, %r2011, 0, %p95;
	add.s32 	%r695, %r694, %r273;
	mov.b32 	%r696, 101;
	mov.b64 	%rd304, {%r695, %r696};
	add.s64 	%rd303, %rd153, 512;
	// begin inline asm
	st.relaxed.gpu.v2.u64 [%rd303], {%rd304, %rd305};
	// end inline asm
	st.shared.u64 	[_ZN6thrust24THRUST_300001_SM_1000_NS8cuda_cub4core6detail5shmemE+168], %rd778;
	st.shared.u32 	[_ZN6thrust24THRUST_300001_SM_1000_NS8cuda_cub4core6detail5shmemE+176], %r2011;
	st.shared.u64 	[_ZN6thrust24THRUST_300001_SM_1000_NS8cuda_cub4core6detail5shmemE+184], %rd305;
	st.shared.u32 	[_ZN6thrust24THRUST_300001_SM_1000_NS8cuda_cub4core6detail5shmemE+192], %r695;
$L__BB4_274:
	setp.ne.s32 	%p96, %r379, 0;
	@%p96 bra 	$L__BB4_276;
	st.shared.u64 	[_ZN6thrust24THRUST_300001_SM_1000_NS8cuda_cub4core6detail5shmemE+136], %rd778;
	st.shared.u32 	[_ZN6thrust24THRUST_300001_SM_1000_NS8cuda_cub4core6detail5shmemE+144], %r2011;
	mov.u64 	%rd788, %rd778;
	mov.u32 	%r2023, %r2011;
$L__BB4_276:
	setp.eq.s32 	%p97, %r223, 0;
	bar.sync 	0;
	@%p97 bra 	$L__BB4_278;
	ld.shared.u32 	%r697, [_ZN6thrust24THRUST_300001_SM_1000_NS8cuda_cub4core6detail5shmemE+144];
	ld.shared.u64 	%rd306, [_ZN6thrust24THRUST_300001_SM_1000_NS8cuda_cub4core6detail5shmemE+136];
	add.s64 	%rd181, %rd306, %rd788;
	setp.eq.s64 	%p98, %rd788, 0;
	selp.b32 	%r698, %r697, 0, %p98;
	add.s32 	%r2023, %r698, %r2023;
	mov.u64 	%rd788, %rd181;
$L__BB4_278:
	mul.lo.s32 	%r699, %r223, 9;
	cvt.u64.u32 	%rd307, %r699;
	setp.eq.s64 	%p99, %rd6, %rd307;
	setp.ne.s32 	%p100, %r2009, %r247;
	or.pred  	%p101, %p99, %p100;
	selp.u64 	%rd308, 1, 0, %p101;
	add.s64 	%rd183, %rd788, %rd308;
	selp.b32 	%r700, 0, %r2023, %p101;
	add.s32 	%r345, %r700, %r258;
	selp.u64 	%rd309, 1, 0, %p6;
	add.s64 	%rd310, %rd309, %rd308;
	add.s64 	%rd184, %rd310, %rd788;
	selp.b32 	%r701, 0, %r345, %p6;
	add.s32 	%r346, %r259, %r701;
	selp.u64 	%rd311, 1, 0, %p7;
	add.s64 	%rd185, %rd184, %rd311;
	selp.b32 	%r702, 0, %r346, %p7;
	add.s32 	%r347, %r260, %r702;
	add.s32 	%r703, %r699, 3;
	cvt.u64.u32 	%rd312, %r703;
	setp.eq.s64 	%p102, %rd6, %rd312;
	setp.ne.s32 	%p103, %r249, %r250;
	or.pred  	%p11, %p102, %p103;
	selp.u64 	%rd313, 1, 0, %p11;
	add.s64 	%rd186, %rd185, %rd313;
	selp.b32 	%r704, 0, %r347, %p11;
	add.s32 	%r348, %r261, %r704;
	selp.u64 	%rd314, 1, 0, %p8;
	add.s64 	%rd187, %rd186, %rd314;
	selp.b32 	%r705, 0, %r348, %p8;
	add.s32 	%r349, %r262, %r705;
	selp.u64 	%rd315, 1, 0, %p9;
	add.s64 	%rd188, %rd187, %rd315;
	selp.b32 	%r706, 0, %r349, %p9;
	add.s32 	%r350, %r263, %r706;
	selp.u64 	%rd316, 1, 0, %p10;
	add.s64 	%rd189, %rd188, %rd316;
	selp.b32 	%r707, 0, %r350, %p10;
	add.s32 	%r351, %r264, %r707;
	add.s32 	%r708, %r699, 7;
	cvt.u64.u32 	%rd317, %r708;
	setp.eq.s64 	%p104, %rd6, %rd317;
	setp.ne.s32 	%p105, %r253, %r254;
	or.pred  	%p106, %p104, %p105;
	selp.u64 	%rd318, 1, 0, %p106;
	add.s64 	%rd190, %rd189, %rd318;
	selp.b32 	%r709, 0, %r351, %p106;
	add.s32 	%r352, %r265, %r709;
	ld.shared.u64 	%rd191, [_ZN6thrust24THRUST_300001_SM_1000_NS8cuda_cub4core6detail5shmemE+200];
	ld.shared.u64 	%rd795, [_ZN6thrust24THRUST_300001_SM_1000_NS8cuda_cub4core6detail5shmemE+184];
	ld.shared.u32 	%r353, [_ZN6thrust24THRUST_300001_SM_1000_NS8cuda_cub4core6detail5shmemE+192];
	ld.shared.u64 	%rd193, [_ZN6thrust24THRUST_300001_SM_1000_NS8cuda_cub4core6detail5shmemE+168];
	setp.lt.s64 	%p107, %rd191, 257;
	@%p107 bra 	$L__BB4_304;
	bar.sync 	0;
	mul.lo.s32 	%r713, %r223, 9;
	cvt.u64.u32 	%rd349, %r713;
	setp.ne.s64 	%p123, %rd6, %rd349;
	setp.eq.s32 	%p124, %r2009, %r247;
	and.pred  	%p125, %p123, %p124;
	@%p125 bra 	$L__BB4_281;
	cvt.u32.u64 	%r714, %rd193;
	cvt.u32.u64 	%r715, %rd788;
	sub.s32 	%r716, %r715, %r714;
	shl.b32 	%r717, %r716, 3;
	mov.u32 	%r718, _ZN6thrust24THRUST_300001_SM_1000_NS8cuda_cub4core6detail5shmemE;
	add.s32 	%r719, %r718, %r717;
	st.shared.v2.u32 	[%r719], {%r2009, %r2023};
$L__BB4_281:
	not.pred 	%p126, %p6;
	@%p126 bra 	$L__BB4_283;
	cvt.u32.u64 	%r720, %rd193;
	cvt.u32.u64 	%r721, %rd183;
	sub.s32 	%r722, %r721, %r720;
	shl.b32 	%r723, %r722, 3;
	mov.u32 	%r724, _ZN6thrust24THRUST_300001_SM_1000_NS8cuda_cub4core6detail5shmemE;
	add.s32 	%r725, %r724, %r723;
	st.shared.v2.u32 	[%r725], {%r247, %r345};
$L__BB4_283:
	not.pred 	%p127, %p7;
	@%p127 bra 	$L__BB4_285;
	cvt.u32.u64 	%r726, %rd193;
	cvt.u32.u64 	%r727, %rd184;
	sub.s32 	%r728, %r727, %r726;
	shl.b32 	%r729, %r728, 3;
	mov.u32 	%r730, _ZN6thrust24THRUST_300001_SM_1000_NS8cuda_cub4core6detail5shmemE;
	add.s32 	%r731, %r730, %r729;
	st.shared.v2.u32 	[%r731], {%r248, %r346};
$L__BB4_285:
	not.pred 	%p128, %p11;
	@%p128 bra 	$L__BB4_287;
	cvt.u32.u64 	%r732, %rd193;
	cvt.u32.u64 	%r733, %rd185;
	sub.s32 	%r734, %r733, %r732;
	shl.b32 	%r735, %r734, 3;
	mov.u32 	%r736, _ZN6thrust24THRUST_300001_SM_1000_NS8cuda_cub4core6detail5shmemE;
	add.s32 	%r737, %r736, %r735;
	st.shared.v2.u32 	[%r737], {%r249, %r347};
$L__BB4_287:
	not.pred 	%p129, %p8;
	@%p129 bra 	$L__BB4_289;
	cvt.u32.u64 	%r738, %rd193;
	cvt.u32.u64 	%r739, %rd186;
	sub.s32 	%r740, %r739, %r738;
	shl.b32 	%r741, %r740, 3;
	mov.u32 	%r742, _ZN6thrust24THRUST_300001_SM_1000_NS8cuda_cub4core6detail5shmemE;
	add.s32 	%r743, %r742, %r741;
	st.shared.v2.u32 	[%r743], {%r250, %r348};
$L__BB4_289:
	not.pred 	%p130, %p9;
	@%p130 bra 	$L__BB4_291;
	cvt.u32.u64 	%r744, %rd193;
	cvt.u32.u64 	%r745, %rd187;
	sub.s32 	%r746, %r745, %r744;
	shl.b32 	%r747, %r746, 3;
	mov.u32 	%r748, _ZN6thrust24THRUST_300001_SM_1000_NS8cuda_cub4core6detail5shmemE;
	add.s32 	%r749, %r748, %r747;
	st.shared.v2.u32 	[%r749], {%r251, %r349};
$L__BB4_291:
	not.pred 	%p131, %p10;
	@%p131 bra 	$L__BB4_293;
	cvt.u32.u64 	%r750, %rd193;
	cvt.u32.u64 	%r751, %rd188;
	sub.s32 	%r752, %r751, %r750;
	shl.b32 	%r753, %r752, 3;
	mov.u32 	%r754, _ZN6thrust24THRUST_300001_SM_1000_NS8cuda_cub4core6detail5shmemE;
	add.s32 	%r755, %r754, %r753;
	st.shared.v2.u32 	[%r755], {%r252, %r350};
$L__BB4_293:
	mad.lo.s32 	%r756, %r223, 9, 7;
	cvt.u64.u32 	%rd350, %r756;
	setp.ne.s64 	%p132, %rd6, %rd350;
	setp.eq.s32 	%p133, %r253, %r254;
	and.pred  	%p134, %p132, %p133;
	@%p134 bra 	$L__BB4_295;
	cvt.u32.u64 	%r757, %rd193;
	cvt.u32.u64 	%r758, %rd189;
	sub.s32 	%r759, %r758, %r757;
	shl.b32 	%r760, %r759, 3;
	mov.u32 	%r761, _ZN6thrust24THRUST_300001_SM_1000_NS8cuda_cub4core6detail5shmemE;
	add.s32 	%r762, %r761, %r760;
	st.shared.v2.u32 	[%r762], {%r253, %r351};
$L__BB4_295:
	mad.lo.s32 	%r763, %r223, 9, 8;
	cvt.u64.u32 	%rd351, %r763;
	setp.ne.s64 	%p135, %rd6, %rd351;
	setp.eq.s32 	%p136, %r254, %r255;
	and.pred  	%p137, %p135, %p136;
	@%p137 bra 	$L__BB4_297;
	cvt.u32.u64 	%r764, %rd193;
	cvt.u32.u64 	%r765, %rd190;
	sub.s32 	%r766, %r765, %r764;
	shl.b32 	%r767, %r766, 3;
	mov.u32 	%r768, _ZN6thrust24THRUST_300001_SM_1000_NS8cuda_cub4core6detail5shmemE;
	add.s32 	%r769, %r768, %r767;
	st.shared.v2.u32 	[%r769], {%r254, %r352};
$L__BB4_297:
	bar.sync 	0;
	cvt.u64.u32 	%rd794, %r223;
	setp.le.u64 	%p138, %rd191, %rd794;
	@%p138 bra 	$L__BB4_322;
	not.b64 	%rd352, %rd794;
	add.s64 	%rd195, %rd191, %rd352;
	shr.u64 	%rd353, %rd195, 8;
	add.s64 	%rd354, %rd353, 1;
	and.b64  	%rd790, %rd354, 3;
	and.b64  	%rd355, %rd195, 768;
	setp.eq.s64 	%p139, %rd355, 768;
	@%p139 bra 	$L__BB4_301;
	add.s64 	%rd356, %rd193, %rd794;
	shl.b64 	%rd357, %rd356, 2;
	add.s64 	%rd792, %rd4, %rd357;
	add.s64 	%rd791, %rd3, %rd357;
	shl.b32 	%r770, %r223, 3;
	mov.u32 	%r771, _ZN6thrust24THRUST_300001_SM_1000_NS8cuda_cub4core6detail5shmemE;
	add.s32 	%r2025, %r771, %r770;
	shl.b64 	%rd358, %rd790, 8;
	add.s64 	%rd794, %rd358, %rd794;
$L__BB4_300:
	.pragma "nounroll";
	ld.shared.v2.u32 	{%r772, %r773}, [%r2025];
	st.global.u32 	[%rd791], %r772;
	st.global.u32 	[%rd792], %r773;
	add.s64 	%rd792, %rd792, 1024;
	add.s64 	%rd791, %rd791, 1024;
	add.s32 	%r2025, %r2025, 2048;
	add.s64 	%rd790, %rd790, -1;
	setp.ne.s64 	%p140, %rd790, 0;
	@%p140 bra 	$L__BB4_300;
$L__BB4_301:
	setp.lt.u64 	%p141, %rd195, 768;
	@%p141 bra 	$L__BB4_322;
	mov.u32 	%r776, _ZN6thrust24THRUST_300001_SM_1000_NS8cuda_cub4core6detail5shmemE;
$L__BB4_303:
	cvt.u32.u64 	%r774, %rd794;
	add.s64 	%rd359, %rd794, %rd193;
	shl.b32 	%r775, %r774, 3;
	add.s32 	%r777, %r776, %r775;
	ld.shared.v2.u32 	{%r778, %r779}, [%r777];
	shl.b64 	%rd360, %rd359, 2;
	add.s64 	%rd361, %rd3, %rd360;
	st.global.u32 	[%rd361], %r778;
	add.s64 	%rd362, %rd4, %rd360;
	st.global.u32 	[%rd362], %r779;
	and.b64  	%rd363, %rd794, 4294967295;
	add.s64 	%rd364, %rd193, %rd363;
	ld.shared.v2.u32 	{%r780, %r781}, [%r777+2048];
	shl.b64 	%rd365, %rd364, 2;
	add.s64 	%rd366, %rd3, %rd365;
	st.global.u32 	[%rd366+1024], %r780;
	add.s64 	%rd367, %rd4, %rd365;
	st.global.u32 	[%rd367+1024], %r781;
	ld.shared.v2.u32 	{%r782, %r783}, [%r777+4096];
	st.global.u32 	[%rd366+2048], %r782;
	st.global.u32 	[%rd367+2048], %r783;
	ld.shared.v2.u32 	{%r784, %r785}, [%r777+6144];
	st.global.u32 	[%rd366+3072], %r784;
	st.global.u32 	[%rd367+3072], %r785;
	add.s64 	%rd368, %rd794, 1024;
	and.b64  	%rd794, %rd368, 4294967295;
	setp.gt.u64 	%p142, %rd191, %rd794;
	@%p142 bra 	$L__BB4_303;
	bra.uni 	$L__BB4_322;
$L__BB4_304:
	mul.lo.s32 	%r710, %r223, 9;
	cvt.u64.u32 	%rd319, %r710;
	setp.ne.s64 	%p108, %rd6, %rd319;
	setp.eq.s32 	%p109, %r2009, %r247;
	and.pred  	%p110, %p108, %p109;
	@%p110 bra 	$L__BB4_306;
	shl.b64 	%rd320, %rd788, 2;
	add.s64 	%rd321, %rd3, %rd320;
	st.global.u32 	[%rd321], %r2009;
	add.s64 	%rd322, %rd4, %rd320;
	st.global.u32 	[%rd322], %r2023;
$L__BB4_306:
	not.pred 	%p111, %p6;
	@%p111 bra 	$L__BB4_308;
	shl.b64 	%rd323, %rd183, 2;
	add.s64 	%rd324, %rd3, %rd323;
	st.global.u32 	[%rd324], %r247;
	add.s64 	%rd325, %rd4, %rd323;
	st.global.u32 	[%rd325], %r345;
$L__BB4_308:
	not.pred 	%p112, %p7;
	@%p112 bra 	$L__BB4_310;
	shl.b64 	%rd326, %rd184, 2;
	add.s64 	%rd327, %rd3, %rd326;
	st.global.u32 	[%rd327], %r248;
	add.s64 	%rd328, %rd4, %rd326;
	st.global.u32 	[%rd328], %r346;
$L__BB4_310:
	not.pred 	%p113, %p11;
	@%p113 bra 	$L__BB4_312;
	shl.b64 	%rd329, %rd185, 2;
	add.s64 	%rd330, %rd3, %rd329;
	st.global.u32 	[%rd330], %r249;
	add.s64 	%rd331, %rd4, %rd329;
	st.global.u32 	[%rd331], %r347;
$L__BB4_312:
	not.pred 	%p114, %p8;
	@%p114 bra 	$L__BB4_314;
	shl.b64 	%rd332, %rd186, 2;
	add.s64 	%rd333, %rd3, %rd332;
	st.global.u32 	[%rd333], %r250;
	add.s64 	%rd334, %rd4, %rd332;
	st.global.u32 	[%rd334], %r348;
$L__BB4_314:
	not.pred 	%p115, %p9;
	@%p115 bra 	$L__BB4_316;
	shl.b64 	%rd335, %rd187, 2;
	add.s64 	%rd336, %rd3, %rd335;
	st.global.u32 	[%rd336], %r251;
	add.s64 	%rd337, %rd4, %rd335;
	st.global.u32 	[%rd337], %r349;
$L__BB4_316:
	not.pred 	%p116, %p10;
	@%p116 bra 	$L__BB4_318;
	shl.b64 	%rd338, %rd188, 2;
	add.s64 	%rd339, %rd3, %rd338;
	st.global.u32 	[%rd339], %r252;
	add.s64 	%rd340, %rd4, %rd338;
	st.global.u32 	[%rd340], %r350;
$L__BB4_318:
	mad.lo.s32 	%r711, %r223, 9, 7;
	cvt.u64.u32 	%rd341, %r711;
	setp.ne.s64 	%p117, %rd6, %rd341;
	setp.eq.s32 	%p118, %r253, %r254;
	and.pred  	%p119, %p117, %p118;
	@%p119 bra 	$L__BB4_320;
	shl.b64 	%rd342, %rd189, 2;
	add.s64 	%rd343, %rd3, %rd342;
	st.global.u32 	[%rd343], %r253;
	add.s64 	%rd344, %rd4, %rd342;
	st.global.u32 	[%rd344], %r351;
$L__BB4_320:
	mad.lo.s32 	%r712, %r223, 9, 8;
	cvt.u64.u32 	%rd345, %r712;
	setp.ne.s64 	%p120, %rd6, %rd345;
	setp.eq.s32 	%p121, %r254, %r255;
	and.pred  	%p122, %p120, %p121;
	@%p122 bra 	$L__BB4_322;
	shl.b64 	%rd346, %rd190, 2;
	add.s64 	%rd347, %rd3, %rd346;
	st.global.u32 	[%rd347], %r254;
	add.s64 	%rd348, %rd4, %rd346;
	st.global.u32 	[%rd348], %r352;
$L__BB4_322:
	setp.ne.s32 	%p143, %r223, 255;
	@%p143 bra 	$L__BB4_326;
	setp.ne.s64 	%p144, %rd6, 2304;
	@%p144 bra 	$L__BB4_325;
	shl.b64 	%rd369, %rd795, 2;
	add.s64 	%rd370, %rd3, %rd369;
	st.global.u32 	[%rd370], %r255;
	add.s64 	%rd371, %rd4, %rd369;
	st.global.u32 	[%rd371], %r353;
	add.s64 	%rd795, %rd795, 1;
$L__BB4_325:
	ld.param.u64 	%rd744, [_ZN6thrust24THRUST_300001_SM_1000_NS8cuda_cub4core6detail13_kernel_agentINS1_15__reduce_by_key16ReduceByKeyAgentINS0_6detail15normal_iteratorINS0_10device_ptrIiEEEENS0_17constant_iteratorIiNS0_11use_defaultESD_EESB_SB_N4cuda3std3__48equal_toIiEENSH_4plusIiEEPllEEJSB_SE_SB_SB_SM_N3cub18CUB_300001_SM_100024ReduceByKeyScanTileStateIilLb1EEESJ_SL_llEEEvDpT0__param_4];
	cvta.to.global.u64 	%rd372, %rd744;
	st.global.u64 	[%rd372], %rd795;
$L__BB4_326:
	ret;

}
	// .globl	_ZN6thrust24THRUST_300001_SM_1000_NS8cuda_cub4core6detail13_kernel_agentINS1_15__reduce_by_key9InitAgentIN3cub18CUB_300001_SM_100024ReduceByKeyScanTileStateI6float3iLb0EEEiPiEEJSB_iSC_EEEvDpT0_
.visible .entry _ZN6thrust24THRUST_300001_SM_1000_NS8cuda_cub4core6detail13_kernel_agentINS1_15__reduce_by_key9InitAgentIN3cub18CUB_300001_SM_100024ReduceByKeyScanTileStateI6float3iLb0EEEiPiEEJSB_iSC_EEEvDpT0_(
	.param .align 8 .b8 _ZN6thrust24THRUST_300001_SM_1000_NS8cuda_cub4core6detail13_kernel_agentINS1_15__reduce_by_key9InitAgentIN3cub18CUB_300001_SM_100024ReduceByKeyScanTileStateI6float3iLb0EEEiPiEEJSB_iSC_EEEvDpT0__param_0[24],
	.param .u32 _ZN6thrust24THRUST_300001_SM_1000_NS8cuda_cub4core6detail13_kernel_agentINS1_15__reduce_by_key9InitAgentIN3cub18CUB_300001_SM_100024ReduceByKeyScanTileStateI6float3iLb0EEEiPiEEJSB_iSC_EEEvDpT0__param_1,
	.param .u64 .ptr .align 1 _ZN6thrust24THRUST_300001_SM_1000_NS8cuda_cub4core6detail13_kernel_agentINS1_15__reduce_by_key9InitAgentIN3cub18CUB_300001_SM_100024ReduceByKeyScanTileStateI6float3iLb0EEEiPiEEJSB_iSC_EEEvDpT0__param_2
)
.maxntid 128
{
	.reg .pred 	%p<6>;
	.reg .b32 	%r<11>;
	.reg .b64 	%rd<9>;

	ld.param.u64 	%rd3, [_ZN6thrust24THRUST_300001_SM_1000_NS8cuda_cub4core6detail13_kernel_agentINS1_15__reduce_by_key9InitAgentIN3cub18CUB_300001_SM_100024ReduceByKeyScanTileStateI6float3iLb0EEEiPiEEJSB_iSC_EEEvDpT0__param_0];
	ld.param.u32 	%r4, [_ZN6thrust24THRUST_300001_SM_1000_NS8cuda_cub4core6detail13_kernel_agentINS1_15__reduce_by_key9InitAgentIN3cub18CUB_300001_SM_100024ReduceByKeyScanTileStateI6float3iLb0EEEiPiEEJSB_iSC_EEEvDpT0__param_1];
	ld.param.u64 	%rd2, [_ZN6thrust24THRUST_300001_SM_1000_NS8cuda_cub4core6detail13_kernel_agentINS1_15__reduce_by_key9InitAgentIN3cub18CUB_300001_SM_100024ReduceByKeyScanTileStateI6float3iLb0EEEiPiEEJSB_iSC_EEEvDpT0__param_2];
	cvta.to.global.u64 	%rd1, %rd3;
	mov.u32 	%r1, %ctaid.x;
	mov.u32 	%r5, %ntid.x;
	mov.u32 	%r2, %tid.x;
	mad.lo.s32 	%r3, %r1, %r5, %r2;
	setp.ge.s32 	%p1, %r3, %r4;
	@%p1 bra 	$L__BB5_2;
	mul.wide.s32 	%rd4, %r3, 4;
	add.s64 	%rd5, %rd1, %rd4;
	mov.b32 	%r6, 99;
	st.global.u32 	[%rd5+128], %r6;
$L__BB5_2:
	setp.ne.s32 	%p2, %r1, 0;
	setp.gt.u32 	%p3, %r2, 31;
	or.pred  	%p4, %p2, %p3;
	@%p4 bra 	$L__BB5_4;
	mul.wide.u32 	%rd6, %r2, 4;
	add.s64 	%rd7, %rd1, %rd6;
	mov.b32 	%r8, 0;
	st.global.u32 	[%rd7], %r8;
$L__BB5_4:
	or.b32  	%r9, %r1, %r2;
	setp.ne.s32 	%p5, %r9, 0;
	@%p5 bra 	$L__BB5_6;
	cvta.to.global.u64 	%rd8, %rd2;
	mov.b32 	%r10, 0;
	st.global.u32 	[%rd8], %r10;
$L__BB5_6:
	ret;

}
	// .globl	_ZN6thrust24THRUST_300001_SM_1000_NS8cuda_cub4core6detail13_kernel_agentINS1_15__reduce_by_key16ReduceByKeyAgentINS0_6detail15normal_iteratorINS0_10device_ptrIiEEEENS8_INS9_I6float3EEEESB_SE_N4cuda3std3__48equal_toIiEENSH_4plusISC_EEPiiEEJSB_SE_SB_SE_SM_N3cub18CUB_300001_SM_100024ReduceByKeyScanTileStateISC_iLb0EEESJ_SL_iiEEEvDpT0_
.visible .entry _ZN6thrust24THRUST_300001_SM_1000_NS8cuda_cub4core6detail13_kernel_agentINS1_15__reduce_by_key16ReduceByKeyAgentINS0_6detail15normal_iteratorINS0_10device_ptrIiEEEENS8_INS9_I6float3EEEESB_SE_N4cuda3std3__48equal_toIiEENSH_4plusISC_EEPiiEEJSB_SE_SB_SE_SM_N3cub18CUB_300001_SM_100024ReduceByKeyScanTileStateISC_iLb0EEESJ_SL_iiEEEvDpT0_(
	.param .align 8 .b8 _ZN6thrust24THRUST_300001_SM_1000_NS8cuda_cub4core6detail13_kernel_agentINS1_15__reduce_by_key16ReduceByKeyAgentINS0_6detail15normal_iteratorINS0_10device_ptrIiEEEENS8_INS9_I6float3EEEESB_SE_N4cuda3std3__48equal_toIiEENSH_4plusISC_EEPiiEEJSB_SE_SB_SE_SM_N3cub18CUB_300001_SM_100024ReduceByKeyScanTileStateISC_iLb0EEESJ_SL_iiEEEvDpT0__param_0[8],
	.param .align 8 .b8 _ZN6thrust24THRUST_300001_SM_1000_NS8cuda_cub4core6detail13_kernel_agentINS1_15__reduce_by_key16ReduceByKeyAgentINS0_6detail15normal_iteratorINS0_10device_ptrIiEEEENS8_INS9_I6float3EEEESB_SE_N4cuda3std3__48equal_toIiEENSH_4plusISC_EEPiiEEJSB_SE_SB_SE_SM_N3cub18CUB_300001_SM_100024ReduceByKeyScanTileStateISC_iLb0EEESJ_SL_iiEEEvDpT0__param_1[8],
	.param .align 8 .b8 _ZN6thrust24THRUST_300001_SM_1000_NS8cuda_cub4core6detail13_kernel_agentINS1_15__reduce_by_key16ReduceByKeyAgentINS0_6detail15normal_iteratorINS0_10device_ptrIiEEEENS8_INS9_I6float3EEEESB_SE_N4cuda3std3__48equal_toIiEENSH_4plusISC_EEPiiEEJSB_SE_SB_SE_SM_N3cub18CUB_300001_SM_100024ReduceByKeyScanTileStateISC_iLb0EEESJ_SL_iiEEEvDpT0__param_2[8],
	.param .align 8 .b8 _ZN6thrust24THRUST_300001_SM_1000_NS8cuda_cub4core6detail13_kernel_agentINS1_15__reduce_by_key16ReduceByKeyAgentINS0_6detail15normal_iteratorINS0_10device_ptrIiEEEENS8_INS9_I6float3EEEESB_SE_N4cuda3std3__48equal_toIiEENSH_4plusISC_EEPiiEEJSB_SE_SB_SE_SM_N3cub18CUB_300001_SM_100024ReduceByKeyScanTileStateISC_iLb0EEESJ_SL_iiEEEvDpT0__param_3[8],
	.param .u64 .ptr .align 1 _ZN6thrust24THRUST_300001_SM_1000_NS8cuda_cub4core6detail13_kernel_agentINS1_15__reduce_by_key16ReduceByKeyAgentINS0_6detail15normal_iteratorINS0_10device_ptrIiEEEENS8_INS9_I6float3EEEESB_SE_N4cuda3std3__48equal_toIiEENSH_4plusISC_EEPiiEEJSB_SE_SB_SE_SM_N3cub18CUB_300001_SM_100024ReduceByKeyScanTileStateISC_iLb0EEESJ_SL_iiEEEvDpT0__param_4,
	.param .align 8 .b8 _ZN6thrust24THRUST_300001_SM_1000_NS8cuda_cub4core6detail13_kernel_agentINS1_15__reduce_by_key16ReduceByKeyAgentINS0_6detail15normal_iteratorINS0_10device_ptrIiEEEENS8_INS9_I6float3EEEESB_SE_N4cuda3std3__48equal_toIiEENSH_4plusISC_EEPiiEEJSB_SE_SB_SE_SM_N3cub18CUB_300001_SM_100024ReduceByKeyScanTileStateISC_iLb0EEESJ_SL_iiEEEvDpT0__param_5[24],
	.param .align 1 .b8 _ZN6thrust24THRUST_300001_SM_1000_NS8cuda_cub4core6detail13_kernel_agentINS1_15__reduce_by_key16ReduceByKeyAgentINS0_6detail15normal_iteratorINS0_10device_ptrIiEEEENS8_INS9_I6float3EEEESB_SE_N4cuda3std3__48equal_toIiEENSH_4plusISC_EEPiiEEJSB_SE_SB_SE_SM_N3cub18CUB_300001_SM_100024ReduceByKeyScanTileStateISC_iLb0EEESJ_SL_iiEEEvDpT0__param_6[1],
	.param .align 1 .b8 _ZN6thrust24THRUST_300001_SM_1000_NS8cuda_cub4core6detail13_kernel_agentINS1_15__reduce_by_key16ReduceByKeyAgentINS0_6detail15normal_iteratorINS0_10device_ptrIiEEEENS8_INS9_I6float3EEEESB_SE_N4cuda3std3__48equal_toIiEENSH_4plusISC_EEPiiEEJSB_SE_SB_SE_SM_N3cub18CUB_300001_SM_100024ReduceByKeyScanTileStateISC_iLb0EEESJ_SL_iiEEEvDpT0__param_7[1],
	.param .u32 _ZN6thrust24THRUST_300001_SM_1000_NS8cuda_cub4core6detail13_kernel_agentINS1_15__reduce_by_key16ReduceByKeyAgentINS0_6detail15normal_iteratorINS0_10device_ptrIiEEEENS8_INS9_I6float3EEEESB_SE_N4cuda3std3__48equal_toIiEENSH_4plusISC_EEPiiEEJSB_SE_SB_SE_SM_N3cub18CUB_300001_SM_100024ReduceByKeyScanTileStateISC_iLb0EEESJ_SL_iiEEEvDpT0__param_8,
	.param .u32 _ZN6thrust24THRUST_300001_SM_1000_NS8cuda_cub4core6detail13_kernel_agentINS1_15__reduce_by_key16ReduceByKeyAgentINS0_6detail15normal_iteratorINS0_10device_ptrIiEEEENS8_INS9_I6float3EEEESB_SE_N4cuda3std3__48equal_toIiEENSH_4plusISC_EEPiiEEJSB_SE_SB_SE_SM_N3cub18CUB_300001_SM_100024ReduceByKeyScanTileStateISC_iLb0EEESJ_SL_iiEEEvDpT0__param_9
)
.maxntid 256
{
	.reg .pred 	%p<345>;
	.reg .b32 	%r<2274>;
	.reg .b32 	%f<1346>;
	.reg .b64 	%rd<388>;

	ld.param.u64 	%rd54, [_ZN6thrust24THRUST_300001_SM_1000_NS8cuda_cub4core6detail13_kernel_agentINS1_15__reduce_by_key16ReduceByKeyAgentINS0_6detail15normal_iteratorINS0_10device_ptrIiEEEENS8_INS9_I6float3EEEESB_SE_N4cuda3std3__48equal_toIiEENSH_4plusISC_EEPiiEEJSB_SE_SB_SE_SM_N3cub18CUB_300001_SM_100024ReduceByKeyScanTileStateISC_iLb0EEESJ_SL_iiEEEvDpT0__param_5+16];
	ld.param.u64 	%rd53, [_ZN6thrust24THRUST_300001_SM_1000_NS8cuda_cub4core6detail13_kernel_agentINS1_15__reduce_by_key16ReduceByKeyAgentINS0_6detail15normal_iteratorINS0_10device_ptrIiEEEENS8_INS9_I6float3EEEESB_SE_N4cuda3std3__48equal_toIiEENSH_4plusISC_EEPiiEEJSB_SE_SB_SE_SM_N3cub18CUB_300001_SM_100024ReduceByKeyScanTileStateISC_iLb0EEESJ_SL_iiEEEvDpT0__param_5+8];
	ld.param.u64 	%rd52, [_ZN6thrust24THRUST_300001_SM_1000_NS8cuda_cub4core6detail13_kernel_agentINS1_15__reduce_by_key16ReduceByKeyAgentINS0_6detail15normal_iteratorINS0_10device_ptrIiEEEENS8_INS9_I6float3EEEESB_SE_N4cuda3std3__48equal_toIiEENSH_4plusISC_EEPiiEEJSB_SE_SB_SE_SM_N3cub18CUB_300001_SM_100024ReduceByKeyScanTileStateISC_iLb0EEESJ_SL_iiEEEvDpT0__param_5];
	ld.param.u64 	%rd5, [_ZN6thrust24THRUST_300001_SM_1000_NS8cuda_cub4core6detail13_kernel_agentINS1_15__reduce_by_key16ReduceByKeyAgentINS0_6detail15normal_iteratorINS0_10device_ptrIiEEEENS8_INS9_I6float3EEEESB_SE_N4cuda3std3__48equal_toIiEENSH_4plusISC_EEPiiEEJSB_SE_SB_SE_SM_N3cub18CUB_300001_SM_100024ReduceByKeyScanTileStateISC_iLb0EEESJ_SL_iiEEEvDpT0__param_0];
	ld.param.u64 	%rd6, [_ZN6thrust24THRUST_300001_SM_1000_NS8cuda_cub4core6detail13_kernel_agentINS1_15__reduce_by_key16ReduceByKeyAgentINS0_6detail15normal_iteratorINS0_10device_ptrIiEEEENS8_INS9_I6float3EEEESB_SE_N4cuda3std3__48equal_toIiEENSH_4plusISC_EEPiiEEJSB_SE_SB_SE_SM_N3cub18CUB_300001_SM_100024ReduceByKeyScanTileStateISC_iLb0EEESJ_SL_iiEEEvDpT0__param_1];
	ld.param.u64 	%rd55, [_ZN6thrust24THRUST_300001_SM_1000_NS8cuda_cub4core6detail13_kernel_agentINS1_15__reduce_by_key16ReduceByKeyAgentINS0_6detail15normal_iteratorINS0_10device_ptrIiEEEENS8_INS9_I6float3EEEESB_SE_N4cuda3std3__48equal_toIiEENSH_4plusISC_EEPiiEEJSB_SE_SB_SE_SM_N3cub18CUB_300001_SM_100024ReduceByKeyScanTileStateISC_iLb0EEESJ_SL_iiEEEvDpT0__param_3];
	ld.param.u64 	%rd56, [_ZN6thrust24THRUST_300001_SM_1000_NS8cuda_cub4core6detail13_kernel_agentINS1_15__reduce_by_key16ReduceByKeyAgentINS0_6detail15normal_iteratorINS0_10device_ptrIiEEEENS8_INS9_I6float3EEEESB_SE_N4cuda3std3__48equal_toIiEENSH_4plusISC_EEPiiEEJSB_SE_SB_SE_SM_N3cub18CUB_300001_SM_100024ReduceByKeyScanTileStateISC_iLb0EEESJ_SL_iiEEEvDpT0__param_2];
	ld.param.u64 	%rd51, [_ZN6thrust24THRUST_300001_SM_1000_NS8cuda_cub4core6detail13_kernel_agentINS1_15__reduce_by_key16ReduceByKeyAgentINS0_6detail15normal_iteratorINS0_10device_ptrIiEEEENS8_INS9_I6float3EEEESB_SE_N4cuda3std3__48equal_toIiEENSH_4plusISC_EEPiiEEJSB_SE_SB_SE_SM_N3cub18CUB_300001_SM_100024ReduceByKeyScanTileStateISC_iLb0EEESJ_SL_iiEEEvDpT0__param_4];
	ld.param.u32 	%r487, [_ZN6thrust24THRUST_300001_SM_1000_NS8cuda_cub4core6detail13_kernel_agentINS1_15__reduce_by_key16ReduceByKeyAgentINS0_6detail15normal_iteratorINS0_10device_ptrIiEEEENS8_INS9_I6float3EEEESB_SE_N4cuda3std3__48equal_toIiEENSH_4plusISC_EEPiiEEJSB_SE_SB_SE_SM_N3cub18CUB_300001_SM_100024ReduceByKeyScanTileStateISC_iLb0EEESJ_SL_iiEEEvDpT0__param_8];
	cvta.to.global.u64 	%rd1, %rd51;
	cvta.to.global.u64 	%rd7, %rd56;
	cvta.to.global.u64 	%rd8, %rd55;
	mov.u32 	%r1, %ctaid.x;
	mul.lo.s32 	%r2, %r1, 1280;
	sub.s32 	%r3, %r487, %r2;
	setp.lt.s32 	%p10, %r3, 1281;
	@%p10 bra 	$L__BB6_122;
	setp.ne.s32 	%p192, %r1, 0;
	@%p192 bra 	$L__BB6_40;
	mov.u32 	%r2167, %tid.x;
	and.b32  	%r1894, %r2167, 31;
	and.b32  	%r1895, %r2167, 992;
	add.s32 	%r1896, %r2, %r1894;
	mad.lo.s32 	%r1897, %r1895, 5, %r1896;
	mul.wide.u32 	%rd345, %r1897, 4;
	add.s64 	%rd325, %rd5, %rd345;
	// begin inline asm
	ld.global.nc.u32 %r1871, [%rd325];
	// end inline asm
	add.s64 	%rd326, %rd325, 128;
	// begin inline asm
	ld.global.nc.u32 %r1872, [%rd326];
	// end inline asm
	add.s64 	%rd327, %rd325, 256;
	// begin inline asm
	ld.global.nc.u32 %r1873, [%rd327];
	// end inline asm
	add.s64 	%rd328, %rd325, 384;
	// begin inline asm
	ld.global.nc.u32 %r1874, [%rd328];
	// end inline asm
	add.s64 	%rd329, %rd325, 512;
	// begin inline asm
	ld.global.nc.u32 %r1875, [%rd329];
	// end inline asm
	// begin inline asm
	mov.u32 %r1876, %laneid;
	// end inline asm
	shr.u32 	%r6, %r2167, 5;
	mad.lo.s32 	%r1898, %r6, 160, %r1876;
	shl.b32 	%r1899, %r1898, 2;
	mov.u32 	%r1900, _ZN6thrust24THRUST_300001_SM_1000_NS8cuda_cub4core6detail5shmemE;
	add.s32 	%r1901, %r1900, %r1899;
	st.shared.u32 	[%r1901], %r1871;
	st.shared.u32 	[%r1901+128], %r1872;
	st.shared.u32 	[%r1901+256], %r1873;
	st.shared.u32 	[%r1901+384], %r1874;
	st.shared.u32 	[%r1901+512], %r1875;
	bar.warp.sync 	-1;
	shl.b32 	%r1902, %r1876, 2;
	add.s32 	%r1903, %r1898, %r1902;
	shl.b32 	%r1904, %r1876, 4;
	add.s32 	%r1905, %r1901, %r1904;
	ld.shared.u32 	%r7, [%r1905];
	ld.shared.u32 	%r8, [%r1905+4];
	ld.shared.u32 	%r9, [%r1905+8];
	ld.shared.u32 	%r10, [%r1905+12];
	ld.shared.u32 	%r11, [%r1905+16];
	bar.sync 	0;
	mul.wide.u32 	%rd346, %r1897, 12;
	add.s64 	%rd330, %rd6, %rd346;
	// begin inline asm
	ld.global.nc.u32 %r1877, [%rd330];
	// end inline asm
	add.s64 	%rd331, %rd330, 4;
	// begin inline asm
	ld.global.nc.u32 %r1878, [%rd331];
	// end inline asm
	add.s64 	%rd332, %rd330, 8;
	// begin inline asm
	ld.global.nc.u32 %r1879, [%rd332];
	// end inline asm
	add.s64 	%rd333, %rd330, 384;
	// begin inline asm
	ld.global.nc.u32 %r1880, [%rd333];
	// end inline asm
	add.s64 	%rd334, %rd330, 388;
	// begin inline asm
	ld.global.nc.u32 %r1881, [%rd334];
	// end inline asm
	add.s64 	%rd335, %rd330, 392;
	// begin inline asm
	ld.global.nc.u32 %r1882, [%rd335];
	// end inline asm
	add.s64 	%rd336, %rd330, 768;
	// begin inline asm
	ld.global.nc.u32 %r1883, [%rd336];
	// end inline asm
	add.s64 	%rd337, %rd330, 772;
	// begin inline asm
	ld.global.nc.u32 %r1884, [%rd337];
	// end inline asm
	add.s64 	%rd338, %rd330, 776;
	// begin inline asm
	ld.global.nc.u32 %r1885, [%rd338];
	// end inline asm
	add.s64 	%rd339, %rd330, 1152;
	// begin inline asm
	ld.global.nc.u32 %r1886, [%rd339];
	// end inline asm
	add.s64 	%rd340, %rd330, 1156;
	// begin inline asm
	ld.global.nc.u32 %r1887, [%rd340];
	// end inline asm
	add.s64 	%rd341, %rd330, 1160;
	// begin inline asm
	ld.global.nc.u32 %r1888, [%rd341];
	// end inline asm
	add.s64 	%rd342, %rd330, 1536;
	// begin inline asm
	ld.global.nc.u32 %r1889, [%rd342];
	// end inline asm
	add.s64 	%rd343, %rd330, 1540;
	// begin inline asm
	ld.global.nc.u32 %r1890, [%rd343];
	// end inline asm
	add.s64 	%rd344, %rd330, 1544;
	// begin inline asm
	ld.global.nc.u32 %r1891, [%rd344];
	// end inline asm
	shl.b32 	%r1906, %r1898, 3;
	add.s32 	%r1907, %r1901, %r1906;
	st.shared.u32 	[%r1907], %r1877;
	st.shared.u32 	[%r1907+4], %r1878;
	st.shared.u32 	[%r1907+8], %r1879;
	st.shared.u32 	[%r1907+384], %r1880;
	st.shared.u32 	[%r1907+388], %r1881;
	st.shared.u32 	[%r1907+392], %r1882;
	st.shared.u32 	[%r1907+768], %r1883;
	st.shared.u32 	[%r1907+772], %r1884;
	st.shared.u32 	[%r1907+776], %r1885;
	st.shared.u32 	[%r1907+1152], %r1886;
	st.shared.u32 	[%r1907+1156], %r1887;
	st.shared.u32 	[%r1907+1160], %r1888;
	st.shared.u32 	[%r1907+1536], %r1889;
	st.shared.u32 	[%r1907+1540], %r1890;
	st.shared.u32 	[%r1907+1544], %r1891;
	bar.warp.sync 	-1;
	shl.b32 	%r1908, %r1903, 3;
	add.s32 	%r1909, %r1905, %r1908;
	ld.shared.f32 	%f1243, [%r1909];
	ld.shared.f32 	%f1242, [%r1909+4];
	ld.shared.f32 	%f1241, [%r1909+8];
	ld.shared.f32 	%f4, [%r1909+12];
	ld.shared.f32 	%f5, [%r1909+16];
	ld.shared.f32 	%f6, [%r1909+20];
	ld.shared.f32 	%f7, [%r1909+24];
	ld.shared.f32 	%f8, [%r1909+28];
	ld.shared.f32 	%f9, [%r1909+32];
	ld.shared.f32 	%f10, [%r1909+36];
	ld.shared.f32 	%f11, [%r1909+40];
	ld.shared.f32 	%f12, [%r1909+44];
	ld.shared.f32 	%f13, [%r1909+48];
	ld.shared.f32 	%f14, [%r1909+52];
	ld.shared.f32 	%f15, [%r1909+56];
	bar.sync 	0;
	shl.b32 	%r1910, %r2167, 2;
	add.s32 	%r1911, %r1900, %r1910;
	add.s32 	%r12, %r1911, 1236;
	st.shared.u32 	[%r1911+1236], %r11;
	bar.sync 	0;
	setp.eq.s32 	%p290, %r2167, 0;
	mov.b32 	%r2158, 0;
	@%p290 bra 	$L__BB6_4;
	ld.shared.u32 	%r2159, [%r12+-4];
	setp.ne.s32 	%p291, %r2159, %r7;
	selp.u32 	%r2158, 1, 0, %p291;
$L__BB6_4:
	setp.ne.s32 	%p292, %r7, %r8;
	selp.u32 	%r17, 1, 0, %p292;
	setp.ne.s32 	%p293, %r8, %r9;
	selp.u32 	%r18, 1, 0, %p293;
	setp.ne.s32 	%p294, %r9, %r10;
	selp.u32 	%r19, 1, 0, %p294;
	setp.ne.s32 	%p295, %r10, %r11;
	selp.u32 	%r2032, 1, 0, %p295;
	add.s32 	%r2033, %r2158, %r17;
	add.f32 	%f1061, %f1243, %f4;
	add.f32 	%f1062, %f1242, %f5;
	add.f32 	%f1063, %f1241, %f6;
	selp.f32 	%f1064, %f6, %f1063, %p292;
	selp.f32 	%f1065, %f5, %f1062, %p292;
	selp.f32 	%f1066, %f4, %f1061, %p292;
	add.s32 	%r2034, %r2033, %r18;
	add.f32 	%f1067, %f1066, %f7;
	add.f32 	%f1068, %f1065, %f8;
	add.f32 	%f1069, %f1064, %f9;
	selp.f32 	%f1070, %f9, %f1069, %p293;
	selp.f32 	%f1071, %f8, %f1068, %p293;
	selp.f32 	%f1072, %f7, %f1067, %p293;
	add.s32 	%r2035, %r2034, %r19;
	add.f32 	%f1073, %f1072, %f10;
	add.f32 	%f1074, %f1071, %f11;
	add.f32 	%f1075, %f1070, %f12;
	selp.f32 	%f1076, %f12, %f1075, %p294;
	selp.f32 	%f1077, %f11, %f1074, %p294;
	selp.f32 	%f1078, %f10, %f1073, %p294;
	add.s32 	%r1913, %r2035, %r2032;
	add.f32 	%f1079, %f1078, %f13;
	add.f32 	%f1080, %f1077, %f14;
	add.f32 	%f1081, %f1076, %f15;
	selp.f32 	%f1082, %f15, %f1081, %p295;
	selp.f32 	%f1083, %f14, %f1080, %p295;
	selp.f32 	%f1084, %f13, %f1079, %p295;
	mov.b32 	%r2029, 1;
	mov.b32 	%r2030, 0;
	mov.b32 	%r2031, -1;
	// begin inline asm
	shfl.sync.up.b32 %r1912, %r1913, %r2029, %r2030, %r2031;
	// end inline asm
	mov.b32 	%r1918, %f1084;
	// begin inline asm
	shfl.sync.up.b32 %r1917, %r1918, %r2029, %r2030, %r2031;
	// end inline asm
	mov.b32 	%f1085, %r1917;
	mov.b32 	%r1923, %f1083;
	// begin inline asm
	shfl.sync.up.b32 %r1922, %r1923, %r2029, %r2030, %r2031;
	// end inline asm
	mov.b32 	%f1086, %r1922;
	mov.b32 	%r1928, %f1082;
	// begin inline asm
	shfl.sync.up.b32 %r1927, %r1928, %r2029, %r2030, %r2031;
	// end inline asm
	mov.b32 	%f1087, %r1927;
	setp.eq.s32 	%p296, %r1913, 0;
	add.f32 	%f1088, %f1084, %f1085;
	add.f32 	%f1089, %f1083, %f1086;
	add.f32 	%f1090, %f1082, %f1087;
	selp.f32 	%f1091, %f1090, %f1082, %p296;
	selp.f32 	%f1092, %f1089, %f1083, %p296;
	selp.f32 	%f1093, %f1088, %f1084, %p296;
	setp.lt.s32 	%p297, %r1876, 1;
	selp.f32 	%f1094, %f1082, %f1091, %p297;
	selp.f32 	%f1095, %f1083, %f1092, %p297;
	selp.f32 	%f1096, %f1084, %f1093, %p297;
	selp.b32 	%r2036, 0, %r1912, %p297;
	add.s32 	%r1933, %r2036, %r1913;
	mov.b32 	%r1949, 2;
	// begin inline asm
	shfl.sync.up.b32 %r1932, %r1933, %r1949, %r2030, %r2031;
	// end inline asm
	mov.b32 	%r1938, %f1096;
	// begin inline asm
	shfl.sync.up.b32 %r1937, %r1938, %r1949, %r2030, %r2031;
	// end inline asm
	mov.b32 	%f1097, %r1937;
	mov.b32 	%r1943, %f1095;
	// begin inline asm
	shfl.sync.up.b32 %r1942, %r1943, %r1949, %r2030, %r2031;
	// end inline asm
	mov.b32 	%f1098, %r1942;
	mov.b32 	%r1948, %f1094;
	// begin inline asm
	shfl.sync.up.b32 %r1947, %r1948, %r1949, %r2030, %r2031;
	// end inline asm
	mov.b32 	%f1099, %r1947;
	setp.eq.s32 	%p298, %r1933, 0;
	add.f32 	%f1100, %f1096, %f1097;
	add.f32 	%f1101, %f1095, %f1098;
	add.f32 	%f1102, %f1094, %f1099;
	selp.f32 	%f1103, %f1102, %f1094, %p298;
	selp.f32 	%f1104, %f1101, %f1095, %p298;
	selp.f32 	%f1105, %f1100, %f1096, %p298;
	setp.lt.s32 	%p299, %r1876, 2;
	selp.f32 	%f1106, %f1094, %f1103, %p299;
	selp.f32 	%f1107, %f1095, %f1104, %p299;
	selp.f32 	%f1108, %f1096, %f1105, %p299;
	selp.b32 	%r2037, 0, %r1932, %p299;
	add.s32 	%r1953, %r2037, %r1933;
	mov.b32 	%r1969, 4;
	// begin inline asm
	shfl.sync.up.b32 %r1952, %r1953, %r1969, %r2030, %r2031;
	// end inline asm
	mov.b32 	%r1958, %f1108;
	// begin inline asm
	shfl.sync.up.b32 %r1957, %r1958, %r1969, %r2030, %r2031;
	// end inline asm
	mov.b32 	%f1109, %r1957;
	mov.b32 	%r1963, %f1107;
	// begin inline asm
	shfl.sync.up.b32 %r1962, %r1963, %r1969, %r2030, %r2031;
	// end inline asm
	mov.b32 	%f1110, %r1962;
	mov.b32 	%r1968, %f1106;
	// begin inline asm
	shfl.sync.up.b32 %r1967, %r1968, %r1969, %r2030, %r2031;
	// end inline asm
	mov.b32 	%f1111, %r1967;
	setp.eq.s32 	%p300, %r1953, 0;
	add.f32 	%f1112, %f1108, %f1109;
	add.f32 	%f1113, %f1107, %f1110;
	add.f32 	%f1114, %f1106, %f1111;
	selp.f32 	%f1115, %f1114, %f1106, %p300;
	selp.f32 	%f1116, %f1113, %f1107, %p300;
	selp.f32 	%f1117, %f1112, %f1108, %p300;
	setp.lt.s32 	%p301, %r1876, 4;
	selp.f32 	%f1118, %f1106, %f1115, %p301;
	selp.f32 	%f1119, %f1107, %f1116, %p301;
	selp.f32 	%f1120, %f1108, %f1117, %p301;
	selp.b32 	%r2038, 0, %r1952, %p301;
	add.s32 	%r1973, %r2038, %r1953;
	mov.b32 	%r1989, 8;
	// begin inline asm
	shfl.sync.up.b32 %r1972, %r1973, %r1989, %r2030, %r2031;
	// end inline asm
	mov.b32 	%r1978, %f1120;
	// begin inline asm
	shfl.sync.up.b32 %r1977, %r1978, %r1989, %r2030, %r2031;
	// end inline asm
	mov.b32 	%f1121, %r1977;
	mov.b32 	%r1983, %f1119;
	// begin inline asm
	shfl.sync.up.b32 %r1982, %r1983, %r1989, %r2030, %r2031;
	// end inline asm
	mov.b32 	%f1122, %r1982;
	mov.b32 	%r1988, %f1118;
	// begin inline asm
	shfl.sync.up.b32 %r1987, %r1988, %r1989, %r2030, %r2031;
	// end inline asm
	mov.b32 	%f1123, %r1987;
	setp.eq.s32 	%p302, %r1973, 0;
	add.f32 	%f1124, %f1120, %f1121;
	add.f32 	%f1125, %f1119, %f1122;
	add.f32 	%f1126, %f1118, %f1123;
	selp.f32 	%f1127, %f1126, %f1118, %p302;
	selp.f32 	%f1128, %f1125, %f1119, %p302;
	selp.f32 	%f1129, %f1124, %f1120, %p302;
	setp.lt.s32 	%p303, %r1876, 8;
	selp.f32 	%f1130, %f1118, %f1127, %p303;
	selp.f32 	%f1131, %f1119, %f1128, %p303;
	selp.f32 	%f1132, %f1120, %f1129, %p303;
	selp.b32 	%r2039, 0, %r1972, %p303;
	add.s32 	%r1993, %r2039, %r1973;
	mov.b32 	%r2009, 16;
	// begin inline asm
	shfl.sync.up.b32 %r1992, %r1993, %r2009, %r2030, %r2031;
	// end inline asm
	mov.b32 	%r1998, %f1132;
	// begin inline asm
	shfl.sync.up.b32 %r1997, %r1998, %r2009, %r2030, %r2031;
	// end inline asm
	mov.b32 	%f1133, %r1997;
	mov.b32 	%r2003, %f1131;
	// begin inline asm
	shfl.sync.up.b32 %r2002, %r2003, %r2009, %r2030, %r2031;
	// end inline asm
	mov.b32 	%f1134, %r2002;
	mov.b32 	%r2008, %f1130;
	// begin inline asm
	shfl.sync.up.b32 %r2007, %r2008, %r2009, %r2030, %r2031;
	// end inline asm
	mov.b32 	%f1135, %r2007;
	setp.eq.s32 	%p304, %r1993, 0;
	add.f32 	%f1136, %f1132, %f1133;
	add.f32 	%f1137, %f1131, %f1134;
	add.f32 	%f1138, %f1130, %f1135;
	selp.f32 	%f16, %f1138, %f1130, %p304;
	selp.f32 	%f17, %f1137, %f1131, %p304;
	selp.f32 	%f18, %f1136, %f1132, %p304;
	setp.lt.s32 	%p305, %r1876, 16;
	selp.f32 	%f1139, %f1130, %f16, %p305;
	selp.f32 	%f1140, %f1131, %f17, %p305;
	selp.f32 	%f1141, %f1132, %f18, %p305;
	selp.b32 	%r2040, 0, %r1992, %p305;
	add.s32 	%r2013, %r2040, %r1993;
	// begin inline asm
	shfl.sync.up.b32 %r2162, %r2013, %r2029, %r2030, %r2031;
	// end inline asm
	mov.b32 	%r2018, %f1141;
	// begin inline asm
	shfl.sync.up.b32 %r2017, %r2018, %r2029, %r2030, %r2031;
	// end inline asm
	mov.b32 	%f1240, %r2017;
	mov.b32 	%r2023, %f1140;
	// begin inline asm
	shfl.sync.up.b32 %r2022, %r2023, %r2029, %r2030, %r2031;
	// end inline asm
	mov.b32 	%f1239, %r2022;
	mov.b32 	%r2028, %f1139;
	// begin inline asm
	shfl.sync.up.b32 %r2027, %r2028, %r2029, %r2030, %r2031;
	// end inline asm
	mov.b32 	%f1238, %r2027;
	setp.ne.s32 	%p306, %r1876, 31;
	@%p306 bra 	$L__BB6_6;
	shl.b32 	%r2041, %r6, 4;
	add.s32 	%r2043, %r1900, %r2041;
	mov.b32 	%r2044, %f18;
	mov.b32 	%r2045, %f17;
	mov.b32 	%r2046, %f16;
	st.shared.v4.u32 	[%r2043], {%r2013, %r2044, %r2045, %r2046};
$L__BB6_6:
	bar.sync 	0;
	ld.shared.v4.u32 	{%r22, %r2047, %r2048, %r2049}, [_ZN6thrust24THRUST_300001_SM_1000_NS8cuda_cub4core6detail5shmemE];
	mov.b32 	%f1142, %r2049;
	mov.b32 	%f1143, %r2048;
	mov.b32 	%f1144, %r2047;
	ld.shared.v4.u32 	{%r23, %r2050, %r2051, %r2052}, [_ZN6thrust24THRUST_300001_SM_1000_NS8cuda_cub4core6detail5shmemE+16];
	mov.b32 	%f1145, %r2052;
	mov.b32 	%f1146, %r2051;
	mov.b32 	%f1147, %r2050;
	add.s32 	%r2053, %r23, %r22;
	setp.eq.s32 	%p307, %r23, 0;
	add.f32 	%f1148, %f1144, %f1147;
	add.f32 	%f1149, %f1143, %f1146;
	add.f32 	%f1150, %f1142, %f1145;
	selp.f32 	%f1151, %f1150, %f1145, %p307;
	selp.f32 	%f1152, %f1149, %f1146, %p307;
	selp.f32 	%f1153, %f1148, %f1147, %p307;
	setp.eq.s32 	%p308, %r6, 2;
	selp.f32 	%f1154, %f1151, %f1142, %p308;
	selp.f32 	%f1155, %f1152, %f1143, %p308;
	selp.f32 	%f1156, %f1153, %f1144, %p308;
	selp.b32 	%r2054, %r2053, %r22, %p308;
	ld.shared.v4.u32 	{%r24, %r2055, %r2056, %r2057}, [_ZN6thrust24THRUST_300001_SM_1000_NS8cuda_cub4core6detail5shmemE+32];
	mov.b32 	%f1157, %r2057;
	mov.b32 	%f1158, %r2056;
	mov.b32 	%f1159, %r2055;
	add.s32 	%r2058, %r24, %r2053;
	setp.eq.s32 	%p309, %r24, 0;
	add.f32 	%f1160, %f1153, %f1159;
	add.f32 	%f1161, %f1152, %f1158;
	add.f32 	%f1162, %f1151, %f1157;
	selp.f32 	%f1163, %f1162, %f1157, %p309;
	selp.f32 	%f1164, %f1161, %f1158, %p309;
	selp.f32 	%f1165, %f1160, %f1159, %p309;
	setp.eq.s32 	%p310, %r6, 3;
	selp.f32 	%f1166, %f1163, %f1154, %p310;
	selp.f32 	%f1167, %f1164, %f1155, %p310;
	selp.f32 	%f1168, %f1165, %f1156, %p310;
	selp.b32 	%r2059, %r2058, %r2054, %p310;
	ld.shared.v4.u32 	{%r25, %r2060, %r2061, %r2062}, [_ZN6thrust24THRUST_300001_SM_1000_NS8cuda_cub4core6detail5shmemE+48];
	mov.b32 	%f1169, %r2062;
	mov.b32 	%f1170, %r2061;
	mov.b32 	%f1171, %r2060;
	add.s32 	%r2063, %r25, %r2058;
	setp.eq.s32 	%p311, %r25, 0;
	add.f32 	%f1172, %f1165, %f1171;
	add.f32 	%f1173, %f1164, %f1170;
	add.f32 	%f1174, %f1163, %f1169;
	selp.f32 	%f1175, %f1174, %f1169, %p311;
	selp.f32 	%f1176, %f1173, %f1170, %p311;
	selp.f32 	%f1177, %f1172, %f1171, %p311;
	setp.eq.s32 	%p312, %r6, 4;
	selp.f32 	%f1178, %f1175, %f1166, %p312;
	selp.f32 	%f1179, %f1176, %f1167, %p312;
	selp.f32 	%f1180, %f1177, %f1168, %p312;
	selp.b32 	%r2064, %r2063, %r2059, %p312;
	ld.shared.v4.u32 	{%r26, %r2065, %r2066, %r2067}, [_ZN6thrust24THRUST_300001_SM_1000_NS8cuda_cub4core6detail5shmemE+64];
	mov.b32 	%f1181, %r2067;
	mov.b32 	%f1182, %r2066;
	mov.b32 	%f1183, %r2065;
	add.s32 	%r2068, %r26, %r2063;
	setp.eq.s32 	%p313, %r26, 0;
	add.f32 	%f1184, %f1177, %f1183;
	add.f32 	%f1185, %f1176, %f1182;
	add.f32 	%f1186, %f1175, %f1181;
	selp.f32 	%f1187, %f1186, %f1181, %p313;
	selp.f32 	%f1188, %f1185, %f1182, %p313;
	selp.f32 	%f1189, %f1184, %f1183, %p313;
	setp.eq.s32 	%p314, %r6, 5;
	selp.f32 	%f1190, %f1187, %f1178, %p314;
	selp.f32 	%f1191, %f1188, %f1179, %p314;
	selp.f32 	%f1192, %f1189, %f1180, %p314;
	selp.b32 	%r2069, %r2068, %r2064, %p314;
	ld.shared.v4.u32 	{%r27, %r2070, %r2071, %r2072}, [_ZN6thrust24THRUST_300001_SM_1000_NS8cuda_cub4core6detail5shmemE+80];
	mov.b32 	%f1193, %r2072;
	mov.b32 	%f1194, %r2071;
	mov.b32 	%f1195, %r2070;
	add.s32 	%r2073, %r27, %r2068;
	setp.eq.s32 	%p315, %r27, 0;
	add.f32 	%f1196, %f1189, %f1195;
	add.f32 	%f1197, %f1188, %f1194;
	add.f32 	%f1198, %f1187, %f1193;
	selp.f32 	%f1199, %f1198, %f1193, %p315;
	selp.f32 	%f1200, %f1197, %f1194, %p315;
	selp.f32 	%f1201, %f1196, %f1195, %p315;
	setp.eq.s32 	%p316, %r6, 6;
	selp.f32 	%f1202, %f1199, %f1190, %p316;
	selp.f32 	%f1203, %f1200, %f1191, %p316;
	selp.f32 	%f1204, %f1201, %f1192, %p316;
	selp.b32 	%r2074, %r2073, %r2069, %p316;
	ld.shared.v4.u32 	{%r28, %r2075, %r2076, %r2077}, [_ZN6thrust24THRUST_300001_SM_1000_NS8cuda_cub4core6detail5shmemE+96];
	mov.b32 	%f1205, %r2077;
	mov.b32 	%f1206, %r2076;
	mov.b32 	%f1207, %r2075;
	add.s32 	%r2078, %r28, %r2073;
	setp.eq.s32 	%p317, %r28, 0;
	add.f32 	%f1208, %f1201, %f1207;
	add.f32 	%f1209, %f1200, %f1206;
	add.f32 	%f1210, %f1199, %f1205;
	selp.f32 	%f1211, %f1210, %f1205, %p317;
	selp.f32 	%f1212, %f1209, %f1206, %p317;
	selp.f32 	%f1213, %f1208, %f1207, %p317;
	setp.eq.s32 	%p318, %r6, 7;
	selp.f32 	%f22, %f1211, %f1202, %p318;
	selp.f32 	%f23, %f1212, %f1203, %p318;
	selp.f32 	%f24, %f1213, %f1204, %p318;
	selp.b32 	%r29, %r2078, %r2074, %p318;
	ld.shared.v4.u32 	{%r30, %r2079, %r2080, %r2081}, [_ZN6thrust24THRUST_300001_SM_1000_NS8cuda_cub4core6detail5shmemE+112];
	mov.b32 	%f1214, %r2081;
	mov.b32 	%f1215, %r2080;
	mov.b32 	%f1216, %r2079;
	add.s32 	%r31, %r30, %r2078;
	setp.eq.s32 	%p319, %r30, 0;
	add.f32 	%f1217, %f1213, %f1216;
	add.f32 	%f1218, %f1212, %f1215;
	add.f32 	%f1219, %f1211, %f1214;
	selp.f32 	%f25, %f1219, %f1214, %p319;
	selp.f32 	%f26, %f1218, %f1215, %p319;
	selp.f32 	%f27, %f1217, %f1216, %p319;
	setp.lt.u32 	%p320, %r2167, 32;
	@%p320 bra 	$L__BB6_8;
	setp.eq.s32 	%p321, %r2162, 0;
	add.f32 	%f1220, %f24, %f1240;
	add.f32 	%f1221, %f23, %f1239;
	add.f32 	%f1222, %f22, %f1238;
	selp.f32 	%f1223, %f1222, %f1238, %p321;
	selp.f32 	%f1224, %f1221, %f1239, %p321;
	selp.f32 	%f1225, %f1220, %f1240, %p321;
	setp.eq.s32 	%p322, %r1876, 0;
	selp.f32 	%f1238, %f22, %f1223, %p322;
	selp.f32 	%f1239, %f23, %f1224, %p322;
	selp.f32 	%f1240, %f24, %f1225, %p322;
	selp.b32 	%r2082, 0, %r2162, %p322;
	add.s32 	%r2162, %r29, %r2082;
$L__BB6_8:
	setp.eq.s32 	%p323, %r2167, 0;
	mov.u32 	%r2161, %r2158;
	@%p323 bra 	$L__BB6_10;
	add.s32 	%r2161, %r2158, %r2162;
	setp.eq.s32 	%p324, %r2158, 0;
	add.f32 	%f1226, %f1240, %f1243;
	add.f32 	%f1227, %f1239, %f1242;
	add.f32 	%f1228, %f1238, %f1241;
	selp.f32 	%f1241, %f1228, %f1241, %p324;
	selp.f32 	%f1242, %f1227, %f1242, %p324;
	selp.f32 	%f1243, %f1226, %f1243, %p324;
$L__BB6_10:
	setp.ne.s32 	%p325, %r9, %r10;
	setp.ne.s32 	%p326, %r8, %r9;
	setp.ne.s32 	%p327, %r7, %r8;
	setp.ne.s32 	%p328, %r2167, 0;
	add.s32 	%r36, %r2161, %r17;
	add.f32 	%f1229, %f1243, %f4;
	add.f32 	%f1230, %f1242, %f5;
	add.f32 	%f1231, %f1241, %f6;
	selp.f32 	%f40, %f6, %f1231, %p327;
	selp.f32 	%f41, %f5, %f1230, %p327;
	selp.f32 	%f42, %f4, %f1229, %p327;
	add.s32 	%r37, %r36, %r18;
	add.f32 	%f1232, %f42, %f7;
	add.f32 	%f1233, %f41, %f8;
	add.f32 	%f1234, %f40, %f9;
	selp.f32 	%f43, %f9, %f1234, %p326;
	selp.f32 	%f44, %f8, %f1233, %p326;
	selp.f32 	%f45, %f7, %f1232, %p326;
	add.s32 	%r38, %r37, %r19;
	add.f32 	%f1235, %f45, %f10;
	add.f32 	%f1236, %f44, %f11;
	add.f32 	%f1237, %f43, %f12;
	selp.f32 	%f46, %f12, %f1237, %p325;
	selp.f32 	%f47, %f11, %f1236, %p325;
	selp.f32 	%f48, %f10, %f1235, %p325;
	@%p328 bra 	$L__BB6_12;
	add.s64 	%rd347, %rd54, 512;
	mov.b32 	%r2084, %f27;
	mov.b32 	%r2085, %f26;
	mov.b32 	%r2086, %f25;
	// begin inline asm
	st.cg.u32 [%rd347], %r31;
	// end inline asm
	add.s64 	%rd348, %rd54, 516;
	// begin inline asm
	st.cg.u32 [%rd348], %r2084;
	// end inline asm
	add.s64 	%rd349, %rd54, 520;
	// begin inline asm
	st.cg.u32 [%rd349], %r2085;
	// end inline asm
	add.s64 	%rd350, %rd54, 524;
	// begin inline asm
	st.cg.u32 [%rd350], %r2086;
	// end inline asm
	add.s64 	%rd351, %rd52, 128;
	mov.b32 	%r2087, 101;
	// begin inline asm
	st.release.gpu.u32 [%rd351], %r2087;
	// end inline asm
	mov.b32 	%r2162, 0;
$L__BB6_12:
	setp.lt.s32 	%p329, %r31, 257;
	@%p329 bra 	$L__BB6_30;
	bar.sync 	0;
	setp.eq.s32 	%p335, %r2158, 0;
	@%p335 bra 	$L__BB6_15;
	shl.b32 	%r2089, %r2162, 4;
	add.s32 	%r2091, %r1900, %r2089;
	mov.b32 	%r2092, %f1240;
	mov.b32 	%r2093, %f1239;
	mov.b32 	%r2094, %f1238;
	st.shared.v4.u32 	[%r2091], {%r2159, %r2092, %r2093, %r2094};
$L__BB6_15:
	setp.eq.s32 	%p336, %r7, %r8;
	@%p336 bra 	$L__BB6_17;
	shl.b32 	%r2095, %r2161, 4;
	add.s32 	%r2097, %r1900, %r2095;
	mov.b32 	%r2098, %f1243;
	mov.b32 	%r2099, %f1242;
	mov.b32 	%r2100, %f1241;
	st.shared.v4.u32 	[%r2097], {%r7, %r2098, %r2099, %r2100};
$L__BB6_17:
	setp.eq.s32 	%p337, %r8, %r9;
	@%p337 bra 	$L__BB6_19;
	shl.b32 	%r2101, %r36, 4;
	add.s32 	%r2103, %r1900, %r2101;
	mov.b32 	%r2104, %f42;
	mov.b32 	%r2105, %f41;
	mov.b32 	%r2106, %f40;
	st.shared.v4.u32 	[%r2103], {%r8, %r2104, %r2105, %r2106};
$L__BB6_19:
	setp.eq.s32 	%p338, %r9, %r10;
	@%p338 bra 	$L__BB6_21;
	shl.b32 	%r2107, %r37, 4;
	add.s32 	%r2109, %r1900, %r2107;
	mov.b32 	%r2110, %f45;
	mov.b32 	%r2111, %f44;
	mov.b32 	%r2112, %f43;
	st.shared.v4.u32 	[%r2109], {%r9, %r2110, %r2111, %r2112};
$L__BB6_21:
	setp.eq.s32 	%p339, %r10, %r11;
	@%p339 bra 	$L__BB6_23;
	shl.b32 	%r2113, %r38, 4;
	add.s32 	%r2115, %r1900, %r2113;
	mov.b32 	%r2116, %f48;
	mov.b32 	%r2117, %f47;
	mov.b32 	%r2118, %f46;
	st.shared.v4.u32 	[%r2115], {%r10, %r2116, %r2117, %r2118};
$L__BB6_23:
	bar.sync 	0;
	setp.ge.u32 	%p340, %r2167, %r31;
	@%p340 bra 	$L__BB6_290;
	add.s32 	%r2119, %r23, %r24;
	add.s32 	%r2120, %r2119, %r25;
	add.s32 	%r2121, %r2120, %r26;
	add.s32 	%r2122, %r2121, %r27;
	add.s32 	%r2123, %r2122, %r28;
	add.s32 	%r2124, %r2123, %r30;
	add.s32 	%r2125, %r2124, %r22;
	not.b32 	%r2126, %r2167;
	add.s32 	%r40, %r2125, %r2126;
	and.b32  	%r2127, %r40, 768;
	setp.eq.s32 	%p341, %r2127, 768;
	@%p341 bra 	$L__BB6_27;
	shr.u32 	%r2128, %r40, 8;
	add.s32 	%r2129, %r2128, 1;
	and.b32  	%r2130, %r2129, 3;
	mul.wide.u32 	%rd372, %r2167, 12;
	add.s64 	%rd373, %rd372, %rd8;
	add.s64 	%rd381, %rd373, 8;
	mul.wide.u32 	%rd374, %r2167, 4;
	add.s64 	%rd380, %rd7, %rd374;
	shl.b32 	%r2131, %r2167, 4;
	add.s32 	%r2164, %r1900, %r2131;
	neg.s32 	%r2163, %r2130;
	shl.b32 	%r2133, %r2129, 8;
	and.b32  	%r2134, %r2133, 768;
	add.s32 	%r2167, %r2167, %r2134;
$L__BB6_26:
	.pragma "nounroll";
	ld.shared.v4.u32 	{%r2135, %r2136, %r2137, %r2138}, [%r2164];
	st.global.u32 	[%rd380], %r2135;
	st.global.u32 	[%rd381+-8], %r2136;
	st.global.u32 	[%rd381+-4], %r2137;
	st.global.u32 	[%rd381], %r2138;
	add.s64 	%rd381, %rd381, 3072;
	add.s64 	%rd380, %rd380, 1024;
	add.s32 	%r2164, %r2164, 4096;
	add.s32 	%r2163, %r2163, 1;
	setp.ne.s32 	%p342, %r2163, 0;
	@%p342 bra 	$L__BB6_26;
$L__BB6_27:
	setp.lt.u32 	%p343, %r40, 768;
	@%p343 bra 	$L__BB6_290;
	mul.wide.u32 	%rd375, %r2167, 4;
	add.s64 	%rd376, %rd375, %rd7;
	add.s64 	%rd383, %rd376, 2048;
	mul.wide.u32 	%rd377, %r2167, 12;
	add.s64 	%rd378, %rd377, %rd8;
	add.s64 	%rd382, %rd378, 6144;
	shl.b32 	%r2139, %r2167, 4;
	add.s32 	%r2141, %r2139, %r1900;
	add.s32 	%r2166, %r2141, 8192;
$L__BB6_29:
	ld.shared.v4.u32 	{%r2142, %r2143, %r2144, %r2145}, [%r2166+-8192];
	st.global.u32 	[%rd383+-2048], %r2142;
	st.global.u32 	[%rd382+-6144], %r2143;
	st.global.u32 	[%rd382+-6140], %r2144;
	st.global.u32 	[%rd382+-6136], %r2145;
	ld.shared.v4.u32 	{%r2146, %r2147, %r2148, %r2149}, [%r2166+-4096];
	st.global.u32 	[%rd383+-1024], %r2146;
	st.global.u32 	[%rd382+-3072], %r2147;
	st.global.u32 	[%rd382+-3068], %r2148;
	st.global.u32 	[%rd382+-3064], %r2149;
	ld.shared.v4.u32 	{%r2150, %r2151, %r2152, %r2153}, [%r2166];
	st.global.u32 	[%rd383], %r2150;
	st.global.u32 	[%rd382], %r2151;
	st.global.u32 	[%rd382+4], %r2152;
	st.global.u32 	[%rd382+8], %r2153;
	ld.shared.v4.u32 	{%r2154, %r2155, %r2156, %r2157}, [%r2166+4096];
	st.global.u32 	[%rd383+1024], %r2154;
	st.global.u32 	[%rd382+3072], %r2155;
	st.global.u32 	[%rd382+3076], %r2156;
	st.global.u32 	[%rd382+3080], %r2157;
	add.s32 	%r2167, %r2167, 1024;
	add.s64 	%rd383, %rd383, 4096;
	add.s64 	%rd382, %rd382, 12288;
	add.s32 	%r2166, %r2166, 16384;
	setp.lt.s32 	%p344, %r2167, %r31;
	@%p344 bra 	$L__BB6_29;
	bra.uni 	$L__BB6_290;
$L__BB6_30:
	setp.eq.s32 	%p330, %r2158, 0;
	@%p330 bra 	$L__BB6_32;
	mul.wide.s32 	%rd352, %r2162, 4;
	add.s64 	%rd353, %rd7, %rd352;
	st.global.u32 	[%rd353], %r2159;
	mul.wide.s32 	%rd354, %r2162, 12;
	add.s64 	%rd355, %rd8, %rd354;
	st.global.f32 	[%rd355], %f1240;
	st.global.f32 	[%rd355+4], %f1239;
	st.global.f32 	[%rd355+8], %f1238;
$L__BB6_32:
	setp.eq.s32 	%p331, %r7, %r8;
	@%p331 bra 	$L__BB6_34;
	mul.wide.s32 	%rd356, %r2161, 4;
	add.s64 	%rd357, %rd7, %rd356;
	st.global.u32 	[%rd357], %r7;
	mul.wide.s32 	%rd358, %r2161, 12;
	add.s64 	%rd359, %rd8, %rd358;
	st.global.f32 	[%rd359], %f1243;
	st.global.f32 	[%rd359+4], %f1242;
	st.global.f32 	[%rd359+8], %f1241;
$L__BB6_34:
	setp.eq.s32 	%p332, %r8, %r9;
	@%p332 bra 	$L__BB6_36;
	mul.wide.s32 	%rd360, %r36, 4;
	add.s64 	%rd361, %rd7, %rd360;
	st.global.u32 	[%rd361], %r8;
	mul.wide.s32 	%rd362, %r36, 12;
	add.s64 	%rd363, %rd8, %rd362;
	st.global.f32 	[%rd363], %f42;
	st.global.f32 	[%rd363+4], %f41;
	st.global.f32 	[%rd363+8], %f40;
$L__BB6_36:
	setp.eq.s32 	%p333, %r9, %r10;
	@%p333 bra 	$L__BB6_38;
	mul.wide.s32 	%rd364, %r37, 4;
	add.s64 	%rd365, %rd7, %rd364;
	st.global.u32 	[%rd365], %r9;
	mul.wide.s32 	%rd366, %r37, 12;
	add.s64 	%rd367, %rd8, %rd366;
	st.global.f32 	[%rd367], %f45;
	st.global.f32 	[%rd367+4], %f44;
	st.global.f32 	[%rd367+8], %f43;
$L__BB6_38:
	setp.eq.s32 	%p334, %r10, %r11;
	@%p334 bra 	$L__BB6_290;
	mul.wide.s32 	%rd368, %r38, 4;
	add.s64 	%rd369, %rd7, %rd368;
	st.global.u32 	[%rd369], %r10;
	mul.wide.s32 	%rd370, %r38, 12;
	add.s64 	%rd371, %rd8, %rd370;
	st.global.f32 	[%rd371], %f48;
	st.global.f32 	[%rd371+4], %f47;
	st.global.f32 	[%rd371+8], %f46;
	bra.uni 	$L__BB6_290;
$L__BB6_40:
	mov.u32 	%r2194, %tid.x;
	and.b32  	%r1339, %r2194, 31;
	and.b32  	%r1340, %r2194, 992;
	add.s32 	%r1341, %r2, %r1339;
	mad.lo.s32 	%r55, %r1340, 5, %r1341;
	mul.wide.u32 	%rd232, %r55, 4;
	add.s64 	%rd227, %rd5, %rd232;
	// begin inline asm
	ld.global.nc.u32 %r1332, [%rd227];
	// end inline asm
	add.s64 	%rd228, %rd227, 128;
	// begin inline asm
	ld.global.nc.u32 %r1333, [%rd228];
	// end inline asm
	add.s64 	%rd229, %rd227, 256;
	// begin inline asm
	ld.global.nc.u32 %r1334, [%rd229];
	// end inline asm
	add.s64 	%rd230, %rd227, 384;
	// begin inline asm
	ld.global.nc.u32 %r1335, [%rd230];
	// end inline asm
	add.s64 	%rd231, %rd227, 512;
	// begin inline asm
	ld.global.nc.u32 %r1336, [%rd231];
	// end inline asm
	// begin inline asm
	mov.u32 %r1337, %laneid;
	// end inline asm
	shr.u32 	%r57, %r2194, 5;
	mad.lo.s32 	%r58, %r57, 160, %r1337;
	shl.b32 	%r1342, %r58, 2;
	mov.u32 	%r1343, _ZN6thrust24THRUST_300001_SM_1000_NS8cuda_cub4core6detail5shmemE;
	add.s32 	%r59, %r1343, %r1342;
	st.shared.u32 	[%r59], %r1332;
	st.shared.u32 	[%r59+128], %r1333;
	st.shared.u32 	[%r59+256], %r1334;
	st.shared.u32 	[%r59+384], %r1335;
	st.shared.u32 	[%r59+512], %r1336;
	bar.warp.sync 	-1;
	shl.b32 	%r60, %r1337, 2;
	shl.b32 	%r1344, %r1337, 4;
	add.s32 	%r61, %r59, %r1344;
	ld.shared.u32 	%r62, [%r61];
	ld.shared.u32 	%r63, [%r61+4];
	ld.shared.u32 	%r64, [%r61+8];
	ld.shared.u32 	%r65, [%r61+12];
	ld.shared.u32 	%r66, [%r61+16];
	setp.ne.s32 	%p193, %r2194, 0;
	mov.b32 	%r2169, 0;
	@%p193 bra 	$L__BB6_42;
	mul.wide.u32 	%rd234, %r2, 4;
	add.s64 	%rd235, %rd5, %rd234;
	add.s64 	%rd233, %rd235, -4;
	// begin inline asm
	ld.global.nc.u32 %r2169, [%rd233];
	// end inline asm
$L__BB6_42:
	setp.eq.s32 	%p194, %r2194, 0;
	bar.sync 	0;
	mul.wide.u32 	%rd251, %r55, 12;
	add.s64 	%rd236, %rd6, %rd251;
	// begin inline asm
	ld.global.nc.u32 %r1346, [%rd236];
	// end inline asm
	add.s64 	%rd237, %rd236, 4;
	// begin inline asm
	ld.global.nc.u32 %r1347, [%rd237];
	// end inline asm
	add.s64 	%rd238, %rd236, 8;
	// begin inline asm
	ld.global.nc.u32 %r1348, [%rd238];
	// end inline asm
	add.s64 	%rd239, %rd236, 384;
	// begin inline asm
	ld.global.nc.u32 %r1349, [%rd239];
	// end inline asm
	add.s64 	%rd240, %rd236, 388;
	// begin inline asm
	ld.global.nc.u32 %r1350, [%rd240];
	// end inline asm
	add.s64 	%rd241, %rd236, 392;
	// begin inline asm
	ld.global.nc.u32 %r1351, [%rd241];
	// end inline asm
	add.s64 	%rd242, %rd236, 768;
	// begin inline asm
	ld.global.nc.u32 %r1352, [%rd242];
	// end inline asm
	add.s64 	%rd243, %rd236, 772;
	// begin inline asm
	ld.global.nc.u32 %r1353, [%rd243];
	// end inline asm
	add.s64 	%rd244, %rd236, 776;
	// begin inline asm
	ld.global.nc.u32 %r1354, [%rd244];
	// end inline asm
	add.s64 	%rd245, %rd236, 1152;
	// begin inline asm
	ld.global.nc.u32 %r1355, [%rd245];
	// end inline asm
	add.s64 	%rd246, %rd236, 1156;
	// begin inline asm
	ld.global.nc.u32 %r1356, [%rd246];
	// end inline asm
	add.s64 	%rd247, %rd236, 1160;
	// begin inline asm
	ld.global.nc.u32 %r1357, [%rd247];
	// end inline asm
	add.s64 	%rd248, %rd236, 1536;
	// begin inline asm
	ld.global.nc.u32 %r1358, [%rd248];
	// end inline asm
	add.s64 	%rd249, %rd236, 1540;
	// begin inline asm
	ld.global.nc.u32 %r1359, [%rd249];
	// end inline asm
	add.s64 	%rd250, %rd236, 1544;
	// begin inline asm
	ld.global.nc.u32 %r1360, [%rd250];
	// end inline asm
	shl.b32 	%r1361, %r58, 3;
	add.s32 	%r1362, %r59, %r1361;
	st.shared.u32 	[%r1362], %r1346;
	st.shared.u32 	[%r1362+4], %r1347;
	st.shared.u32 	[%r1362+8], %r1348;
	st.shared.u32 	[%r1362+384], %r1349;
	st.shared.u32 	[%r1362+388], %r1350;
	st.shared.u32 	[%r1362+392], %r1351;
	st.shared.u32 	[%r1362+768], %r1352;
	st.shared.u32 	[%r1362+772], %r1353;
	st.shared.u32 	[%r1362+776], %r1354;
	st.shared.u32 	[%r1362+1152], %r1355;
	st.shared.u32 	[%r1362+1156], %r1356;
	st.shared.u32 	[%r1362+1160], %r1357;
	st.shared.u32 	[%r1362+1536], %r1358;
	st.shared.u32 	[%r1362+1540], %r1359;
	st.shared.u32 	[%r1362+1544], %r1360;
	bar.warp.sync 	-1;
	add.s32 	%r1363, %r58, %r60;
	shl.b32 	%r1364, %r1363, 3;
	add.s32 	%r1365, %r61, %r1364;
	ld.shared.f32 	%f49, [%r1365];
	ld.shared.f32 	%f50, [%r1365+4];
	ld.shared.f32 	%f51, [%r1365+8];
	ld.shared.f32 	%f52, [%r1365+12];
	ld.shared.f32 	%f53, [%r1365+16];
	ld.shared.f32 	%f54, [%r1365+20];
	ld.shared.f32 	%f55, [%r1365+24];
	ld.shared.f32 	%f56, [%r1365+28];
	ld.shared.f32 	%f57, [%r1365+32];
	ld.shared.f32 	%f58, [%r1365+36];
	ld.shared.f32 	%f59, [%r1365+40];
	ld.shared.f32 	%f60, [%r1365+44];
	ld.shared.f32 	%f61, [%r1365+48];
	ld.shared.f32 	%f62, [%r1365+52];
	ld.shared.f32 	%f63, [%r1365+56];
	bar.sync 	0;
	shl.b32 	%r1366, %r2194, 2;
	add.s32 	%r1368, %r1343, %r1366;
	add.s32 	%r69, %r1368, 1236;
	st.shared.u32 	[%r1368+1236], %r66;
	bar.sync 	0;
	@%p194 bra 	$L__BB6_44;
	ld.shared.u32 	%r2169, [%r69+-4];
$L__BB6_44:
	setp.ne.s32 	%p195, %r2169, %r62;
	selp.u32 	%r72, 1, 0, %p195;
	setp.ne.s32 	%p196, %r62, %r63;
	selp.u32 	%r1489, 1, 0, %p196;
	setp.ne.s32 	%p197, %r63, %r64;
	selp.u32 	%r1490, 1, 0, %p197;
	setp.ne.s32 	%p198, %r64, %r65;
	selp.u32 	%r1491, 1, 0, %p198;
	setp.ne.s32 	%p199, %r65, %r66;
	selp.u32 	%r1492, 1, 0, %p199;
	add.s32 	%r73, %r1489, %r72;
	add.f32 	%f807, %f49, %f52;
	add.f32 	%f808, %f50, %f53;
	add.f32 	%f809, %f51, %f54;
	selp.f32 	%f810, %f54, %f809, %p196;
	selp.f32 	%f811, %f53, %f808, %p196;
	selp.f32 	%f812, %f52, %f807, %p196;
	add.s32 	%r74, %r73, %r1490;
	add.f32 	%f813, %f812, %f55;
	add.f32 	%f814, %f811, %f56;
	add.f32 	%f815, %f810, %f57;
	selp.f32 	%f816, %f57, %f815, %p197;
	selp.f32 	%f817, %f56, %f814, %p197;
	selp.f32 	%f818, %f55, %f813, %p197;
	add.s32 	%r75, %r74, %r1491;
	add.f32 	%f819, %f818, %f58;
	add.f32 	%f820, %f817, %f59;
	add.f32 	%f821, %f816, %f60;
	selp.f32 	%f822, %f60, %f821, %p198;
	selp.f32 	%f823, %f59, %f820, %p198;
	selp.f32 	%f824, %f58, %f819, %p198;
	add.s32 	%r1370, %r75, %r1492;
	add.f32 	%f825, %f824, %f61;
	add.f32 	%f826, %f823, %f62;
	add.f32 	%f827, %f822, %f63;
	selp.f32 	%f828, %f63, %f827, %p199;
	selp.f32 	%f829, %f62, %f826, %p199;
	selp.f32 	%f830, %f61, %f825, %p199;
	mov.b32 	%r1486, 1;
	mov.b32 	%r1487, 0;
	mov.b32 	%r1488, -1;
	// begin inline asm
	shfl.sync.up.b32 %r1369, %r1370, %r1486, %r1487, %r1488;
	// end inline asm
	mov.b32 	%r1375, %f830;
	// begin inline asm
	shfl.sync.up.b32 %r1374, %r1375, %r1486, %r1487, %r1488;
	// end inline asm
	mov.b32 	%f831, %r1374;
	mov.b32 	%r1380, %f829;
	// begin inline asm
	shfl.sync.up.b32 %r1379, %r1380, %r1486, %r1487, %r1488;
	// end inline asm
	mov.b32 	%f832, %r1379;
	mov.b32 	%r1385, %f828;
	// begin inline asm
	shfl.sync.up.b32 %r1384, %r1385, %r1486, %r1487, %r1488;
	// end inline asm
	mov.b32 	%f833, %r1384;
	setp.eq.s32 	%p200, %r1370, 0;
	add.f32 	%f834, %f830, %f831;
	add.f32 	%f835, %f829, %f832;
	add.f32 	%f836, %f828, %f833;
	selp.f32 	%f837, %f836, %f828, %p200;
	selp.f32 	%f838, %f835, %f829, %p200;
	selp.f32 	%f839, %f834, %f830, %p200;
	setp.lt.s32 	%p201, %r1337, 1;
	selp.f32 	%f840, %f828, %f837, %p201;
	selp.f32 	%f841, %f829, %f838, %p201;
	selp.f32 	%f842, %f830, %f839, %p201;
	selp.b32 	%r1493, 0, %r1369, %p201;
	add.s32 	%r1390, %r1493, %r1370;
	mov.b32 	%r1406, 2;
	// begin inline asm
	shfl.sync.up.b32 %r1389, %r1390, %r1406, %r1487, %r1488;
	// end inline asm
	mov.b32 	%r1395, %f842;
	// begin inline asm
	shfl.sync.up.b32 %r1394, %r1395, %r1406, %r1487, %r1488;
	// end inline asm
	mov.b32 	%f843, %r1394;
	mov.b32 	%r1400, %f841;
	// begin inline asm
	shfl.sync.up.b32 %r1399, %r1400, %r1406, %r1487, %r1488;
	// end inline asm
	mov.b32 	%f844, %r1399;
	mov.b32 	%r1405, %f840;
	// begin inline asm
	shfl.sync.up.b32 %r1404, %r1405, %r1406, %r1487, %r1488;
	// end inline asm
	mov.b32 	%f845, %r1404;
	setp.eq.s32 	%p202, %r1390, 0;
	add.f32 	%f846, %f842, %f843;
	add.f32 	%f847, %f841, %f844;
	add.f32 	%f848, %f840, %f845;
	selp.f32 	%f849, %f848, %f840, %p202;
	selp.f32 	%f850, %f847, %f841, %p202;
	selp.f32 	%f851, %f846, %f842, %p202;
	setp.lt.s32 	%p203, %r1337, 2;
	selp.f32 	%f852, %f840, %f849, %p203;
	selp.f32 	%f853, %f841, %f850, %p203;
	selp.f32 	%f854, %f842, %f851, %p203;
	selp.b32 	%r1494, 0, %r1389, %p203;
	add.s32 	%r1410, %r1494, %r1390;
	mov.b32 	%r1426, 4;
	// begin inline asm
	shfl.sync.up.b32 %r1409, %r1410, %r1426, %r1487, %r1488;
	// end inline asm
	mov.b32 	%r1415, %f854;
	// begin inline asm
	shfl.sync.up.b32 %r1414, %r1415, %r1426, %r1487, %r1488;
	// end inline asm
	mov.b32 	%f855, %r1414;
	mov.b32 	%r1420, %f853;
	// begin inline asm
	shfl.sync.up.b32 %r1419, %r1420, %r1426, %r1487, %r1488;
	// end inline asm
	mov.b32 	%f856, %r1419;
	mov.b32 	%r1425, %f852;
	// begin inline asm
	shfl.sync.up.b32 %r1424, %r1425, %r1426, %r1487, %r1488;
	// end inline asm
	mov.b32 	%f857, %r1424;
	setp.eq.s32 	%p204, %r1410, 0;
	add.f32 	%f858, %f854, %f855;
	add.f32 	%f859, %f853, %f856;
	add.f32 	%f860, %f852, %f857;
	selp.f32 	%f861, %f860, %f852, %p204;
	selp.f32 	%f862, %f859, %f853, %p204;
	selp.f32 	%f863, %f858, %f854, %p204;
	setp.lt.s32 	%p205, %r1337, 4;
	selp.f32 	%f864, %f852, %f861, %p205;
	selp.f32 	%f865, %f853, %f862, %p205;
	selp.f32 	%f866, %f854, %f863, %p205;
	selp.b32 	%r1495, 0, %r1409, %p205;
	add.s32 	%r1430, %r1495, %r1410;
	mov.b32 	%r1446, 8;
	// begin inline asm
	shfl.sync.up.b32 %r1429, %r1430, %r1446, %r1487, %r1488;
	// end inline asm
	mov.b32 	%r1435, %f866;
	// begin inline asm
	shfl.sync.up.b32 %r1434, %r1435, %r1446, %r1487, %r1488;
	// end inline asm
	mov.b32 	%f867, %r1434;
	mov.b32 	%r1440, %f865;
	// begin inline asm
	shfl.sync.up.b32 %r1439, %r1440, %r1446, %r1487, %r1488;
	// end inline asm
	mov.b32 	%f868, %r1439;
	mov.b32 	%r1445, %f864;
	// begin inline asm
	shfl.sync.up.b32 %r1444, %r1445, %r1446, %r1487, %r1488;
	// end inline asm
	mov.b32 	%f869, %r1444;
	setp.eq.s32 	%p206, %r1430, 0;
	add.f32 	%f870, %f866, %f867;
	add.f32 	%f871, %f865, %f868;
	add.f32 	%f872, %f864, %f869;
	selp.f32 	%f873, %f872, %f864, %p206;
	selp.f32 	%f874, %f871, %f865, %p206;
	selp.f32 	%f875, %f870, %f866, %p206;
	setp.lt.s32 	%p207, %r1337, 8;
	selp.f32 	%f876, %f864, %f873, %p207;
	selp.f32 	%f877, %f865, %f874, %p207;
	selp.f32 	%f878, %f866, %f875, %p207;
	selp.b32 	%r1496, 0, %r1429, %p207;
	add.s32 	%r1450, %r1496, %r1430;
	mov.b32 	%r1466, 16;
	// begin inline asm
	shfl.sync.up.b32 %r1449, %r1450, %r1466, %r1487, %r1488;
	// end inline asm
	mov.b32 	%r1455, %f878;
	// begin inline asm
	shfl.sync.up.b32 %r1454, %r1455, %r1466, %r1487, %r1488;
	// end inline asm
	mov.b32 	%f879, %r1454;
	mov.b32 	%r1460, %f877;
	// begin inline asm
	shfl.sync.up.b32 %r1459, %r1460, %r1466, %r1487, %r1488;
	// end inline asm
	mov.b32 	%f880, %r1459;
	mov.b32 	%r1465, %f876;
	// begin inline asm
	shfl.sync.up.b32 %r1464, %r1465, %r1466, %r1487, %r1488;
	// end inline asm
	mov.b32 	%f881, %r1464;
	setp.eq.s32 	%p208, %r1450, 0;
	add.f32 	%f882, %f878, %f879;
	add.f32 	%f883, %f877, %f880;
	add.f32 	%f884, %f876, %f881;
	selp.f32 	%f64, %f884, %f876, %p208;
	selp.f32 	%f65, %f883, %f877, %p208;
	selp.f32 	%f66, %f882, %f878, %p208;
	setp.lt.s32 	%p209, %r1337, 16;
	selp.f32 	%f885, %f876, %f64, %p209;
	selp.f32 	%f886, %f877, %f65, %p209;
	selp.f32 	%f887, %f878, %f66, %p209;
	selp.b32 	%r1497, 0, %r1449, %p209;
	add.s32 	%r1470, %r1497, %r1450;
	// begin inline asm
	shfl.sync.up.b32 %r2186, %r1470, %r1486, %r1487, %r1488;
	// end inline asm
	mov.b32 	%r1475, %f887;
	// begin inline asm
	shfl.sync.up.b32 %r1474, %r1475, %r1486, %r1487, %r1488;
	// end inline asm
	mov.b32 	%f1288, %r1474;
	mov.b32 	%r1480, %f886;
	// begin inline asm
	shfl.sync.up.b32 %r1479, %r1480, %r1486, %r1487, %r1488;
	// end inline asm
	mov.b32 	%f1287, %r1479;
	mov.b32 	%r1485, %f885;
	// begin inline asm
	shfl.sync.up.b32 %r1484, %r1485, %r1486, %r1487, %r1488;
	// end inline asm
	mov.b32 	%f1286, %r1484;
	setp.ne.s32 	%p210, %r1337, 31;
	@%p210 bra 	$L__BB6_46;
	shl.b32 	%r1498, %r57, 4;
	add.s32 	%r1500, %r1343, %r1498;
	mov.b32 	%r1501, %f66;
	mov.b32 	%r1502, %f65;
	mov.b32 	%r1503, %f64;
	st.shared.v4.u32 	[%r1500], {%r1470, %r1501, %r1502, %r1503};
$L__BB6_46:
	bar.sync 	0;
	ld.shared.v4.u32 	{%r1504, %r1505, %r1506, %r1507}, [_ZN6thrust24THRUST_300001_SM_1000_NS8cuda_cub4core6detail5shmemE];
	mov.b32 	%f888, %r1507;
	mov.b32 	%f889, %r1506;
	mov.b32 	%f890, %r1505;
	ld.shared.v4.u32 	{%r1508, %r1509, %r1510, %r1511}, [_ZN6thrust24THRUST_300001_SM_1000_NS8cuda_cub4core6detail5shmemE+16];
	mov.b32 	%f891, %r1511;
	mov.b32 	%f892, %r1510;
	mov.b32 	%f893, %r1509;
	add.s32 	%r1512, %r1508, %r1504;
	setp.eq.s32 	%p211, %r1508, 0;
	add.f32 	%f894, %f890, %f893;
	add.f32 	%f895, %f889, %f892;
	add.f32 	%f896, %f888, %f891;
	selp.f32 	%f897, %f896, %f891, %p211;
	selp.f32 	%f898, %f895, %f892, %p211;
	selp.f32 	%f899, %f894, %f893, %p211;
	setp.eq.s32 	%p212, %r57, 2;
	selp.f32 	%f900, %f897, %f888, %p212;
	selp.f32 	%f901, %f898, %f889, %p212;
	selp.f32 	%f902, %f899, %f890, %p212;
	selp.b32 	%r1513, %r1512, %r1504, %p212;
	ld.shared.v4.u32 	{%r1514, %r1515, %r1516, %r1517}, [_ZN6thrust24THRUST_300001_SM_1000_NS8cuda_cub4core6detail5shmemE+32];
	mov.b32 	%f903, %r1517;
	mov.b32 	%f904, %r1516;
	mov.b32 	%f905, %r1515;
	add.s32 	%r1518, %r1514, %r1512;
	setp.eq.s32 	%p213, %r1514, 0;
	add.f32 	%f906, %f899, %f905;
	add.f32 	%f907, %f898, %f904;
	add.f32 	%f908, %f897, %f903;
	selp.f32 	%f909, %f906, %f905, %p213;
	selp.f32 	%f910, %f907, %f904, %p213;
	selp.f32 	%f911, %f908, %f903, %p213;
	setp.eq.s32 	%p214, %r57, 3;
	selp.f32 	%f912, %f911, %f900, %p214;
	selp.f32 	%f913, %f910, %f901, %p214;
	selp.f32 	%f914, %f909, %f902, %p214;
	selp.b32 	%r1519, %r1518, %r1513, %p214;
	ld.shared.v4.u32 	{%r1520, %r1521, %r1522, %r1523}, [_ZN6thrust24THRUST_300001_SM_1000_NS8cuda_cub4core6detail5shmemE+48];
	mov.b32 	%f915, %r1523;
	mov.b32 	%f916, %r1522;
	mov.b32 	%f917, %r1521;
	add.s32 	%r1524, %r1520, %r1518;
	setp.eq.s32 	%p215, %r1520, 0;
	add.f32 	%f918, %f909, %f917;
	add.f32 	%f919, %f910, %f916;
	add.f32 	%f920, %f911, %f915;
	selp.f32 	%f921, %f918, %f917, %p215;
	selp.f32 	%f922, %f919, %f916, %p215;
	selp.f32 	%f923, %f920, %f915, %p215;
	setp.eq.s32 	%p216, %r57, 4;
	selp.f32 	%f924, %f923, %f912, %p216;
	selp.f32 	%f925, %f922, %f913, %p216;
	selp.f32 	%f926, %f921, %f914, %p216;
	selp.b32 	%r1525, %r1524, %r1519, %p216;
	ld.shared.v4.u32 	{%r1526, %r1527, %r1528, %r1529}, [_ZN6thrust24THRUST_300001_SM_1000_NS8cuda_cub4core6detail5shmemE+64];
	mov.b32 	%f927, %r1529;
	mov.b32 	%f928, %r1528;
	mov.b32 	%f929, %r1527;
	add.s32 	%r1530, %r1526, %r1524;
	setp.eq.s32 	%p217, %r1526, 0;
	add.f32 	%f930, %f921, %f929;
	add.f32 	%f931, %f922, %f928;
	add.f32 	%f932, %f923, %f927;
	selp.f32 	%f933, %f930, %f929, %p217;
	selp.f32 	%f934, %f931, %f928, %p217;
	selp.f32 	%f935, %f932, %f927, %p217;
	setp.eq.s32 	%p218, %r57, 5;
	selp.f32 	%f936, %f935, %f924, %p218;
	selp.f32 	%f937, %f934, %f925, %p218;
	selp.f32 	%f938, %f933, %f926, %p218;
	selp.b32 	%r1531, %r1530, %r1525, %p218;
	ld.shared.v4.u32 	{%r1532, %r1533, %r1534, %r1535}, [_ZN6thrust24THRUST_300001_SM_1000_NS8cuda_cub4core6detail5shmemE+80];
	mov.b32 	%f939, %r1535;
	mov.b32 	%f940, %r1534;
	mov.b32 	%f941, %r1533;
	add.s32 	%r1536, %r1532, %r1530;
	setp.eq.s32 	%p219, %r1532, 0;
	add.f32 	%f942, %f933, %f941;
	add.f32 	%f943, %f934, %f940;
	add.f32 	%f944, %f935, %f939;
	selp.f32 	%f945, %f942, %f941, %p219;
	selp.f32 	%f946, %f943, %f940, %p219;
	selp.f32 	%f947, %f944, %f939, %p219;
	setp.eq.s32 	%p220, %r57, 6;
	selp.f32 	%f948, %f947, %f936, %p220;
	selp.f32 	%f949, %f946, %f937, %p220;
	selp.f32 	%f950, %f945, %f938, %p220;
	selp.b32 	%r1537, %r1536, %r1531, %p220;
	ld.shared.v4.u32 	{%r1538, %r1539, %r1540, %r1541}, [_ZN6thrust24THRUST_300001_SM_1000_NS8cuda_cub4core6detail5shmemE+96];
	mov.b32 	%f951, %r1541;
	mov.b32 	%f952, %r1540;
	mov.b32 	%f953, %r1539;
	add.s32 	%r1542, %r1538, %r1536;
	setp.eq.s32 	%p221, %r1538, 0;
	add.f32 	%f954, %f945, %f953;
	add.f32 	%f955, %f946, %f952;
	add.f32 	%f956, %f947, %f951;
	selp.f32 	%f957, %f954, %f953, %p221;
	selp.f32 	%f958, %f955, %f952, %p221;
	selp.f32 	%f959, %f956, %f951, %p221;
	setp.eq.s32 	%p222, %r57, 7;
	selp.f32 	%f70, %f959, %f948, %p222;
	selp.f32 	%f71, %f958, %f949, %p222;
	selp.f32 	%f72, %f957, %f950, %p222;
	selp.b32 	%r78, %r1542, %r1537, %p222;
	ld.shared.v4.u32 	{%r1543, %r1544, %r1545, %r1546}, [_ZN6thrust24THRUST_300001_SM_1000_NS8cuda_cub4core6detail5shmemE+112];
	mov.b32 	%f960, %r1546;
	mov.b32 	%f961, %r1545;
	mov.b32 	%f962, %r1544;
	add.s32 	%r79, %r1543, %r1542;
	setp.eq.s32 	%p223, %r1543, 0;
	add.f32 	%f963, %f957, %f962;
	add.f32 	%f964, %f958, %f961;
	add.f32 	%f965, %f959, %f960;
	selp.f32 	%f73, %f963, %f962, %p223;
	selp.f32 	%f74, %f964, %f961, %p223;
	selp.f32 	%f75, %f965, %f960, %p223;
	setp.lt.u32 	%p224, %r2194, 32;
	@%p224 bra 	$L__BB6_48;
	setp.eq.s32 	%p225, %r2186, 0;
	add.f32 	%f966, %f72, %f1288;
	add.f32 	%f967, %f71, %f1287;
	add.f32 	%f968, %f70, %f1286;
	selp.f32 	%f969, %f966, %f1288, %p225;
	selp.f32 	%f970, %f967, %f1287, %p225;
	selp.f32 	%f971, %f968, %f1286, %p225;
	setp.eq.s32 	%p226, %r1337, 0;
	selp.f32 	%f1286, %f70, %f971, %p226;
	selp.f32 	%f1287, %f71, %f970, %p226;
	selp.f32 	%f1288, %f72, %f969, %p226;
	selp.b32 	%r1547, 0, %r2186, %p226;
	add.s32 	%r2186, %r78, %r1547;
	bra.uni 	$L__BB6_92;
$L__BB6_48:
	setp.ne.s32 	%p227, %r2194, 0;
	@%p227 bra 	$L__BB6_50;
	st.shared.u32 	[_ZN6thrust24THRUST_300001_SM_1000_NS8cuda_cub4core6detail5shmemE+196], %r79;
	st.shared.v2.f32 	[_ZN6thrust24THRUST_300001_SM_1000_NS8cuda_cub4core6detail5shmemE+200], {%f73, %f74};
	st.shared.f32 	[_ZN6thrust24THRUST_300001_SM_1000_NS8cuda_cub4core6detail5shmemE+208], %f75;
	mul.wide.u32 	%rd257, %r1, 16;
	add.s64 	%rd258, %rd53, %rd257;
	add.s64 	%rd252, %rd258, 512;
	mov.b32 	%r1549, %f73;
	mov.b32 	%r1550, %f74;
	mov.b32 	%r1551, %f75;
	// begin inline asm
	st.cg.u32 [%rd252], %r79;
	// end inline asm
	add.s64 	%rd253, %rd258, 516;
	// begin inline asm
	st.cg.u32 [%rd253], %r1549;
	// end inline asm
	add.s64 	%rd254, %rd258, 520;
	// begin inline asm
	st.cg.u32 [%rd254], %r1550;
	// end inline asm
	add.s64 	%rd255, %rd258, 524;
	// begin inline asm
	st.cg.u32 [%rd255], %r1551;
	// end inline asm
	mul.wide.u32 	%rd259, %r1, 4;
	add.s64 	%rd260, %rd52, %rd259;
	add.s64 	%rd256, %rd260, 128;
	mov.b32 	%r1552, 100;
	// begin inline asm
	st.release.gpu.u32 [%rd256], %r1552;
	// end inline asm
$L__BB6_50:
	not.b32 	%r1553, %r2194;
	add.s32 	%r2179, %r1, %r1553;
	mov.u32 	%r1554, %nctaid.x;
	setp.gt.u32 	%p228, %r1554, 499;
	@%p228 bra 	$L__BB6_52;
	membar.cta;
	bra.uni 	$L__BB6_53;
$L__BB6_52:
	mov.b32 	%r1555, 450;
	// begin inline asm
	nanosleep.u32 %r1555;
	// end inline asm
$L__BB6_53:
	mul.wide.s32 	%rd261, %r2179, 4;
	add.s64 	%rd262, %rd52, %rd261;
	add.s64 	%rd21, %rd262, 128;
$L__BB6_54:
	// begin inline asm
	ld.relaxed.gpu.u32 %r2176, [%rd21];
	// end inline asm
	membar.gl;
	setp.eq.s32 	%p229, %r2176, 99;
	mov.b32 	%r1557, -1;
	vote.sync.any.pred 	%p230, %p229, %r1557;
	@%p230 bra 	$L__BB6_54;
	setp.eq.s32 	%p231, %r2176, 101;
	@%p231 bra 	$L__BB6_58;
	setp.ne.s32 	%p232, %r2176, 100;
	@%p232 bra 	$L__BB6_59;
	mul.wide.s32 	%rd274, %r2179, 16;
	add.s64 	%rd275, %rd53, %rd274;
	add.s64 	%rd270, %rd275, 512;
	// begin inline asm
	ld.cg.u32 %r2170, [%rd270];
	// end inline asm
	add.s64 	%rd271, %rd275, 516;
	// begin inline asm
	ld.cg.u32 %r1565, [%rd271];
	// end inline asm
	add.s64 	%rd272, %rd275, 520;
	// begin inline asm
	ld.cg.u32 %r1566, [%rd272];
	// end inline asm
	add.s64 	%rd273, %rd275, 524;
	// begin inline asm
	ld.cg.u32 %r1567, [%rd273];
	// end inline asm
	mov.b32 	%f1244, %r1565;
	mov.b32 	%f1245, %r1566;
	mov.b32 	%f1246, %r1567;
	bra.uni 	$L__BB6_59;
$L__BB6_58:
	mul.wide.s32 	%rd268, %r2179, 16;
	add.s64 	%rd269, %rd54, %rd268;
	add.s64 	%rd264, %rd269, 512;
	// begin inline asm
	ld.cg.u32 %r2170, [%rd264];
	// end inline asm
	add.s64 	%rd265, %rd269, 516;
	// begin inline asm
	ld.cg.u32 %r1561, [%rd265];
	// end inline asm
	add.s64 	%rd266, %rd269, 520;
	// begin inline asm
	ld.cg.u32 %r1562, [%rd266];
	// end inline asm
	add.s64 	%rd267, %rd269, 524;
	// begin inline asm
	ld.cg.u32 %r1563, [%rd267];
	// end inline asm
	mov.b32 	%f1244, %r1561;
	mov.b32 	%f1245, %r1562;
	mov.b32 	%f1246, %r1563;
$L__BB6_59:
	setp.eq.s32 	%p233, %r2176, 101;
	mov.b32 	%r1588, -1;
	vote.sync.ballot.b32 	%r1589, %p233, %r1588;
	// begin inline asm
	mov.u32 %r1568, %lanemask_ge;
	// end inline asm
	and.b32  	%r1590, %r1589, %r1568;
	or.b32  	%r1591, %r1590, -2147483648;
	add.s32 	%r1592, %r1591, -1;
	not.b32 	%r1593, %r1591;
	and.b32  	%r1594, %r1593, %r1592;
	popc.b32 	%r87, %r1594;
	mov.b32 	%r1586, 1;
	// begin inline asm
	shfl.sync.down.b32 %r1569, %r2170, %r1586, %r87, %r1588;
	// end inline asm
	mov.b32 	%r1575, %f1244;
	// begin inline asm
	shfl.sync.down.b32 %r1574, %r1575, %r1586, %r87, %r1588;
	// end inline asm
	mov.b32 	%r1580, %f1245;
	// begin inline asm
	shfl.sync.down.b32 %r1579, %r1580, %r1586, %r87, %r1588;
	// end inline asm
	mov.b32 	%r1585, %f1246;
	// begin inline asm
	shfl.sync.down.b32 %r1584, %r1585, %r1586, %r87, %r1588;
	// end inline asm
	setp.ge.s32 	%p235, %r1337, %r87;
	@%p235 bra 	$L__BB6_61;
	mov.b32 	%f973, %r1584;
	mov.b32 	%f974, %r1579;
	mov.b32 	%f975, %r1574;
	add.s32 	%r92, %r1569, %r2170;
	setp.eq.s32 	%p236, %r2170, 0;
	add.f32 	%f976, %f1244, %f975;
	add.f32 	%f977, %f1245, %f974;
	add.f32 	%f978, %f1246, %f973;
	selp.f32 	%f1244, %f976, %f1244, %p236;
	selp.f32 	%f1245, %f977, %f1245, %p236;
	selp.f32 	%f1246, %f978, %f1246, %p236;
	mov.u32 	%r2170, %r92;
$L__BB6_61:
	mov.b32 	%r1612, 2;
	mov.b32 	%r1614, -1;
	// begin inline asm
	shfl.sync.down.b32 %r1595, %r2170, %r1612, %r87, %r1614;
	// end inline asm
	mov.b32 	%r1601, %f1244;
	// begin inline asm
	shfl.sync.down.b32 %r1600, %r1601, %r1612, %r87, %r1614;
	// end inline asm
	mov.b32 	%r1606, %f1245;
	// begin inline asm
	shfl.sync.down.b32 %r1605, %r1606, %r1612, %r87, %r1614;
	// end inline asm
	mov.b32 	%r1611, %f1246;
	// begin inline asm
	shfl.sync.down.b32 %r1610, %r1611, %r1612, %r87, %r1614;
	// end inline asm
	add.s32 	%r98, %r1337, 2;
	setp.gt.s32 	%p237, %r98, %r87;
	@%p237 bra 	$L__BB6_63;
	mov.b32 	%f979, %r1610;
	mov.b32 	%f980, %r1605;
	mov.b32 	%f981, %r1600;
	add.s32 	%r99, %r1595, %r2170;
	setp.eq.s32 	%p238, %r2170, 0;
	add.f32 	%f982, %f1244, %f981;
	add.f32 	%f983, %f1245, %f980;
	add.f32 	%f984, %f1246, %f979;
	selp.f32 	%f1244, %f982, %f1244, %p238;
	selp.f32 	%f1245, %f983, %f1245, %p238;
	selp.f32 	%f1246, %f984, %f1246, %p238;
	mov.u32 	%r2170, %r99;
$L__BB6_63:
	mov.b32 	%r1632, 4;
	mov.b32 	%r1634, -1;
	// begin inline asm
	shfl.sync.down.b32 %r1615, %r2170, %r1632, %r87, %r1634;
	// end inline asm
	mov.b32 	%r1621, %f1244;
	// begin inline asm
	shfl.sync.down.b32 %r1620, %r1621, %r1632, %r87, %r1634;
	// end inline asm
	mov.b32 	%r1626, %f1245;
	// begin inline asm
	shfl.sync.down.b32 %r1625, %r1626, %r1632, %r87, %r1634;
	// end inline asm
	mov.b32 	%r1631, %f1246;
	// begin inline asm
	shfl.sync.down.b32 %r1630, %r1631, %r1632, %r87, %r1634;
	// end inline asm
	add.s32 	%r105, %r1337, 4;
	setp.gt.s32 	%p239, %r105, %r87;
	@%p239 bra 	$L__BB6_65;
	mov.b32 	%f985, %r1630;
	mov.b32 	%f986, %r1625;
	mov.b32 	%f987, %r1620;
	add.s32 	%r106, %r1615, %r2170;
	setp.eq.s32 	%p240, %r2170, 0;
	add.f32 	%f988, %f1244, %f987;
	add.f32 	%f989, %f1245, %f986;
	add.f32 	%f990, %f1246, %f985;
	selp.f32 	%f1244, %f988, %f1244, %p240;
	selp.f32 	%f1245, %f989, %f1245, %p240;
	selp.f32 	%f1246, %f990, %f1246, %p240;
	mov.u32 	%r2170, %r106;
$L__BB6_65:
	mov.b32 	%r1652, 8;
	mov.b32 	%r1654, -1;
	// begin inline asm
	shfl.sync.down.b32 %r1635, %r2170, %r1652, %r87, %r1654;
	// end inline asm
	mov.b32 	%r1641, %f1244;
	// begin inline asm
	shfl.sync.down.b32 %r1640, %r1641, %r1652, %r87, %r1654;
	// end inline asm
	mov.b32 	%r1646, %f1245;
	// begin inline asm
	shfl.sync.down.b32 %r1645, %r1646, %r1652, %r87, %r1654;
	// end inline asm
	mov.b32 	%r1651, %f1246;
	// begin inline asm
	shfl.sync.down.b32 %r1650, %r1651, %r1652, %r87, %r1654;
	// end inline asm
	add.s32 	%r112, %r1337, 8;
	setp.gt.s32 	%p241, %r112, %r87;
	@%p241 bra 	$L__BB6_67;
	mov.b32 	%f991, %r1650;
	mov.b32 	%f992, %r1645;
	mov.b32 	%f993, %r1640;
	add.s32 	%r113, %r1635, %r2170;
	setp.eq.s32 	%p242, %r2170, 0;
	add.f32 	%f994, %f1244, %f993;
	add.f32 	%f995, %f1245, %f992;
	add.f32 	%f996, %f1246, %f991;
	selp.f32 	%f1244, %f994, %f1244, %p242;
	selp.f32 	%f1245, %f995, %f1245, %p242;
	selp.f32 	%f1246, %f996, %f1246, %p242;
	mov.u32 	%r2170, %r113;
$L__BB6_67:
	mov.b32 	%r1672, 16;
	mov.b32 	%r1674, -1;
	// begin inline asm
	shfl.sync.down.b32 %r1655, %r2170, %r1672, %r87, %r1674;
	// end inline asm
	mov.b32 	%r1661, %f1244;
	// begin inline asm
	shfl.sync.down.b32 %r1660, %r1661, %r1672, %r87, %r1674;
	// end inline asm
	mov.b32 	%r1666, %f1245;
	// begin inline asm
	shfl.sync.down.b32 %r1665, %r1666, %r1672, %r87, %r1674;
	// end inline asm
	mov.b32 	%r1671, %f1246;
	// begin inline asm
	shfl.sync.down.b32 %r1670, %r1671, %r1672, %r87, %r1674;
	// end inline asm
	add.s32 	%r119, %r1337, 16;
	setp.gt.s32 	%p243, %r119, %r87;
	@%p243 bra 	$L__BB6_69;
	mov.b32 	%f997, %r1670;
	mov.b32 	%f998, %r1665;
	mov.b32 	%f999, %r1660;
	add.s32 	%r120, %r1655, %r2170;
	setp.eq.s32 	%p244, %r2170, 0;
	add.f32 	%f1000, %f1244, %f999;
	add.f32 	%f1001, %f1245, %f998;
	add.f32 	%f1002, %f1246, %f997;
	selp.f32 	%f1244, %f1000, %f1244, %p244;
	selp.f32 	%f1245, %f1001, %f1245, %p244;
	selp.f32 	%f1246, %f1002, %f1246, %p244;
	mov.u32 	%r2170, %r120;
$L__BB6_69:
$L__BB6_70:
	setp.ne.s32 	%p245, %r2176, 101;
	mov.b32 	%r1676, -1;
	vote.sync.all.pred 	%p246, %p245, %r1676;
	not.pred 	%p247, %p246;
	@%p247 bra 	$L__BB6_88;
	mul.wide.s32 	%rd313, %r2179, 4;
	add.s64 	%rd23, %rd52, %rd313;
$L__BB6_72:
	// begin inline asm
	ld.relaxed.gpu.u32 %r2176, [%rd23];
	// end inline asm
	membar.gl;
	setp.eq.s32 	%p273, %r2176, 99;
	mov.b32 	%r1755, -1;
	vote.sync.any.pred 	%p274, %p273, %r1755;
	@%p274 bra 	$L__BB6_72;
	setp.eq.s32 	%p275, %r2176, 101;
	@%p275 bra 	$L__BB6_76;
	setp.ne.s32 	%p276, %r2176, 100;
	@%p276 bra 	$L__BB6_77;
	mul.wide.s32 	%rd324, %r2179, 16;
	add.s64 	%rd320, %rd53, %rd324;
	// begin inline asm
	ld.cg.u32 %r2180, [%rd320];
	// end inline asm
	add.s64 	%rd321, %rd320, 4;
	// begin inline asm
	ld.cg.u32 %r1762, [%rd321];
	// end inline asm
	add.s64 	%rd322, %rd320, 8;
	// begin inline asm
	ld.cg.u32 %r1763, [%rd322];
	// end inline asm
	add.s64 	%rd323, %rd320, 12;
	// begin inline asm
	ld.cg.u32 %r1764, [%rd323];
	// end inline asm
	mov.b32 	%f1268, %r1762;
	mov.b32 	%f1269, %r1763;
	mov.b32 	%f1270, %r1764;
	bra.uni 	$L__BB6_77;
$L__BB6_76:
	mul.wide.s32 	%rd319, %r2179, 16;
	add.s64 	%rd315, %rd54, %rd319;
	// begin inline asm
	ld.cg.u32 %r2180, [%rd315];
	// end inline asm
	add.s64 	%rd316, %rd315, 4;
	// begin inline asm
	ld.cg.u32 %r1758, [%rd316];
	// end inline asm
	add.s64 	%rd317, %rd315, 8;
	// begin inline asm
	ld.cg.u32 %r1759, [%rd317];
	// end inline asm
	add.s64 	%rd318, %rd315, 12;
	// begin inline asm
	ld.cg.u32 %r1760, [%rd318];
	// end inline asm
	mov.b32 	%f1268, %r1758;
	mov.b32 	%f1269, %r1759;
	mov.b32 	%f1270, %r1760;
$L__BB6_77:
	mov.b32 	%r1784, -1;
	vote.sync.ballot.b32 	%r1785, %p275, %r1784;
	and.b32  	%r1786, %r1785, %r1568;
	or.b32  	%r1787, %r1786, -2147483648;
	add.s32 	%r1788, %r1787, -1;
	not.b32 	%r1789, %r1787;
	and.b32  	%r1790, %r1789, %r1788;
	popc.b32 	%r130, %r1790;
	mov.b32 	%r1782, 1;
	// begin inline asm
	shfl.sync.down.b32 %r1765, %r2180, %r1782, %r130, %r1784;
	// end inline asm
	mov.b32 	%r1771, %f1268;
	// begin inline asm
	shfl.sync.down.b32 %r1770, %r1771, %r1782, %r130, %r1784;
	// end inline asm
	mov.b32 	%r1776, %f1269;
	// begin inline asm
	shfl.sync.down.b32 %r1775, %r1776, %r1782, %r130, %r1784;
	// end inline asm
	mov.b32 	%r1781, %f1270;
	// begin inline asm
	shfl.sync.down.b32 %r1780, %r1781, %r1782, %r130, %r1784;
	// end inline asm
	setp.ge.s32 	%p279, %r1337, %r130;
	mov.u32 	%r2182, %r2180;
	mov.f32 	%f1274, %f1268;
	mov.f32 	%f1275, %f1269;
	mov.f32 	%f1276, %f1270;
	@%p279 bra 	$L__BB6_79;
	mov.b32 	%f1028, %r1775;
	mov.b32 	%f1029, %r1770;
	mov.b32 	%f1030, %r1780;
	add.s32 	%r2182, %r1765, %r2180;
	setp.eq.s32 	%p280, %r2180, 0;
	add.f32 	%f1031, %f1268, %f1029;
	add.f32 	%f1032, %f1269, %f1028;
	add.f32 	%f1033, %f1270, %f1030;
	selp.f32 	%f1274, %f1031, %f1268, %p280;
	selp.f32 	%f1275, %f1032, %f1269, %p280;
	selp.f32 	%f1276, %f1033, %f1270, %p280;
$L__BB6_79:
	mov.b32 	%r1808, 2;
	mov.b32 	%r1810, -1;
	// begin inline asm
	shfl.sync.down.b32 %r1791, %r2182, %r1808, %r130, %r1810;
	// end inline asm
	mov.b32 	%r1797, %f1274;
	// begin inline asm
	shfl.sync.down.b32 %r1796, %r1797, %r1808, %r130, %r1810;
	// end inline asm
	mov.b32 	%r1802, %f1275;
	// begin inline asm
	shfl.sync.down.b32 %r1801, %r1802, %r1808, %r130, %r1810;
	// end inline asm
	mov.b32 	%r1807, %f1276;
	// begin inline asm
	shfl.sync.down.b32 %r1806, %r1807, %r1808, %r130, %r1810;
	// end inline asm
	setp.gt.s32 	%p281, %r98, %r130;
	@%p281 bra 	$L__BB6_81;
	mov.b32 	%f1034, %r1801;
	mov.b32 	%f1035, %r1796;
	mov.b32 	%f1036, %r1806;
	add.s32 	%r141, %r1791, %r2182;
	setp.eq.s32 	%p282, %r2182, 0;
	add.f32 	%f1037, %f1274, %f1035;
	add.f32 	%f1038, %f1275, %f1034;
	add.f32 	%f1039, %f1276, %f1036;
	selp.f32 	%f1274, %f1037, %f1274, %p282;
	selp.f32 	%f1275, %f1038, %f1275, %p282;
	selp.f32 	%f1276, %f1039, %f1276, %p282;
	mov.u32 	%r2182, %r141;
$L__BB6_81:
	mov.b32 	%r1828, 4;
	mov.b32 	%r1830, -1;
	// begin inline asm
	shfl.sync.down.b32 %r1811, %r2182, %r1828, %r130, %r1830;
	// end inline asm
	mov.b32 	%r1817, %f1274;
	// begin inline asm
	shfl.sync.down.b32 %r1816, %r1817, %r1828, %r130, %r1830;
	// end inline asm
	mov.b32 	%r1822, %f1275;
	// begin inline asm
	shfl.sync.down.b32 %r1821, %r1822, %r1828, %r130, %r1830;
	// end inline asm
	mov.b32 	%r1827, %f1276;
	// begin inline asm
	shfl.sync.down.b32 %r1826, %r1827, %r1828, %r130, %r1830;
	// end inline asm
	setp.gt.s32 	%p283, %r105, %r130;
	@%p283 bra 	$L__BB6_83;
	mov.b32 	%f1040, %r1821;
	mov.b32 	%f1041, %r1816;
	mov.b32 	%f1042, %r1826;
	add.s32 	%r147, %r1811, %r2182;
	setp.eq.s32 	%p284, %r2182, 0;
	add.f32 	%f1043, %f1274, %f1041;
	add.f32 	%f1044, %f1275, %f1040;
	add.f32 	%f1045, %f1276, %f1042;
	selp.f32 	%f1274, %f1043, %f1274, %p284;
	selp.f32 	%f1275, %f1044, %f1275, %p284;
	selp.f32 	%f1276, %f1045, %f1276, %p284;
	mov.u32 	%r2182, %r147;
$L__BB6_83:
	mov.b32 	%r1848, 8;
	mov.b32 	%r1850, -1;
	// begin inline asm
	shfl.sync.down.b32 %r1831, %r2182, %r1848, %r130, %r1850;
	// end inline asm
	mov.b32 	%r1837, %f1274;
	// begin inline asm
	shfl.sync.down.b32 %r1836, %r1837, %r1848, %r130, %r1850;
	// end inline asm
	mov.b32 	%r1842, %f1275;
	// begin inline asm
	shfl.sync.down.b32 %r1841, %r1842, %r1848, %r130, %r1850;
	// end inline asm
	mov.b32 	%r1847, %f1276;
	// begin inline asm
	shfl.sync.down.b32 %r1846, %r1847, %r1848, %r130, %r1850;
	// end inline asm
	setp.gt.s32 	%p285, %r112, %r130;
	@%p285 bra 	$L__BB6_85;
	mov.b32 	%f1046, %r1841;
	mov.b32 	%f1047, %r1836;
	mov.b32 	%f1048, %r1846;
	add.s32 	%r153, %r1831, %r2182;
	setp.eq.s32 	%p286, %r2182, 0;
	add.f32 	%f1049, %f1274, %f1047;
	add.f32 	%f1050, %f1275, %f1046;
	add.f32 	%f1051, %f1276, %f1048;
	selp.f32 	%f1274, %f1049, %f1274, %p286;
	selp.f32 	%f1275, %f1050, %f1275, %p286;
	selp.f32 	%f1276, %f1051, %f1276, %p286;
	mov.u32 	%r2182, %r153;
$L__BB6_85:
	mov.b32 	%r1868, 16;
	mov.b32 	%r1870, -1;
	// begin inline asm
	shfl.sync.down.b32 %r1851, %r2182, %r1868, %r130, %r1870;
	// end inline asm
	mov.b32 	%r1857, %f1274;
	// begin inline asm
	shfl.sync.down.b32 %r1856, %r1857, %r1868, %r130, %r1870;
	// end inline asm
	mov.b32 	%r1862, %f1275;
	// begin inline asm
	shfl.sync.down.b32 %r1861, %r1862, %r1868, %r130, %r1870;
	// end inline asm
	mov.b32 	%r1867, %f1276;
	// begin inline asm
	shfl.sync.down.b32 %r1866, %r1867, %r1868, %r130, %r1870;
	// end inline asm
	setp.gt.s32 	%p287, %r119, %r130;
	@%p287 bra 	$L__BB6_87;
	mov.b32 	%f1052, %r1861;
	mov.b32 	%f1053, %r1856;
	mov.b32 	%f1054, %r1866;
	add.s32 	%r159, %r1851, %r2182;
	setp.eq.s32 	%p288, %r2182, 0;
	add.f32 	%f1055, %f1274, %f1053;
	add.f32 	%f1056, %f1275, %f1052;
	add.f32 	%f1057, %f1276, %f1054;
	selp.f32 	%f1274, %f1055, %f1274, %p288;
	selp.f32 	%f1275, %f1056, %f1275, %p288;
	selp.f32 	%f1276, %f1057, %f1276, %p288;
	mov.u32 	%r2182, %r159;
$L__BB6_87:
	add.s32 	%r161, %r2182, %r2170;
	setp.eq.s32 	%p289, %r2170, 0;
	add.f32 	%f1058, %f1244, %f1274;
	add.f32 	%f1059, %f1245, %f1275;
	add.f32 	%f1060, %f1246, %f1276;
	selp.f32 	%f1244, %f1058, %f1244, %p289;
	selp.f32 	%f1245, %f1059, %f1245, %p289;
	selp.f32 	%f1246, %f1060, %f1246, %p289;
	add.s32 	%r2179, %r2179, -32;
	mov.u32 	%r2170, %r161;
	bra.uni 	$L__BB6_70;
$L__BB6_88:
	setp.ne.s32 	%p248, %r2194, 0;
	@%p248 bra 	$L__BB6_90;
	add.s32 	%r1678, %r2170, %r79;
	setp.eq.s32 	%p249, %r79, 0;
	add.f32 	%f1004, %f73, %f1244;
	add.f32 	%f1005, %f74, %f1245;
	add.f32 	%f1006, %f75, %f1246;
	selp.f32 	%f1007, %f1004, %f73, %p249;
	selp.f32 	%f1008, %f1005, %f74, %p249;
	selp.f32 	%f1009, %f1006, %f75, %p249;
	mul.wide.u32 	%rd281, %r1, 16;
	add.s64 	%rd282, %rd54, %rd281;
	add.s64 	%rd276, %rd282, 512;
	mov.b32 	%r1679, %f1007;
	mov.b32 	%r1680, %f1008;
	mov.b32 	%r1681, %f1009;
	// begin inline asm
	st.cg.u32 [%rd276], %r1678;
	// end inline asm
	add.s64 	%rd277, %rd282, 516;
	// begin inline asm
	st.cg.u32 [%rd277], %r1679;
	// end inline asm
	add.s64 	%rd278, %rd282, 520;
	// begin inline asm
	st.cg.u32 [%rd278], %r1680;
	// end inline asm
	add.s64 	%rd279, %rd282, 524;
	// begin inline asm
	st.cg.u32 [%rd279], %r1681;
	// end inline asm
	mul.wide.u32 	%rd283, %r1, 4;
	add.s64 	%rd284, %rd52, %rd283;
	add.s64 	%rd280, %rd284, 128;
	mov.b32 	%r1682, 101;
	// begin inline asm
	st.release.gpu.u32 [%rd280], %r1682;
	// end inline asm
	st.shared.u32 	[_ZN6thrust24THRUST_300001_SM_1000_NS8cuda_cub4core6detail5shmemE+164], %r2170;
	st.shared.v2.f32 	[_ZN6thrust24THRUST_300001_SM_1000_NS8cuda_cub4core6detail5shmemE+168], {%f1244, %f1245};
	mov.b32 	%r1683, %f1246;
	st.shared.v4.u32 	[_ZN6thrust24THRUST_300001_SM_1000_NS8cuda_cub4core6detail5shmemE+176], {%r1683, %r1678, %r1679, %r1680};
	st.shared.f32 	[_ZN6thrust24THRUST_300001_SM_1000_NS8cuda_cub4core6detail5shmemE+192], %f1009;
$L__BB6_90:
	setp.ne.s32 	%p250, %r1337, 0;
	@%p250 bra 	$L__BB6_92;
	mov.b32 	%r1684, %f1244;
	st.shared.v2.u32 	[_ZN6thrust24THRUST_300001_SM_1000_NS8cuda_cub4core6detail5shmemE+136], {%r2170, %r1684};
	st.shared.v2.f32 	[_ZN6thrust24THRUST_300001_SM_1000_NS8cuda_cub4core6detail5shmemE+144], {%f1245, %f1246};
	mov.f32 	%f1286, %f1246;
	mov.f32 	%f1287, %f1245;
	mov.f32 	%f1288, %f1244;
	mov.u32 	%r2186, %r2170;
$L__BB6_92:
	setp.eq.s32 	%p251, %r2194, 0;
	bar.sync 	0;
	@%p251 bra 	$L__BB6_94;
	ld.shared.v2.f32 	{%f1010, %f1011}, [_ZN6thrust24THRUST_300001_SM_1000_NS8cuda_cub4core6detail5shmemE+144];
	ld.shared.v2.u32 	{%r1685, %r1686}, [_ZN6thrust24THRUST_300001_SM_1000_NS8cuda_cub4core6detail5shmemE+136];
	mov.b32 	%f1012, %r1686;
	add.s32 	%r164, %r1685, %r2186;
	setp.eq.s32 	%p252, %r2186, 0;
	add.f32 	%f1013, %f1288, %f1012;
	add.f32 	%f1014, %f1287, %f1010;
	add.f32 	%f1015, %f1286, %f1011;
	selp.f32 	%f1288, %f1013, %f1288, %p252;
	selp.f32 	%f1287, %f1014, %f1287, %p252;
	selp.f32 	%f1286, %f1015, %f1286, %p252;
	mov.u32 	%r2186, %r164;
$L__BB6_94:
	setp.ne.s32 	%p253, %r64, %r65;
	setp.ne.s32 	%p254, %r63, %r64;
	setp.ne.s32 	%p255, %r62, %r63;
	setp.ne.s32 	%p256, %r2169, %r62;
	add.s32 	%r166, %r2186, %r72;
	add.f32 	%f1016, %f1288, %f49;
	add.f32 	%f1017, %f1287, %f50;
	add.f32 	%f1018, %f1286, %f51;
	selp.f32 	%f175, %f49, %f1016, %p256;
	selp.f32 	%f176, %f50, %f1017, %p256;
	selp.f32 	%f177, %f51, %f1018, %p256;
	add.s32 	%r167, %r73, %r2186;
	add.f32 	%f1019, %f175, %f52;
	add.f32 	%f1020, %f176, %f53;
	add.f32 	%f1021, %f177, %f54;
	selp.f32 	%f178, %f52, %f1019, %p255;
	selp.f32 	%f179, %f53, %f1020, %p255;
	selp.f32 	%f180, %f54, %f1021, %p255;
	add.s32 	%r168, %r74, %r2186;
	add.f32 	%f1022, %f178, %f55;
	add.f32 	%f1023, %f179, %f56;
	add.f32 	%f1024, %f180, %f57;
	selp.f32 	%f181, %f55, %f1022, %p254;
	selp.f32 	%f182, %f56, %f1023, %p254;
	selp.f32 	%f183, %f57, %f1024, %p254;
	add.s32 	%r169, %r75, %r2186;
	add.f32 	%f1025, %f181, %f58;
	add.f32 	%f1026, %f182, %f59;
	add.f32 	%f1027, %f183, %f60;
	selp.f32 	%f184, %f58, %f1025, %p253;
	selp.f32 	%f185, %f59, %f1026, %p253;
	selp.f32 	%f186, %f60, %f1027, %p253;
	ld.shared.u32 	%r170, [_ZN6thrust24THRUST_300001_SM_1000_NS8cuda_cub4core6detail5shmemE+196];
	ld.shared.u32 	%r171, [_ZN6thrust24THRUST_300001_SM_1000_NS8cuda_cub4core6detail5shmemE+164];
	setp.lt.s32 	%p257, %r170, 257;
	@%p257 bra 	$L__BB6_112;
	setp.eq.s32 	%p263, %r2169, %r62;
	bar.sync 	0;
	@%p263 bra 	$L__BB6_97;
	sub.s32 	%r1687, %r2186, %r171;
	shl.b32 	%r1688, %r1687, 4;
	mov.u32 	%r1689, _ZN6thrust24THRUST_300001_SM_1000_NS8cuda_cub4core6detail5shmemE;
	add.s32 	%r1690, %r1689, %r1688;
	mov.b32 	%r1691, %f1288;
	mov.b32 	%r1692, %f1287;
	mov.b32 	%r1693, %f1286;
	st.shared.v4.u32 	[%r1690], {%r2169, %r1691, %r1692, %r1693};
$L__BB6_97:
	setp.eq.s32 	%p264, %r62, %r63;
	@%p264 bra 	$L__BB6_99;
	sub.s32 	%r1694, %r166, %r171;
	shl.b32 	%r1695, %r1694, 4;
	mov.u32 	%r1696, _ZN6thrust24THRUST_300001_SM_1000_NS8cuda_cub4core6detail5shmemE;
	add.s32 	%r1697, %r1696, %r1695;
	mov.b32 	%r1698, %f175;
	mov.b32 	%r1699, %f176;
	mov.b32 	%r1700, %f177;
	st.shared.v4.u32 	[%r1697], {%r62, %r1698, %r1699, %r1700};
$L__BB6_99:
	setp.eq.s32 	%p265, %r63, %r64;
	@%p265 bra 	$L__BB6_101;
	sub.s32 	%r1701, %r167, %r171;
	shl.b32 	%r1702, %r1701, 4;
	mov.u32 	%r1703, _ZN6thrust24THRUST_300001_SM_1000_NS8cuda_cub4core6detail5shmemE;
	add.s32 	%r1704, %r1703, %r1702;
	mov.b32 	%r1705, %f178;
	mov.b32 	%r1706, %f179;
	mov.b32 	%r1707, %f180;
	st.shared.v4.u32 	[%r1704], {%r63, %r1705, %r1706, %r1707};
$L__BB6_101:
	setp.eq.s32 	%p266, %r64, %r65;
	@%p266 bra 	$L__BB6_103;
	sub.s32 	%r1708, %r168, %r171;
	shl.b32 	%r1709, %r1708, 4;
	mov.u32 	%r1710, _ZN6thrust24THRUST_300001_SM_1000_NS8cuda_cub4core6detail5shmemE;
	add.s32 	%r1711, %r1710, %r1709;
	mov.b32 	%r1712, %f181;
	mov.b32 	%r1713, %f182;
	mov.b32 	%r1714, %f183;
	st.shared.v4.u32 	[%r1711], {%r64, %r1712, %r1713, %r1714};
$L__BB6_103:
	setp.eq.s32 	%p267, %r65, %r66;
	@%p267 bra 	$L__BB6_105;
	sub.s32 	%r1715, %r169, %r171;
	shl.b32 	%r1716, %r1715, 4;
	mov.u32 	%r1717, _ZN6thrust24THRUST_300001_SM_1000_NS8cuda_cub4core6detail5shmemE;
	add.s32 	%r1718, %r1717, %r1716;
	mov.b32 	%r1719, %f184;
	mov.b32 	%r1720, %f185;
	mov.b32 	%r1721, %f186;
	st.shared.v4.u32 	[%r1718], {%r65, %r1719, %r1720, %r1721};
$L__BB6_105:
	bar.sync 	0;
	setp.ge.s32 	%p268, %r2194, %r170;
	@%p268 bra 	$L__BB6_290;
	not.b32 	%r1722, %r2194;
	add.s32 	%r172, %r170, %r1722;
	and.b32  	%r1723, %r172, 768;
	setp.eq.s32 	%p269, %r1723, 768;
	@%p269 bra 	$L__BB6_109;
	shr.u32 	%r1724, %r172, 8;
	add.s32 	%r1725, %r1724, 1;
	and.b32  	%r1726, %r1725, 3;
	shl.b32 	%r1727, %r2194, 4;
	mov.u32 	%r1728, _ZN6thrust24THRUST_300001_SM_1000_NS8cuda_cub4core6detail5shmemE;
	add.s32 	%r2190, %r1728, %r1727;
	add.s64 	%rd24, %rd8, 8;
	add.s32 	%r2189, %r2194, %r171;
	neg.s32 	%r2188, %r1726;
	shl.b32 	%r1729, %r1725, 8;
	and.b32  	%r1730, %r1729, 768;
	add.s32 	%r2194, %r2194, %r1730;
$L__BB6_108:
	.pragma "nounroll";
	mul.wide.s32 	%rd305, %r2189, 12;
	add.s64 	%rd306, %rd24, %rd305;
	mul.wide.s32 	%rd307, %r2189, 4;
	add.s64 	%rd308, %rd7, %rd307;
	ld.shared.v4.u32 	{%r1731, %r1732, %r1733, %r1734}, [%r2190];
	st.global.u32 	[%rd308], %r1731;
	st.global.u32 	[%rd306+-8], %r1732;
	st.global.u32 	[%rd306+-4], %r1733;
	st.global.u32 	[%rd306], %r1734;
	add.s32 	%r2190, %r2190, 4096;
	add.s32 	%r2189, %r2189, 256;
	add.s32 	%r2188, %r2188, 1;
	setp.ne.s32 	%p270, %r2188, 0;
	@%p270 bra 	$L__BB6_108;
$L__BB6_109:
	setp.lt.u32 	%p271, %r172, 768;
	@%p271 bra 	$L__BB6_290;
	add.s64 	%rd25, %rd7, 2048;
	add.s32 	%r2193, %r2194, %r171;
	add.s64 	%rd26, %rd8, 6144;
	shl.b32 	%r1735, %r2194, 4;
	mov.u32 	%r1736, _ZN6thrust24THRUST_300001_SM_1000_NS8cuda_cub4core6detail5shmemE;
	add.s32 	%r1737, %r1735, %r1736;
	add.s32 	%r2192, %r1737, 8192;
$L__BB6_111:
	mul.wide.s32 	%rd309, %r2193, 4;
	add.s64 	%rd310, %rd25, %rd309;
	mul.wide.s32 	%rd311, %r2193, 12;
	add.s64 	%rd312, %rd26, %rd311;
	ld.shared.v4.u32 	{%r1738, %r1739, %r1740, %r1741}, [%r2192+-8192];
	st.global.u32 	[%rd310+-2048], %r1738;
	st.global.u32 	[%rd312+-6144], %r1739;
	st.global.u32 	[%rd312+-6140], %r1740;
	st.global.u32 	[%rd312+-6136], %r1741;
	ld.shared.v4.u32 	{%r1742, %r1743, %r1744, %r1745}, [%r2192+-4096];
	st.global.u32 	[%rd310+-1024], %r1742;
	st.global.u32 	[%rd312+-3072], %r1743;
	st.global.u32 	[%rd312+-3068], %r1744;
	st.global.u32 	[%rd312+-3064], %r1745;
	ld.shared.v4.u32 	{%r1746, %r1747, %r1748, %r1749}, [%r2192];
	st.global.u32 	[%rd310], %r1746;
	st.global.u32 	[%rd312], %r1747;
	st.global.u32 	[%rd312+4], %r1748;
	st.global.u32 	[%rd312+8], %r1749;
	ld.shared.v4.u32 	{%r1750, %r1751, %r1752, %r1753}, [%r2192+4096];
	st.global.u32 	[%rd310+1024], %r1750;
	st.global.u32 	[%rd312+3072], %r1751;
	st.global.u32 	[%rd312+3076], %r1752;
	st.global.u32 	[%rd312+3080], %r1753;
	add.s32 	%r2194, %r2194, 1024;
	add.s32 	%r2193, %r2193, 1024;
	add.s32 	%r2192, %r2192, 16384;
	setp.lt.s32 	%p272, %r2194, %r170;
	@%p272 bra 	$L__BB6_111;
	bra.uni 	$L__BB6_290;
$L__BB6_112:
	setp.eq.s32 	%p258, %r2169, %r62;
	@%p258 bra 	$L__BB6_114;
	mul.wide.s32 	%rd285, %r2186, 4;
	add.s64 	%rd286, %rd7, %rd285;
	st.global.u32 	[%rd286], %r2169;
	mul.wide.s32 	%rd287, %r2186, 12;
	add.s64 	%rd288, %rd8, %rd287;
	st.global.f32 	[%rd288], %f1288;
	st.global.f32 	[%rd288+4], %f1287;
	st.global.f32 	[%rd288+8], %f1286;
$L__BB6_114:
	setp.eq.s32 	%p259, %r62, %r63;
	@%p259 bra 	$L__BB6_116;
	mul.wide.s32 	%rd289, %r166, 4;
	add.s64 	%rd290, %rd7, %rd289;
	st.global.u32 	[%rd290], %r62;
	mul.wide.s32 	%rd291, %r166, 12;
	add.s64 	%rd292, %rd8, %rd291;
	st.global.f32 	[%rd292], %f175;
	st.global.f32 	[%rd292+4], %f176;
	st.global.f32 	[%rd292+8], %f177;
$L__BB6_116:
	setp.eq.s32 	%p260, %r63, %r64;
	@%p260 bra 	$L__BB6_118;
	mul.wide.s32 	%rd293, %r167, 4;
	add.s64 	%rd294, %rd7, %rd293;
	st.global.u32 	[%rd294], %r63;
	mul.wide.s32 	%rd295, %r167, 12;
	add.s64 	%rd296, %rd8, %rd295;
	st.global.f32 	[%rd296], %f178;
	st.global.f32 	[%rd296+4], %f179;
	st.global.f32 	[%rd296+8], %f180;
$L__BB6_118:
	setp.eq.s32 	%p261, %r64, %r65;
	@%p261 bra 	$L__BB6_120;
	mul.wide.s32 	%rd297, %r168, 4;
	add.s64 	%rd298, %rd7, %rd297;
	st.global.u32 	[%rd298], %r64;
	mul.wide.s32 	%rd299, %r168, 12;
	add.s64 	%rd300, %rd8, %rd299;
	st.global.f32 	[%rd300], %f181;
	st.global.f32 	[%rd300+4], %f182;
	st.global.f32 	[%rd300+8], %f183;
$L__BB6_120:
	setp.eq.s32 	%p262, %r65, %r66;
	@%p262 bra 	$L__BB6_290;
	mul.wide.s32 	%rd301, %r169, 4;
	add.s64 	%rd302, %rd7, %rd301;
	st.global.u32 	[%rd302], %r65;
	mul.wide.s32 	%rd303, %r169, 12;
	add.s64 	%rd304, %rd8, %rd303;
	st.global.f32 	[%rd304], %f184;
	st.global.f32 	[%rd304+4], %f185;
	st.global.f32 	[%rd304+8], %f186;
	bra.uni 	$L__BB6_290;
$L__BB6_122:
	setp.lt.s32 	%p11, %r3, 1;
	@%p11 bra 	$L__BB6_290;
	setp.ne.s32 	%p12, %r1, 0;
	@%p12 bra 	$L__BB6_184;
	mul.wide.u32 	%rd167, %r2, 4;
	add.s64 	%rd166, %rd5, %rd167;
	// begin inline asm
	ld.global.nc.u32 %r2199, [%rd166];
	// end inline asm
	mov.u32 	%r193, %tid.x;
	and.b32  	%r1042, %r193, 31;
	and.b32  	%r1043, %r193, 992;
	mul.lo.s32 	%r1044, %r1043, 5;
	or.b32  	%r194, %r1044, %r1042;
	setp.ge.u32 	%p123, %r194, %r3;
	mov.u32 	%r2195, %r2199;
	@%p123 bra 	$L__BB6_126;
	mul.wide.u32 	%rd169, %r194, 4;
	add.s64 	%rd168, %rd166, %rd169;
	// begin inline asm
	ld.global.nc.u32 %r2195, [%rd168];
	// end inline asm
$L__BB6_126:
	add.s32 	%r197, %r194, 32;
	setp.ge.u32 	%p124, %r197, %r3;
	shl.b32 	%r1046, %r194, 2;
	cvt.u64.u32 	%rd170, %r1046;
	add.s64 	%rd28, %rd166, %rd170;
	mov.u32 	%r2196, %r2199;
	@%p124 bra 	$L__BB6_128;
	add.s64 	%rd171, %rd28, 128;
	// begin inline asm
	ld.global.nc.u32 %r2196, [%rd171];
	// end inline asm
$L__BB6_128:
	add.s32 	%r200, %r194, 64;
	setp.ge.u32 	%p125, %r200, %r3;
	mov.u32 	%r2197, %r2199;
	@%p125 bra 	$L__BB6_130;
	add.s64 	%rd172, %rd28, 256;
	// begin inline asm
	ld.global.nc.u32 %r2197, [%rd172];
	// end inline asm
$L__BB6_130:
	add.s32 	%r203, %r194, 96;
	setp.ge.u32 	%p126, %r203, %r3;
	mov.u32 	%r2198, %r2199;
	@%p126 bra 	$L__BB6_132;
	add.s64 	%rd173, %rd28, 384;
	// begin inline asm
	ld.global.nc.u32 %r2198, [%rd173];
	// end inline asm
$L__BB6_132:
	add.s32 	%r206, %r194, 128;
	setp.ge.u32 	%p127, %r206, %r3;
	@%p127 bra 	$L__BB6_134;
	add.s64 	%rd174, %rd28, 512;
	// begin inline asm
	ld.global.nc.u32 %r2199, [%rd174];
	// end inline asm
$L__BB6_134:
	setp.ge.u32 	%p128, %r194, %r3;
	// begin inline asm
	mov.u32 %r1051, %laneid;
	// end inline asm
	shr.u32 	%r210, %r193, 5;
	mad.lo.s32 	%r211, %r210, 160, %r1051;
	shl.b32 	%r1055, %r211, 2;
	mov.u32 	%r1056, _ZN6thrust24THRUST_300001_SM_1000_NS8cuda_cub4core6detail5shmemE;
	add.s32 	%r212, %r1056, %r1055;
	st.shared.u32 	[%r212], %r2195;
	st.shared.u32 	[%r212+128], %r2196;
	st.shared.u32 	[%r212+256], %r2197;
	st.shared.u32 	[%r212+384], %r2198;
	st.shared.u32 	[%r212+512], %r2199;
	bar.warp.sync 	-1;
	shl.b32 	%r213, %r1051, 2;
	shl.b32 	%r1057, %r1051, 4;
	add.s32 	%r214, %r212, %r1057;
	ld.shared.u32 	%r215, [%r214];
	ld.shared.u32 	%r216, [%r214+4];
	ld.shared.u32 	%r217, [%r214+8];
	ld.shared.u32 	%r218, [%r214+12];
	ld.shared.u32 	%r219, [%r214+16];
	bar.sync 	0;
	mul.wide.u32 	%rd178, %r2, 12;
	add.s64 	%rd175, %rd6, %rd178;
	// begin inline asm
	ld.global.nc.u32 %r2212, [%rd175];
	// end inline asm
	add.s64 	%rd176, %rd175, 4;
	// begin inline asm
	ld.global.nc.u32 %r2213, [%rd176];
	// end inline asm
	add.s64 	%rd177, %rd175, 8;
	// begin inline asm
	ld.global.nc.u32 %r2214, [%rd177];
	// end inline asm
	mov.u32 	%r2200, %r2212;
	mov.u32 	%r2201, %r2213;
	mov.u32 	%r2202, %r2214;
	@%p128 bra 	$L__BB6_136;
	mul.wide.u32 	%rd182, %r194, 12;
	add.s64 	%rd179, %rd175, %rd182;
	// begin inline asm
	ld.global.nc.u32 %r2200, [%rd179];
	// end inline asm
	add.s64 	%rd180, %rd179, 4;
	// begin inline asm
	ld.global.nc.u32 %r2201, [%rd180];
	// end inline asm
	add.s64 	%rd181, %rd179, 8;
	// begin inline asm
	ld.global.nc.u32 %r2202, [%rd181];
	// end inline asm
$L__BB6_136:
	setp.ge.u32 	%p129, %r197, %r3;
	mul.lo.s32 	%r1061, %r194, 12;
	cvt.u64.u32 	%rd183, %r1061;
	add.s64 	%rd30, %rd175, %rd183;
	mov.u32 	%r2203, %r2212;
	mov.u32 	%r2204, %r2213;
	mov.u32 	%r2205, %r2214;
	@%p129 bra 	$L__BB6_138;
	add.s64 	%rd184, %rd30, 384;
	// begin inline asm
	ld.global.nc.u32 %r2203, [%rd184];
	// end inline asm
	add.s64 	%rd185, %rd30, 388;
	// begin inline asm
	ld.global.nc.u32 %r2204, [%rd185];
	// end inline asm
	add.s64 	%rd186, %rd30, 392;
	// begin inline asm
	ld.global.nc.u32 %r2205, [%rd186];
	// end inline asm
$L__BB6_138:
	setp.ge.u32 	%p130, %r200, %r3;
	mov.u32 	%r2206, %r2212;
	mov.u32 	%r2207, %r2213;
	mov.u32 	%r2208, %r2214;
	@%p130 bra 	$L__BB6_140;
	add.s64 	%rd187, %rd30, 768;
	// begin inline asm
	ld.global.nc.u32 %r2206, [%rd187];
	// end inline asm
	add.s64 	%rd188, %rd30, 772;
	// begin inline asm
	ld.global.nc.u32 %r2207, [%rd188];
	// end inline asm
	add.s64 	%rd189, %rd30, 776;
	// begin inline asm
	ld.global.nc.u32 %r2208, [%rd189];
	// end inline asm
$L__BB6_140:
	setp.ge.u32 	%p131, %r203, %r3;
	mov.u32 	%r2209, %r2212;
	mov.u32 	%r2210, %r2213;
	mov.u32 	%r2211, %r2214;
	@%p131 bra 	$L__BB6_142;
	add.s64 	%rd190, %rd30, 1152;
	// begin inline asm
	ld.global.nc.u32 %r2209, [%rd190];
	// end inline asm
	add.s64 	%rd191, %rd30, 1156;
	// begin inline asm
	ld.global.nc.u32 %r2210, [%rd191];
	// end inline asm
	add.s64 	%rd192, %rd30, 1160;
	// begin inline asm
	ld.global.nc.u32 %r2211, [%rd192];
	// end inline asm
$L__BB6_142:
	setp.ge.u32 	%p132, %r206, %r3;
	@%p132 bra 	$L__BB6_144;
	add.s64 	%rd193, %rd30, 1536;
	// begin inline asm
	ld.global.nc.u32 %r2212, [%rd193];
	// end inline asm
	add.s64 	%rd194, %rd30, 1540;
	// begin inline asm
	ld.global.nc.u32 %r2213, [%rd194];
	// end inline asm
	add.s64 	%rd195, %rd30, 1544;
	// begin inline asm
	ld.global.nc.u32 %r2214, [%rd195];
	// end inline asm
$L__BB6_144:
	shl.b32 	%r1076, %r211, 3;
	add.s32 	%r1077, %r212, %r1076;
	st.shared.u32 	[%r1077], %r2200;
	st.shared.u32 	[%r1077+4], %r2201;
	st.shared.u32 	[%r1077+8], %r2202;
	st.shared.u32 	[%r1077+384], %r2203;
	st.shared.u32 	[%r1077+388], %r2204;
	st.shared.u32 	[%r1077+392], %r2205;
	st.shared.u32 	[%r1077+768], %r2206;
	st.shared.u32 	[%r1077+772], %r2207;
	st.shared.u32 	[%r1077+776], %r2208;
	st.shared.u32 	[%r1077+1152], %r2209;
	st.shared.u32 	[%r1077+1156], %r2210;
	st.shared.u32 	[%r1077+1160], %r2211;
	st.shared.u32 	[%r1077+1536], %r2212;
	st.shared.u32 	[%r1077+1540], %r2213;
	st.shared.u32 	[%r1077+1544], %r2214;
	bar.warp.sync 	-1;
	add.s32 	%r1078, %r211, %r213;
	shl.b32 	%r1079, %r1078, 3;
	add.s32 	%r1080, %r214, %r1079;
	ld.shared.f32 	%f1295, [%r1080];
	ld.shared.f32 	%f1296, [%r1080+4];
	ld.shared.f32 	%f1297, [%r1080+8];
	ld.shared.f32 	%f190, [%r1080+12];
	ld.shared.f32 	%f191, [%r1080+16];
	ld.shared.f32 	%f192, [%r1080+20];
	ld.shared.f32 	%f193, [%r1080+24];
	ld.shared.f32 	%f194, [%r1080+28];
	ld.shared.f32 	%f195, [%r1080+32];
	ld.shared.f32 	%f196, [%r1080+36];
	ld.shared.f32 	%f197, [%r1080+40];
	ld.shared.f32 	%f198, [%r1080+44];
	ld.shared.f32 	%f199, [%r1080+48];
	ld.shared.f32 	%f200, [%r1080+52];
	ld.shared.f32 	%f201, [%r1080+56];
	bar.sync 	0;
	shl.b32 	%r1081, %r193, 2;
	add.s32 	%r1083, %r1056, %r1081;
	add.s32 	%r253, %r1083, 1236;
	st.shared.u32 	[%r1083+1236], %r219;
	bar.sync 	0;
	setp.eq.s32 	%p133, %r193, 0;
	mov.b32 	%r2216, 1;
	@%p133 bra 	$L__BB6_146;
	ld.shared.u32 	%r2215, [%r253+-4];
	setp.ne.s32 	%p134, %r2215, %r215;
	selp.u32 	%r2216, 1, 0, %p134;
$L__BB6_146:
	setp.eq.s32 	%p135, %r193, 0;
	setp.ne.s32 	%p136, %r215, %r216;
	setp.ne.s32 	%p137, %r216, %r217;
	setp.ne.s32 	%p138, %r217, %r218;
	setp.ne.s32 	%p139, %r218, %r219;
	mul.lo.s32 	%r1204, %r193, 5;
	setp.eq.s32 	%p140, %r1204, %r3;
	selp.u32 	%r1205, 1, 0, %p140;
	selp.b32 	%r1206, %r1205, %r2216, %p140;
	selp.b32 	%r258, %r1205, %r1206, %p135;
	add.s32 	%r1207, %r1204, 1;
	setp.eq.s32 	%p141, %r1207, %r3;
	or.pred  	%p1, %p141, %p136;
	selp.u32 	%r259, 1, 0, %p1;
	add.s32 	%r1208, %r1204, 2;
	setp.eq.s32 	%p142, %r1208, %r3;
	or.pred  	%p2, %p142, %p137;
	selp.u32 	%r260, 1, 0, %p2;
	add.s32 	%r1209, %r1204, 3;
	setp.eq.s32 	%p143, %r1209, %r3;
	or.pred  	%p3, %p143, %p138;
	selp.u32 	%r261, 1, 0, %p3;
	add.s32 	%r1210, %r1204, 4;
	setp.eq.s32 	%p144, %r1210, %r3;
	or.pred  	%p4, %p144, %p139;
	selp.u32 	%r1211, 1, 0, %p4;
	add.s32 	%r1212, %r258, %r259;
	add.f32 	%f630, %f1295, %f190;
	add.f32 	%f631, %f1296, %f191;
	add.f32 	%f632, %f1297, %f192;
	selp.f32 	%f633, %f190, %f630, %p1;
	selp.f32 	%f634, %f191, %f631, %p1;
	selp.f32 	%f635, %f192, %f632, %p1;
	add.s32 	%r1213, %r1212, %r260;
	add.f32 	%f636, %f633, %f193;
	add.f32 	%f637, %f634, %f194;
	add.f32 	%f638, %f635, %f195;
	selp.f32 	%f639, %f193, %f636, %p2;
	selp.f32 	%f640, %f194, %f637, %p2;
	selp.f32 	%f641, %f195, %f638, %p2;
	add.s32 	%r1214, %r1213, %r261;
	add.f32 	%f642, %f639, %f196;
	add.f32 	%f643, %f640, %f197;
	add.f32 	%f644, %f641, %f198;
	selp.f32 	%f645, %f196, %f642, %p3;
	selp.f32 	%f646, %f197, %f643, %p3;
	selp.f32 	%f647, %f198, %f644, %p3;
	add.s32 	%r1085, %r1214, %r1211;
	add.f32 	%f648, %f645, %f199;
	add.f32 	%f649, %f646, %f200;
	add.f32 	%f650, %f647, %f201;
	selp.f32 	%f651, %f199, %f648, %p4;
	selp.f32 	%f652, %f200, %f649, %p4;
	selp.f32 	%f653, %f201, %f650, %p4;
	mov.b32 	%r1201, 1;
	mov.b32 	%r1202, 0;
	mov.b32 	%r1203, -1;
	// begin inline asm
	shfl.sync.up.b32 %r1084, %r1085, %r1201, %r1202, %r1203;
	// end inline asm
	mov.b32 	%r1090, %f651;
	// begin inline asm
	shfl.sync.up.b32 %r1089, %r1090, %r1201, %r1202, %r1203;
	// end inline asm
	mov.b32 	%f654, %r1089;
	mov.b32 	%r1095, %f652;
	// begin inline asm
	shfl.sync.up.b32 %r1094, %r1095, %r1201, %r1202, %r1203;
	// end inline asm
	mov.b32 	%f655, %r1094;
	mov.b32 	%r1100, %f653;
	// begin inline asm
	shfl.sync.up.b32 %r1099, %r1100, %r1201, %r1202, %r1203;
	// end inline asm
	mov.b32 	%f656, %r1099;
	setp.eq.s32 	%p145, %r1085, 0;
	add.f32 	%f657, %f651, %f654;
	add.f32 	%f658, %f652, %f655;
	add.f32 	%f659, %f653, %f656;
	selp.f32 	%f660, %f657, %f651, %p145;
	selp.f32 	%f661, %f658, %f652, %p145;
	selp.f32 	%f662, %f659, %f653, %p145;
	setp.lt.s32 	%p146, %r1051, 1;
	selp.b32 	%r1215, 0, %r1084, %p146;
	add.s32 	%r1105, %r1215, %r1085;
	selp.f32 	%f663, %f651, %f660, %p146;
	selp.f32 	%f664, %f652, %f661, %p146;
	selp.f32 	%f665, %f653, %f662, %p146;
	mov.b32 	%r1121, 2;
	// begin inline asm
	shfl.sync.up.b32 %r1104, %r1105, %r1121, %r1202, %r1203;
	// end inline asm
	mov.b32 	%r1110, %f663;
	// begin inline asm
	shfl.sync.up.b32 %r1109, %r1110, %r1121, %r1202, %r1203;
	// end inline asm
	mov.b32 	%f666, %r1109;
	mov.b32 	%r1115, %f664;
	// begin inline asm
	shfl.sync.up.b32 %r1114, %r1115, %r1121, %r1202, %r1203;
	// end inline asm
	mov.b32 	%f667, %r1114;
	mov.b32 	%r1120, %f665;
	// begin inline asm
	shfl.sync.up.b32 %r1119, %r1120, %r1121, %r1202, %r1203;
	// end inline asm
	mov.b32 	%f668, %r1119;
	setp.eq.s32 	%p147, %r1105, 0;
	add.f32 	%f669, %f663, %f666;
	add.f32 	%f670, %f664, %f667;
	add.f32 	%f671, %f665, %f668;
	selp.f32 	%f672, %f669, %f663, %p147;
	selp.f32 	%f673, %f670, %f664, %p147;
	selp.f32 	%f674, %f671, %f665, %p147;
	setp.lt.s32 	%p148, %r1051, 2;
	selp.b32 	%r1216, 0, %r1104, %p148;
	add.s32 	%r1125, %r1216, %r1105;
	selp.f32 	%f675, %f663, %f672, %p148;
	selp.f32 	%f676, %f664, %f673, %p148;
	selp.f32 	%f677, %f665, %f674, %p148;
	mov.b32 	%r1141, 4;
	// begin inline asm
	shfl.sync.up.b32 %r1124, %r1125, %r1141, %r1202, %r1203;
	// end inline asm
	mov.b32 	%r1130, %f675;
	// begin inline asm
	shfl.sync.up.b32 %r1129, %r1130, %r1141, %r1202, %r1203;
	// end inline asm
	mov.b32 	%f678, %r1129;
	mov.b32 	%r1135, %f676;
	// begin inline asm
	shfl.sync.up.b32 %r1134, %r1135, %r1141, %r1202, %r1203;
	// end inline asm
	mov.b32 	%f679, %r1134;
	mov.b32 	%r1140, %f677;
	// begin inline asm
	shfl.sync.up.b32 %r1139, %r1140, %r1141, %r1202, %r1203;
	// end inline asm
	mov.b32 	%f680, %r1139;
	setp.eq.s32 	%p149, %r1125, 0;
	add.f32 	%f681, %f675, %f678;
	add.f32 	%f682, %f676, %f679;
	add.f32 	%f683, %f677, %f680;
	selp.f32 	%f684, %f681, %f675, %p149;
	selp.f32 	%f685, %f682, %f676, %p149;
	selp.f32 	%f686, %f683, %f677, %p149;
	setp.lt.s32 	%p150, %r1051, 4;
	selp.b32 	%r1217, 0, %r1124, %p150;
	add.s32 	%r1145, %r1217, %r1125;
	selp.f32 	%f687, %f675, %f684, %p150;
	selp.f32 	%f688, %f676, %f685, %p150;
	selp.f32 	%f689, %f677, %f686, %p150;
	mov.b32 	%r1161, 8;
	// begin inline asm
	shfl.sync.up.b32 %r1144, %r1145, %r1161, %r1202, %r1203;
	// end inline asm
	mov.b32 	%r1150, %f687;
	// begin inline asm
	shfl.sync.up.b32 %r1149, %r1150, %r1161, %r1202, %r1203;
	// end inline asm
	mov.b32 	%f690, %r1149;
	mov.b32 	%r1155, %f688;
	// begin inline asm
	shfl.sync.up.b32 %r1154, %r1155, %r1161, %r1202, %r1203;
	// end inline asm
	mov.b32 	%f691, %r1154;
	mov.b32 	%r1160, %f689;
	// begin inline asm
	shfl.sync.up.b32 %r1159, %r1160, %r1161, %r1202, %r1203;
	// end inline asm
	mov.b32 	%f692, %r1159;
	setp.eq.s32 	%p151, %r1145, 0;
	add.f32 	%f693, %f687, %f690;
	add.f32 	%f694, %f688, %f691;
	add.f32 	%f695, %f689, %f692;
	selp.f32 	%f696, %f693, %f687, %p151;
	selp.f32 	%f697, %f694, %f688, %p151;
	selp.f32 	%f698, %f695, %f689, %p151;
	setp.lt.s32 	%p152, %r1051, 8;
	selp.b32 	%r1218, 0, %r1144, %p152;
	add.s32 	%r1165, %r1218, %r1145;
	selp.f32 	%f699, %f687, %f696, %p152;
	selp.f32 	%f700, %f688, %f697, %p152;
	selp.f32 	%f701, %f689, %f698, %p152;
	mov.b32 	%r1181, 16;
	// begin inline asm
	shfl.sync.up.b32 %r1164, %r1165, %r1181, %r1202, %r1203;
	// end inline asm
	mov.b32 	%r1170, %f699;
	// begin inline asm
	shfl.sync.up.b32 %r1169, %r1170, %r1181, %r1202, %r1203;
	// end inline asm
	mov.b32 	%f702, %r1169;
	mov.b32 	%r1175, %f700;
	// begin inline asm
	shfl.sync.up.b32 %r1174, %r1175, %r1181, %r1202, %r1203;
	// end inline asm
	mov.b32 	%f703, %r1174;
	mov.b32 	%r1180, %f701;
	// begin inline asm
	shfl.sync.up.b32 %r1179, %r1180, %r1181, %r1202, %r1203;
	// end inline asm
	mov.b32 	%f704, %r1179;
	setp.eq.s32 	%p153, %r1165, 0;
	add.f32 	%f705, %f699, %f702;
	add.f32 	%f706, %f700, %f703;
	add.f32 	%f707, %f701, %f704;
	selp.f32 	%f202, %f705, %f699, %p153;
	selp.f32 	%f203, %f706, %f700, %p153;
	selp.f32 	%f204, %f707, %f701, %p153;
	setp.lt.s32 	%p154, %r1051, 16;
	selp.b32 	%r1219, 0, %r1164, %p154;
	add.s32 	%r1185, %r1219, %r1165;
	selp.f32 	%f708, %f699, %f202, %p154;
	selp.f32 	%f709, %f700, %f203, %p154;
	selp.f32 	%f710, %f701, %f204, %p154;
	// begin inline asm
	shfl.sync.up.b32 %r2217, %r1185, %r1201, %r1202, %r1203;
	// end inline asm
	mov.b32 	%r1190, %f708;
	// begin inline asm
	shfl.sync.up.b32 %r1189, %r1190, %r1201, %r1202, %r1203;
	// end inline asm
	mov.b32 	%f1292, %r1189;
	mov.b32 	%r1195, %f709;
	// begin inline asm
	shfl.sync.up.b32 %r1194, %r1195, %r1201, %r1202, %r1203;
	// end inline asm
	mov.b32 	%f1293, %r1194;
	mov.b32 	%r1200, %f710;
	// begin inline asm
	shfl.sync.up.b32 %r1199, %r1200, %r1201, %r1202, %r1203;
	// end inline asm
	mov.b32 	%f1294, %r1199;
	setp.ne.s32 	%p155, %r1051, 31;
	@%p155 bra 	$L__BB6_148;
	shl.b32 	%r1220, %r210, 4;
	add.s32 	%r1222, %r1056, %r1220;
	mov.b32 	%r1223, %f202;
	mov.b32 	%r1224, %f203;
	mov.b32 	%r1225, %f204;
	st.shared.v4.u32 	[%r1222], {%r1185, %r1223, %r1224, %r1225};
$L__BB6_148:
	bar.sync 	0;
	ld.shared.v4.u32 	{%r264, %r1226, %r1227, %r1228}, [_ZN6thrust24THRUST_300001_SM_1000_NS8cuda_cub4core6detail5shmemE];
	mov.b32 	%f711, %r1228;
	mov.b32 	%f712, %r1227;
	mov.b32 	%f713, %r1226;
	ld.shared.v4.u32 	{%r265, %r1229, %r1230, %r1231}, [_ZN6thrust24THRUST_300001_SM_1000_NS8cuda_cub4core6detail5shmemE+16];
	mov.b32 	%f714, %r1231;
	mov.b32 	%f715, %r1230;
	mov.b32 	%f716, %r1229;
	add.s32 	%r1232, %r265, %r264;
	setp.eq.s32 	%p156, %r265, 0;
	add.f32 	%f717, %f713, %f716;
	add.f32 	%f718, %f712, %f715;
	add.f32 	%f719, %f711, %f714;
	selp.f32 	%f720, %f717, %f716, %p156;
	selp.f32 	%f721, %f718, %f715, %p156;
	selp.f32 	%f722, %f719, %f714, %p156;
	setp.eq.s32 	%p157, %r210, 2;
	selp.b32 	%r1233, %r1232, %r264, %p157;
	selp.f32 	%f723, %f720, %f713, %p157;
	selp.f32 	%f724, %f721, %f712, %p157;
	selp.f32 	%f725, %f722, %f711, %p157;
	ld.shared.v4.u32 	{%r266, %r1234, %r1235, %r1236}, [_ZN6thrust24THRUST_300001_SM_1000_NS8cuda_cub4core6detail5shmemE+32];
	mov.b32 	%f726, %r1236;
	mov.b32 	%f727, %r1235;
	mov.b32 	%f728, %r1234;
	add.s32 	%r1237, %r266, %r1232;
	setp.eq.s32 	%p158, %r266, 0;
	add.f32 	%f729, %f720, %f728;
	add.f32 	%f730, %f721, %f727;
	add.f32 	%f731, %f722, %f726;
	selp.f32 	%f732, %f729, %f728, %p158;
	selp.f32 	%f733, %f730, %f727, %p158;
	selp.f32 	%f734, %f731, %f726, %p158;
	setp.eq.s32 	%p159, %r210, 3;
	selp.b32 	%r1238, %r1237, %r1233, %p159;
	selp.f32 	%f735, %f732, %f723, %p159;
	selp.f32 	%f736, %f733, %f724, %p159;
	selp.f32 	%f737, %f734, %f725, %p159;
	ld.shared.v4.u32 	{%r267, %r1239, %r1240, %r1241}, [_ZN6thrust24THRUST_300001_SM_1000_NS8cuda_cub4core6detail5shmemE+48];
	mov.b32 	%f738, %r1241;
	mov.b32 	%f739, %r1240;
	mov.b32 	%f740, %r1239;
	add.s32 	%r1242, %r267, %r1237;
	setp.eq.s32 	%p160, %r267, 0;
	add.f32 	%f741, %f732, %f740;
	add.f32 	%f742, %f733, %f739;
	add.f32 	%f743, %f734, %f738;
	selp.f32 	%f744, %f741, %f740, %p160;
	selp.f32 	%f745, %f742, %f739, %p160;
	selp.f32 	%f746, %f743, %f738, %p160;
	setp.eq.s32 	%p161, %r210, 4;
	selp.b32 	%r1243, %r1242, %r1238, %p161;
	selp.f32 	%f747, %f744, %f735, %p161;
	selp.f32 	%f748, %f745, %f736, %p161;
	selp.f32 	%f749, %f746, %f737, %p161;
	ld.shared.v4.u32 	{%r268, %r1244, %r1245, %r1246}, [_ZN6thrust24THRUST_300001_SM_1000_NS8cuda_cub4core6detail5shmemE+64];
	mov.b32 	%f750, %r1246;
	mov.b32 	%f751, %r1245;
	mov.b32 	%f752, %r1244;
	add.s32 	%r1247, %r268, %r1242;
	setp.eq.s32 	%p162, %r268, 0;
	add.f32 	%f753, %f744, %f752;
	add.f32 	%f754, %f745, %f751;
	add.f32 	%f755, %f746, %f750;
	selp.f32 	%f756, %f753, %f752, %p162;
	selp.f32 	%f757, %f754, %f751, %p162;
	selp.f32 	%f758, %f755, %f750, %p162;
	setp.eq.s32 	%p163, %r210, 5;
	selp.b32 	%r1248, %r1247, %r1243, %p163;
	selp.f32 	%f759, %f756, %f747, %p163;
	selp.f32 	%f760, %f757, %f748, %p163;
	selp.f32 	%f761, %f758, %f749, %p163;
	ld.shared.v4.u32 	{%r269, %r1249, %r1250, %r1251}, [_ZN6thrust24THRUST_300001_SM_1000_NS8cuda_cub4core6detail5shmemE+80];
	mov.b32 	%f762, %r1251;
	mov.b32 	%f763, %r1250;
	mov.b32 	%f764, %r1249;
	add.s32 	%r1252, %r269, %r1247;
	setp.eq.s32 	%p164, %r269, 0;
	add.f32 	%f765, %f756, %f764;
	add.f32 	%f766, %f757, %f763;
	add.f32 	%f767, %f758, %f762;
	selp.f32 	%f768, %f765, %f764, %p164;
	selp.f32 	%f769, %f766, %f763, %p164;
	selp.f32 	%f770, %f767, %f762, %p164;
	setp.eq.s32 	%p165, %r210, 6;
	selp.b32 	%r1253, %r1252, %r1248, %p165;
	selp.f32 	%f771, %f768, %f759, %p165;
	selp.f32 	%f772, %f769, %f760, %p165;
	selp.f32 	%f773, %f770, %f761, %p165;
	ld.shared.v4.u32 	{%r270, %r1254, %r1255, %r1256}, [_ZN6thrust24THRUST_300001_SM_1000_NS8cuda_cub4core6detail5shmemE+96];
	mov.b32 	%f774, %r1256;
	mov.b32 	%f775, %r1255;
	mov.b32 	%f776, %r1254;
	add.s32 	%r1257, %r270, %r1252;
	setp.eq.s32 	%p166, %r270, 0;
	add.f32 	%f777, %f768, %f776;
	add.f32 	%f778, %f769, %f775;
	add.f32 	%f779, %f770, %f774;
	selp.f32 	%f780, %f777, %f776, %p166;
	selp.f32 	%f781, %f778, %f775, %p166;
	selp.f32 	%f782, %f779, %f774, %p166;
	setp.eq.s32 	%p167, %r210, 7;
	selp.b32 	%r271, %r1257, %r1253, %p167;
	selp.f32 	%f208, %f780, %f771, %p167;
	selp.f32 	%f209, %f781, %f772, %p167;
	selp.f32 	%f210, %f782, %f773, %p167;
	ld.shared.v4.u32 	{%r272, %r1258, %r1259, %r1260}, [_ZN6thrust24THRUST_300001_SM_1000_NS8cuda_cub4core6detail5shmemE+112];
	mov.b32 	%f783, %r1260;
	mov.b32 	%f784, %r1259;
	mov.b32 	%f785, %r1258;
	add.s32 	%r2225, %r272, %r1257;
	setp.eq.s32 	%p168, %r272, 0;
	add.f32 	%f786, %f780, %f785;
	add.f32 	%f787, %f781, %f784;
	add.f32 	%f788, %f782, %f783;
	selp.f32 	%f211, %f786, %f785, %p168;
	selp.f32 	%f212, %f787, %f784, %p168;
	selp.f32 	%f213, %f788, %f783, %p168;
	setp.lt.u32 	%p169, %r193, 32;
	@%p169 bra 	$L__BB6_150;
	setp.eq.s32 	%p170, %r2217, 0;
	add.f32 	%f789, %f208, %f1292;
	add.f32 	%f790, %f209, %f1293;
	add.f32 	%f791, %f210, %f1294;
	selp.f32 	%f792, %f789, %f1292, %p170;
	selp.f32 	%f793, %f790, %f1293, %p170;
	selp.f32 	%f794, %f791, %f1294, %p170;
	setp.eq.s32 	%p171, %r1051, 0;
	selp.b32 	%r1261, 0, %r2217, %p171;
	add.s32 	%r2217, %r271, %r1261;
	selp.f32 	%f1292, %f208, %f792, %p171;
	selp.f32 	%f1293, %f209, %f793, %p171;
	selp.f32 	%f1294, %f210, %f794, %p171;
$L__BB6_150:
	setp.eq.s32 	%p172, %r193, 0;
	mov.b32 	%r2218, 0;
	mov.u32 	%r2219, %r258;
	@%p172 bra 	$L__BB6_152;
	add.s32 	%r2219, %r258, %r2217;
	setp.eq.s32 	%p173, %r258, 0;
	add.f32 	%f795, %f1292, %f1295;
	add.f32 	%f796, %f1293, %f1296;
	add.f32 	%f797, %f1294, %f1297;
	selp.f32 	%f1295, %f795, %f1295, %p173;
	selp.f32 	%f1296, %f796, %f1296, %p173;
	selp.f32 	%f1297, %f797, %f1297, %p173;
	mov.u32 	%r2218, %r2217;
$L__BB6_152:
	add.s32 	%r279, %r2219, %r259;
	add.f32 	%f798, %f1295, %f190;
	add.f32 	%f799, %f1296, %f191;
	add.f32 	%f800, %f1297, %f192;
	selp.f32 	%f226, %f190, %f798, %p1;
	selp.f32 	%f227, %f191, %f799, %p1;
	selp.f32 	%f228, %f192, %f800, %p1;
	add.s32 	%r280, %r279, %r260;
	add.f32 	%f801, %f226, %f193;
	add.f32 	%f802, %f227, %f194;
	add.f32 	%f803, %f228, %f195;
	selp.f32 	%f229, %f193, %f801, %p2;
	selp.f32 	%f230, %f194, %f802, %p2;
	selp.f32 	%f231, %f195, %f803, %p2;
	add.s32 	%r281, %r280, %r261;
	add.f32 	%f804, %f229, %f196;
	add.f32 	%f805, %f230, %f197;
	add.f32 	%f806, %f231, %f198;
	selp.f32 	%f232, %f196, %f804, %p3;
	selp.f32 	%f233, %f197, %f805, %p3;
	selp.f32 	%f234, %f198, %f806, %p3;
	setp.lt.s32 	%p174, %r2225, 257;
	@%p174 bra 	$L__BB6_170;
	bar.sync 	0;
	setp.eq.s32 	%p180, %r258, 0;
	@%p180 bra 	$L__BB6_155;
	shl.b32 	%r1263, %r2218, 4;
	add.s32 	%r1265, %r1056, %r1263;
	mov.b32 	%r1266, %f1292;
	mov.b32 	%r1267, %f1293;
	mov.b32 	%r1268, %f1294;
	st.shared.v4.u32 	[%r1265], {%r2215, %r1266, %r1267, %r1268};
$L__BB6_155:
	not.pred 	%p181, %p1;
	@%p181 bra 	$L__BB6_157;
	shl.b32 	%r1269, %r2219, 4;
	add.s32 	%r1271, %r1056, %r1269;
	mov.b32 	%r1272, %f1295;
	mov.b32 	%r1273, %f1296;
	mov.b32 	%r1274, %f1297;
	st.shared.v4.u32 	[%r1271], {%r215, %r1272, %r1273, %r1274};
$L__BB6_157:
	not.pred 	%p182, %p2;
	@%p182 bra 	$L__BB6_159;
	shl.b32 	%r1275, %r279, 4;
	add.s32 	%r1277, %r1056, %r1275;
	mov.b32 	%r1278, %f226;
	mov.b32 	%r1279, %f227;
	mov.b32 	%r1280, %f228;
	st.shared.v4.u32 	[%r1277], {%r216, %r1278, %r1279, %r1280};
$L__BB6_159:
	not.pred 	%p183, %p3;
	@%p183 bra 	$L__BB6_161;
	shl.b32 	%r1281, %r280, 4;
	add.s32 	%r1283, %r1056, %r1281;
	mov.b32 	%r1284, %f229;
	mov.b32 	%r1285, %f230;
	mov.b32 	%r1286, %f231;
	st.shared.v4.u32 	[%r1283], {%r217, %r1284, %r1285, %r1286};
$L__BB6_161:
	not.pred 	%p184, %p4;
	@%p184 bra 	$L__BB6_163;
	shl.b32 	%r1287, %r281, 4;
	add.s32 	%r1289, %r1056, %r1287;
	mov.b32 	%r1290, %f232;
	mov.b32 	%r1291, %f233;
	mov.b32 	%r1292, %f234;
	st.shared.v4.u32 	[%r1289], {%r218, %r1290, %r1291, %r1292};
$L__BB6_163:
	bar.sync 	0;
	setp.ge.u32 	%p185, %r193, %r2225;
	@%p185 bra 	$L__BB6_180;
	add.s32 	%r1293, %r265, %r266;
	add.s32 	%r1294, %r1293, %r267;
	add.s32 	%r1295, %r1294, %r268;
	add.s32 	%r1296, %r1295, %r269;
	add.s32 	%r1297, %r1296, %r270;
	add.s32 	%r1298, %r1297, %r272;
	add.s32 	%r1299, %r1298, %r264;
	not.b32 	%r1300, %r193;
	add.s32 	%r282, %r1299, %r1300;
	and.b32  	%r1301, %r282, 768;
	setp.eq.s32 	%p186, %r1301, 768;
	mov.u32 	%r2224, %r193;
	@%p186 bra 	$L__BB6_167;
	shr.u32 	%r1302, %r282, 8;
	add.s32 	%r1303, %r1302, 1;
	and.b32  	%r1304, %r1303, 3;
	mul.wide.u32 	%rd216, %r193, 12;
	add.s64 	%rd217, %rd216, %rd8;
	add.s64 	%rd385, %rd217, 8;
	mul.wide.u32 	%rd218, %r193, 4;
	add.s64 	%rd384, %rd7, %rd218;
	shl.b32 	%r1305, %r193, 4;
	add.s32 	%r2221, %r1056, %r1305;
	neg.s32 	%r2220, %r1304;
	shl.b32 	%r1307, %r1303, 8;
	and.b32  	%r1308, %r1307, 768;
	add.s32 	%r2224, %r193, %r1308;
$L__BB6_166:
	.pragma "nounroll";
	ld.shared.v4.u32 	{%r1309, %r1310, %r1311, %r1312}, [%r2221];
	st.global.u32 	[%rd384], %r1309;
	st.global.u32 	[%rd385+-8], %r1310;
	st.global.u32 	[%rd385+-4], %r1311;
	st.global.u32 	[%rd385], %r1312;
	add.s64 	%rd385, %rd385, 3072;
	add.s64 	%rd384, %rd384, 1024;
	add.s32 	%r2221, %r2221, 4096;
	add.s32 	%r2220, %r2220, 1;
	setp.ne.s32 	%p187, %r2220, 0;
	@%p187 bra 	$L__BB6_166;
$L__BB6_167:
	setp.lt.u32 	%p188, %r282, 768;
	@%p188 bra 	$L__BB6_180;
	mul.wide.u32 	%rd219, %r2224, 4;
	add.s64 	%rd220, %rd219, %rd7;
	add.s64 	%rd387, %rd220, 2048;
	mul.wide.u32 	%rd221, %r2224, 12;
	add.s64 	%rd222, %rd221, %rd8;
	add.s64 	%rd386, %rd222, 6144;
	shl.b32 	%r1313, %r2224, 4;
	add.s32 	%r1315, %r1313, %r1056;
	add.s32 	%r2223, %r1315, 8192;
$L__BB6_169:
	ld.shared.v4.u32 	{%r1316, %r1317, %r1318, %r1319}, [%r2223+-8192];
	st.global.u32 	[%rd387+-2048], %r1316;
	st.global.u32 	[%rd386+-6144], %r1317;
	st.global.u32 	[%rd386+-6140], %r1318;
	st.global.u32 	[%rd386+-6136], %r1319;
	ld.shared.v4.u32 	{%r1320, %r1321, %r1322, %r1323}, [%r2223+-4096];
	st.global.u32 	[%rd387+-1024], %r1320;
	st.global.u32 	[%rd386+-3072], %r1321;
	st.global.u32 	[%rd386+-3068], %r1322;
	st.global.u32 	[%rd386+-3064], %r1323;
	ld.shared.v4.u32 	{%r1324, %r1325, %r1326, %r1327}, [%r2223];
	st.global.u32 	[%rd387], %r1324;
	st.global.u32 	[%rd386], %r1325;
	st.global.u32 	[%rd386+4], %r1326;
	st.global.u32 	[%rd386+8], %r1327;
	ld.shared.v4.u32 	{%r1328, %r1329, %r1330, %r1331}, [%r2223+4096];
	st.global.u32 	[%rd387+1024], %r1328;
	st.global.u32 	[%rd386+3072], %r1329;
	st.global.u32 	[%rd386+3076], %r1330;
	st.global.u32 	[%rd386+3080], %r1331;
	add.s32 	%r2224, %r2224, 1024;
	add.s64 	%rd387, %rd387, 4096;
	add.s64 	%rd386, %rd386, 12288;
	add.s32 	%r2223, %r2223, 16384;
	setp.lt.s32 	%p189, %r2224, %r2225;
	@%p189 bra 	$L__BB6_169;
	bra.uni 	$L__BB6_180;
$L__BB6_170:
	setp.eq.s32 	%p175, %r258, 0;
	@%p175 bra 	$L__BB6_172;
	mul.wide.s32 	%rd196, %r2218, 4;
	add.s64 	%rd197, %rd7, %rd196;
	st.global.u32 	[%rd197], %r2215;
	mul.wide.s32 	%rd198, %r2218, 12;
	add.s64 	%rd199, %rd8, %rd198;
	st.global.f32 	[%rd199], %f1292;
	st.global.f32 	[%rd199+4], %f1293;
	st.global.f32 	[%rd199+8], %f1294;
$L__BB6_172:
	not.pred 	%p176, %p1;
	@%p176 bra 	$L__BB6_174;
	mul.wide.s32 	%rd200, %r2219, 4;
	add.s64 	%rd201, %rd7, %rd200;
	st.global.u32 	[%rd201], %r215;
	mul.wide.s32 	%rd202, %r2219, 12;
	add.s64 	%rd203, %rd8, %rd202;
	st.global.f32 	[%rd203], %f1295;
	st.global.f32 	[%rd203+4], %f1296;
	st.global.f32 	[%rd203+8], %f1297;
$L__BB6_174:
	not.pred 	%p177, %p2;
	@%p177 bra 	$L__BB6_176;
	mul.wide.s32 	%rd204, %r279, 4;
	add.s64 	%rd205, %rd7, %rd204;
	st.global.u32 	[%rd205], %r216;
	mul.wide.s32 	%rd206, %r279, 12;
	add.s64 	%rd207, %rd8, %rd206;
	st.global.f32 	[%rd207], %f226;
	st.global.f32 	[%rd207+4], %f227;
	st.global.f32 	[%rd207+8], %f228;
$L__BB6_176:
	not.pred 	%p178, %p3;
	@%p178 bra 	$L__BB6_178;
	mul.wide.s32 	%rd208, %r280, 4;
	add.s64 	%rd209, %rd7, %rd208;
	st.global.u32 	[%rd209], %r217;
	mul.wide.s32 	%rd210, %r280, 12;
	add.s64 	%rd211, %rd8, %rd210;
	st.global.f32 	[%rd211], %f229;
	st.global.f32 	[%rd211+4], %f230;
	st.global.f32 	[%rd211+8], %f231;
$L__BB6_178:
	not.pred 	%p179, %p4;
	@%p179 bra 	$L__BB6_180;
	mul.wide.s32 	%rd212, %r281, 4;
	add.s64 	%rd213, %rd7, %rd212;
	st.global.u32 	[%rd213], %r218;
	mul.wide.s32 	%rd214, %r281, 12;
	add.s64 	%rd215, %rd8, %rd214;
	st.global.f32 	[%rd215], %f232;
	st.global.f32 	[%rd215+4], %f233;
	st.global.f32 	[%rd215+8], %f234;
$L__BB6_180:
	setp.ne.s32 	%p190, %r193, 255;
	@%p190 bra 	$L__BB6_290;
	setp.ne.s32 	%p191, %r3, 1280;
	@%p191 bra 	$L__BB6_183;
	mul.wide.s32 	%rd223, %r2225, 4;
	add.s64 	%rd224, %rd7, %rd223;
	st.global.u32 	[%rd224], %r219;
	mul.wide.s32 	%rd225, %r2225, 12;
	add.s64 	%rd226, %rd8, %rd225;
	st.global.f32 	[%rd226], %f211;
	st.global.f32 	[%rd226+4], %f212;
	st.global.f32 	[%rd226+8], %f213;
	add.s32 	%r2225, %r2225, 1;
$L__BB6_183:
	st.global.u32 	[%rd1], %r2225;
	bra.uni 	$L__BB6_290;
$L__BB6_184:
	mul.wide.u32 	%rd58, %r2, 4;
	add.s64 	%rd57, %rd5, %rd58;
	// begin inline asm
	ld.global.nc.u32 %r2230, [%rd57];
	// end inline asm
	mov.u32 	%r299, %tid.x;
	and.b32  	%r489, %r299, 31;
	and.b32  	%r490, %r299, 992;
	mul.lo.s32 	%r491, %r490, 5;
	or.b32  	%r300, %r491, %r489;
	setp.ge.u32 	%p13, %r300, %r3;
	mov.u32 	%r2226, %r2230;
	@%p13 bra 	$L__BB6_186;
	add.s32 	%r493, %r300, %r2;
	mul.wide.u32 	%rd60, %r493, 4;
	add.s64 	%rd59, %rd5, %rd60;
	// begin inline asm
	ld.global.nc.u32 %r2226, [%rd59];
	// end inline asm
$L__BB6_186:
	add.s32 	%r303, %r300, 32;
	setp.ge.u32 	%p14, %r303, %r3;
	shl.b32 	%r494, %r300, 2;
	cvt.u64.u32 	%rd61, %r494;
	add.s64 	%rd44, %rd57, %rd61;
	mov.u32 	%r2227, %r2230;
	@%p14 bra 	$L__BB6_188;
	add.s64 	%rd62, %rd44, 128;
	// begin inline asm
	ld.global.nc.u32 %r2227, [%rd62];
	// end inline asm
$L__BB6_188:
	add.s32 	%r306, %r300, 64;
	setp.ge.u32 	%p15, %r306, %r3;
	mov.u32 	%r2228, %r2230;
	@%p15 bra 	$L__BB6_190;
	add.s64 	%rd63, %rd44, 256;
	// begin inline asm
	ld.global.nc.u32 %r2228, [%rd63];
	// end inline asm
$L__BB6_190:
	add.s32 	%r309, %r300, 96;
	setp.ge.u32 	%p16, %r309, %r3;
	mov.u32 	%r2229, %r2230;
	@%p16 bra 	$L__BB6_192;
	add.s64 	%rd64, %rd44, 384;
	// begin inline asm
	ld.global.nc.u32 %r2229, [%rd64];
	// end inline asm
$L__BB6_192:
	add.s32 	%r312, %r300, 128;
	setp.ge.u32 	%p17, %r312, %r3;
	@%p17 bra 	$L__BB6_194;
	add.s64 	%rd65, %rd44, 512;
	// begin inline asm
	ld.global.nc.u32 %r2230, [%rd65];
	// end inline asm
$L__BB6_194:
	// begin inline asm
	mov.u32 %r499, %laneid;
	// end inline asm
	shr.u32 	%r316, %r299, 5;
	mad.lo.s32 	%r317, %r316, 160, %r499;
	shl.b32 	%r501, %r317, 2;
	mov.u32 	%r502, _ZN6thrust24THRUST_300001_SM_1000_NS8cuda_cub4core6detail5shmemE;
	add.s32 	%r318, %r502, %r501;
	st.shared.u32 	[%r318], %r2226;
	st.shared.u32 	[%r318+128], %r2227;
	st.shared.u32 	[%r318+256], %r2228;
	st.shared.u32 	[%r318+384], %r2229;
	st.shared.u32 	[%r318+512], %r2230;
	bar.warp.sync 	-1;
	shl.b32 	%r319, %r499, 2;
	shl.b32 	%r503, %r499, 4;
	add.s32 	%r320, %r318, %r503;
	ld.shared.u32 	%r321, [%r320];
	ld.shared.u32 	%r322, [%r320+4];
	ld.shared.u32 	%r323, [%r320+8];
	ld.shared.u32 	%r324, [%r320+12];
	ld.shared.u32 	%r325, [%r320+16];
	setp.ne.s32 	%p18, %r299, 0;
	mov.b32 	%r2247, 0;
	@%p18 bra 	$L__BB6_196;
	add.s64 	%rd66, %rd57, -4;
	// begin inline asm
	ld.global.nc.u32 %r2247, [%rd66];
	// end inline asm
$L__BB6_196:
	setp.ge.u32 	%p19, %r300, %r3;
	bar.sync 	0;
	mul.wide.u32 	%rd70, %r2, 12;
	add.s64 	%rd67, %rd6, %rd70;
	// begin inline asm
	ld.global.nc.u32 %r2244, [%rd67];
	// end inline asm
	add.s64 	%rd68, %rd67, 4;
	// begin inline asm
	ld.global.nc.u32 %r2245, [%rd68];
	// end inline asm
	add.s64 	%rd69, %rd67, 8;
	// begin inline asm
	ld.global.nc.u32 %r2246, [%rd69];
	// end inline asm
	mov.u32 	%r2232, %r2244;
	mov.u32 	%r2233, %r2245;
	mov.u32 	%r2234, %r2246;
	@%p19 bra 	$L__BB6_198;
	add.s32 	%r511, %r300, %r2;
	mul.wide.u32 	%rd74, %r511, 12;
	add.s64 	%rd71, %rd6, %rd74;
	// begin inline asm
	ld.global.nc.u32 %r2232, [%rd71];
	// end inline asm
	add.s64 	%rd72, %rd71, 4;
	// begin inline asm
	ld.global.nc.u32 %r2233, [%rd72];
	// end inline asm
	add.s64 	%rd73, %rd71, 8;
	// begin inline asm
	ld.global.nc.u32 %r2234, [%rd73];
	// end inline asm
$L__BB6_198:
	setp.ge.u32 	%p20, %r303, %r3;
	mul.lo.s32 	%r512, %r300, 12;
	cvt.u64.u32 	%rd75, %r512;
	add.s64 	%rd46, %rd67, %rd75;
	mov.u32 	%r2235, %r2244;
	mov.u32 	%r2236, %r2245;
	mov.u32 	%r2237, %r2246;
	@%p20 bra 	$L__BB6_200;
	add.s64 	%rd76, %rd46, 384;
	// begin inline asm
	ld.global.nc.u32 %r2235, [%rd76];
	// end inline asm
	add.s64 	%rd77, %rd46, 388;
	// begin inline asm
	ld.global.nc.u32 %r2236, [%rd77];
	// end inline asm
	add.s64 	%rd78, %rd46, 392;
	// begin inline asm
	ld.global.nc.u32 %r2237, [%rd78];
	// end inline asm
$L__BB6_200:
	setp.ge.u32 	%p21, %r306, %r3;
	mov.u32 	%r2238, %r2244;
	mov.u32 	%r2239, %r2245;
	mov.u32 	%r2240, %r2246;
	@%p21 bra 	$L__BB6_202;
	add.s64 	%rd79, %rd46, 768;
	// begin inline asm
	ld.global.nc.u32 %r2238, [%rd79];
	// end inline asm
	add.s64 	%rd80, %rd46, 772;
	// begin inline asm
	ld.global.nc.u32 %r2239, [%rd80];
	// end inline asm
	add.s64 	%rd81, %rd46, 776;
	// begin inline asm
	ld.global.nc.u32 %r2240, [%rd81];
	// end inline asm
$L__BB6_202:
	setp.ge.u32 	%p22, %r309, %r3;
	mov.u32 	%r2241, %r2244;
	mov.u32 	%r2242, %r2245;
	mov.u32 	%r2243, %r2246;
	@%p22 bra 	$L__BB6_204;
	add.s64 	%rd82, %rd46, 1152;
	// begin inline asm
	ld.global.nc.u32 %r2241, [%rd82];
	// end inline asm
	add.s64 	%rd83, %rd46, 1156;
	// begin inline asm
	ld.global.nc.u32 %r2242, [%rd83];
	// end inline asm
	add.s64 	%rd84, %rd46, 1160;
	// begin inline asm
	ld.global.nc.u32 %r2243, [%rd84];
	// end inline asm
$L__BB6_204:
	setp.ge.u32 	%p23, %r312, %r3;
	@%p23 bra 	$L__BB6_206;
	add.s64 	%rd85, %rd46, 1536;
	// begin inline asm
	ld.global.nc.u32 %r2244, [%rd85];
	// end inline asm
	add.s64 	%rd86, %rd46, 1540;
	// begin inline asm
	ld.global.nc.u32 %r2245, [%rd86];
	// end inline asm
	add.s64 	%rd87, %rd46, 1544;
	// begin inline asm
	ld.global.nc.u32 %r2246, [%rd87];
	// end inline asm
$L__BB6_206:
	setp.eq.s32 	%p24, %r299, 0;
	shl.b32 	%r525, %r317, 3;
	add.s32 	%r526, %r318, %r525;
	st.shared.u32 	[%r526], %r2232;
	st.shared.u32 	[%r526+4], %r2233;
	st.shared.u32 	[%r526+8], %r2234;
	st.shared.u32 	[%r526+384], %r2235;
	st.shared.u32 	[%r526+388], %r2236;
	st.shared.u32 	[%r526+392], %r2237;
	st.shared.u32 	[%r526+768], %r2238;
	st.shared.u32 	[%r526+772], %r2239;
	st.shared.u32 	[%r526+776], %r2240;
	st.shared.u32 	[%r526+1152], %r2241;
	st.shared.u32 	[%r526+1156], %r2242;
	st.shared.u32 	[%r526+1160], %r2243;
	st.shared.u32 	[%r526+1536], %r2244;
	st.shared.u32 	[%r526+1540], %r2245;
	st.shared.u32 	[%r526+1544], %r2246;
	bar.warp.sync 	-1;
	add.s32 	%r527, %r317, %r319;
	shl.b32 	%r528, %r527, 3;
	add.s32 	%r529, %r320, %r528;
	ld.shared.f32 	%f235, [%r529];
	ld.shared.f32 	%f236, [%r529+4];
	ld.shared.f32 	%f237, [%r529+8];
	ld.shared.f32 	%f238, [%r529+12];
	ld.shared.f32 	%f239, [%r529+16];
	ld.shared.f32 	%f240, [%r529+20];
	ld.shared.f32 	%f241, [%r529+24];
	ld.shared.f32 	%f242, [%r529+28];
	ld.shared.f32 	%f243, [%r529+32];
	ld.shared.f32 	%f244, [%r529+36];
	ld.shared.f32 	%f245, [%r529+40];
	ld.shared.f32 	%f246, [%r529+44];
	ld.shared.f32 	%f247, [%r529+48];
	ld.shared.f32 	%f248, [%r529+52];
	ld.shared.f32 	%f249, [%r529+56];
	bar.sync 	0;
	shl.b32 	%r530, %r299, 2;
	add.s32 	%r532, %r502, %r530;
	add.s32 	%r361, %r532, 1236;
	st.shared.u32 	[%r532+1236], %r325;
	bar.sync 	0;
	@%p24 bra 	$L__BB6_208;
	ld.shared.u32 	%r2247, [%r361+-4];
$L__BB6_208:
	setp.ne.s32 	%p25, %r2247, %r321;
	setp.ne.s32 	%p26, %r321, %r322;
	setp.ne.s32 	%p27, %r322, %r323;
	setp.ne.s32 	%p28, %r323, %r324;
	setp.ne.s32 	%p29, %r324, %r325;
	mul.lo.s32 	%r653, %r299, 5;
	setp.eq.s32 	%p30, %r653, %r3;
	or.pred  	%p5, %p30, %p25;
	selp.u32 	%r364, 1, 0, %p5;
	add.s32 	%r654, %r653, 1;
	setp.eq.s32 	%p31, %r654, %r3;
	or.pred  	%p6, %p31, %p26;
	selp.u32 	%r655, 1, 0, %p6;
	add.s32 	%r656, %r653, 2;
	setp.eq.s32 	%p32, %r656, %r3;
	or.pred  	%p7, %p32, %p27;
	selp.u32 	%r657, 1, 0, %p7;
	add.s32 	%r658, %r653, 3;
	setp.eq.s32 	%p33, %r658, %r3;
	or.pred  	%p8, %p33, %p28;
	selp.u32 	%r659, 1, 0, %p8;
	add.s32 	%r660, %r653, 4;
	setp.eq.s32 	%p34, %r660, %r3;
	or.pred  	%p9, %p34, %p29;
	selp.u32 	%r661, 1, 0, %p9;
	add.s32 	%r365, %r655, %r364;
	add.f32 	%f376, %f235, %f238;
	add.f32 	%f377, %f236, %f239;
	add.f32 	%f378, %f237, %f240;
	selp.f32 	%f379, %f238, %f376, %p6;
	selp.f32 	%f380, %f239, %f377, %p6;
	selp.f32 	%f381, %f240, %f378, %p6;
	add.s32 	%r366, %r365, %r657;
	add.f32 	%f382, %f379, %f241;
	add.f32 	%f383, %f380, %f242;
	add.f32 	%f384, %f381, %f243;
	selp.f32 	%f385, %f241, %f382, %p7;
	selp.f32 	%f386, %f242, %f383, %p7;
	selp.f32 	%f387, %f243, %f384, %p7;
	add.s32 	%r367, %r366, %r659;
	add.f32 	%f388, %f385, %f244;
	add.f32 	%f389, %f386, %f245;
	add.f32 	%f390, %f387, %f246;
	selp.f32 	%f391, %f244, %f388, %p8;
	selp.f32 	%f392, %f245, %f389, %p8;
	selp.f32 	%f393, %f246, %f390, %p8;
	add.s32 	%r534, %r367, %r661;
	add.f32 	%f394, %f391, %f247;
	add.f32 	%f395, %f392, %f248;
	add.f32 	%f396, %f393, %f249;
	selp.f32 	%f397, %f247, %f394, %p9;
	selp.f32 	%f398, %f248, %f395, %p9;
	selp.f32 	%f399, %f249, %f396, %p9;
	mov.b32 	%r650, 1;
	mov.b32 	%r651, 0;
	mov.b32 	%r652, -1;
	// begin inline asm
	shfl.sync.up.b32 %r533, %r534, %r650, %r651, %r652;
	// end inline asm
	mov.b32 	%r539, %f397;
	// begin inline asm
	shfl.sync.up.b32 %r538, %r539, %r650, %r651, %r652;
	// end inline asm
	mov.b32 	%f400, %r538;
	mov.b32 	%r544, %f398;
	// begin inline asm
	shfl.sync.up.b32 %r543, %r544, %r650, %r651, %r652;
	// end inline asm
	mov.b32 	%f401, %r543;
	mov.b32 	%r549, %f399;
	// begin inline asm
	shfl.sync.up.b32 %r548, %r549, %r650, %r651, %r652;
	// end inline asm
	mov.b32 	%f402, %r548;
	setp.eq.s32 	%p35, %r534, 0;
	add.f32 	%f403, %f397, %f400;
	add.f32 	%f404, %f398, %f401;
	add.f32 	%f405, %f399, %f402;
	selp.f32 	%f406, %f403, %f397, %p35;
	selp.f32 	%f407, %f404, %f398, %p35;
	selp.f32 	%f408, %f405, %f399, %p35;
	setp.lt.s32 	%p36, %r499, 1;
	selp.b32 	%r662, 0, %r533, %p36;
	add.s32 	%r554, %r662, %r534;
	selp.f32 	%f409, %f397, %f406, %p36;
	selp.f32 	%f410, %f398, %f407, %p36;
	selp.f32 	%f411, %f399, %f408, %p36;
	mov.b32 	%r570, 2;
	// begin inline asm
	shfl.sync.up.b32 %r553, %r554, %r570, %r651, %r652;
	// end inline asm
	mov.b32 	%r559, %f409;
	// begin inline asm
	shfl.sync.up.b32 %r558, %r559, %r570, %r651, %r652;
	// end inline asm
	mov.b32 	%f412, %r558;
	mov.b32 	%r564, %f410;
	// begin inline asm
	shfl.sync.up.b32 %r563, %r564, %r570, %r651, %r652;
	// end inline asm
	mov.b32 	%f413, %r563;
	mov.b32 	%r569, %f411;
	// begin inline asm
	shfl.sync.up.b32 %r568, %r569, %r570, %r651, %r652;
	// end inline asm
	mov.b32 	%f414, %r568;
	setp.eq.s32 	%p37, %r554, 0;
	add.f32 	%f415, %f409, %f412;
	add.f32 	%f416, %f410, %f413;
	add.f32 	%f417, %f411, %f414;
	selp.f32 	%f418, %f415, %f409, %p37;
	selp.f32 	%f419, %f416, %f410, %p37;
	selp.f32 	%f420, %f417, %f411, %p37;
	setp.lt.s32 	%p38, %r499, 2;
	selp.b32 	%r663, 0, %r553, %p38;
	add.s32 	%r574, %r663, %r554;
	selp.f32 	%f421, %f409, %f418, %p38;
	selp.f32 	%f422, %f410, %f419, %p38;
	selp.f32 	%f423, %f411, %f420, %p38;
	mov.b32 	%r590, 4;
	// begin inline asm
	shfl.sync.up.b32 %r573, %r574, %r590, %r651, %r652;
	// end inline asm
	mov.b32 	%r579, %f421;
	// begin inline asm
	shfl.sync.up.b32 %r578, %r579, %r590, %r651, %r652;
	// end inline asm
	mov.b32 	%f424, %r578;
	mov.b32 	%r584, %f422;
	// begin inline asm
	shfl.sync.up.b32 %r583, %r584, %r590, %r651, %r652;
	// end inline asm
	mov.b32 	%f425, %r583;
	mov.b32 	%r589, %f423;
	// begin inline asm
	shfl.sync.up.b32 %r588, %r589, %r590, %r651, %r652;
	// end inline asm
	mov.b32 	%f426, %r588;
	setp.eq.s32 	%p39, %r574, 0;
	add.f32 	%f427, %f421, %f424;
	add.f32 	%f428, %f422, %f425;
	add.f32 	%f429, %f423, %f426;
	selp.f32 	%f430, %f427, %f421, %p39;
	selp.f32 	%f431, %f428, %f422, %p39;
	selp.f32 	%f432, %f429, %f423, %p39;
	setp.lt.s32 	%p40, %r499, 4;
	selp.b32 	%r664, 0, %r573, %p40;
	add.s32 	%r594, %r664, %r574;
	selp.f32 	%f433, %f421, %f430, %p40;
	selp.f32 	%f434, %f422, %f431, %p40;
	selp.f32 	%f435, %f423, %f432, %p40;
	mov.b32 	%r610, 8;
	// begin inline asm
	shfl.sync.up.b32 %r593, %r594, %r610, %r651, %r652;
	// end inline asm
	mov.b32 	%r599, %f433;
	// begin inline asm
	shfl.sync.up.b32 %r598, %r599, %r610, %r651, %r652;
	// end inline asm
	mov.b32 	%f436, %r598;
	mov.b32 	%r604, %f434;
	// begin inline asm
	shfl.sync.up.b32 %r603, %r604, %r610, %r651, %r652;
	// end inline asm
	mov.b32 	%f437, %r603;
	mov.b32 	%r609, %f435;
	// begin inline asm
	shfl.sync.up.b32 %r608, %r609, %r610, %r651, %r652;
	// end inline asm
	mov.b32 	%f438, %r608;
	setp.eq.s32 	%p41, %r594, 0;
	add.f32 	%f439, %f433, %f436;
	add.f32 	%f440, %f434, %f437;
	add.f32 	%f441, %f435, %f438;
	selp.f32 	%f442, %f439, %f433, %p41;
	selp.f32 	%f443, %f440, %f434, %p41;
	selp.f32 	%f444, %f441, %f435, %p41;
	setp.lt.s32 	%p42, %r499, 8;
	selp.b32 	%r665, 0, %r593, %p42;
	add.s32 	%r614, %r665, %r594;
	selp.f32 	%f445, %f433, %f442, %p42;
	selp.f32 	%f446, %f434, %f443, %p42;
	selp.f32 	%f447, %f435, %f444, %p42;
	mov.b32 	%r630, 16;
	// begin inline asm
	shfl.sync.up.b32 %r613, %r614, %r630, %r651, %r652;
	// end inline asm
	mov.b32 	%r619, %f445;
	// begin inline asm
	shfl.sync.up.b32 %r618, %r619, %r630, %r651, %r652;
	// end inline asm
	mov.b32 	%f448, %r618;
	mov.b32 	%r624, %f446;
	// begin inline asm
	shfl.sync.up.b32 %r623, %r624, %r630, %r651, %r652;
	// end inline asm
	mov.b32 	%f449, %r623;
	mov.b32 	%r629, %f447;
	// begin inline asm
	shfl.sync.up.b32 %r628, %r629, %r630, %r651, %r652;
	// end inline asm
	mov.b32 	%f450, %r628;
	setp.eq.s32 	%p43, %r614, 0;
	add.f32 	%f451, %f445, %f448;
	add.f32 	%f452, %f446, %f449;
	add.f32 	%f453, %f447, %f450;
	selp.f32 	%f250, %f451, %f445, %p43;
	selp.f32 	%f251, %f452, %f446, %p43;
	selp.f32 	%f252, %f453, %f447, %p43;
	setp.lt.s32 	%p44, %r499, 16;
	selp.b32 	%r666, 0, %r613, %p44;
	add.s32 	%r634, %r666, %r614;
	selp.f32 	%f454, %f445, %f250, %p44;
	selp.f32 	%f455, %f446, %f251, %p44;
	selp.f32 	%f456, %f447, %f252, %p44;
	// begin inline asm
	shfl.sync.up.b32 %r2264, %r634, %r650, %r651, %r652;
	// end inline asm
	mov.b32 	%r639, %f454;
	// begin inline asm
	shfl.sync.up.b32 %r638, %r639, %r650, %r651, %r652;
	// end inline asm
	mov.b32 	%f1340, %r638;
	mov.b32 	%r644, %f455;
	// begin inline asm
	shfl.sync.up.b32 %r643, %r644, %r650, %r651, %r652;
	// end inline asm
	mov.b32 	%f1341, %r643;
	mov.b32 	%r649, %f456;
	// begin inline asm
	shfl.sync.up.b32 %r648, %r649, %r650, %r651, %r652;
	// end inline asm
	mov.b32 	%f1342, %r648;
	setp.ne.s32 	%p45, %r499, 31;
	@%p45 bra 	$L__BB6_210;
	shl.b32 	%r667, %r316, 4;
	add.s32 	%r669, %r502, %r667;
	mov.b32 	%r670, %f250;
	mov.b32 	%r671, %f251;
	mov.b32 	%r672, %f252;
	st.shared.v4.u32 	[%r669], {%r634, %r670, %r671, %r672};
$L__BB6_210:
	bar.sync 	0;
	ld.shared.v4.u32 	{%r673, %r674, %r675, %r676}, [_ZN6thrust24THRUST_300001_SM_1000_NS8cuda_cub4core6detail5shmemE];
	mov.b32 	%f457, %r676;
	mov.b32 	%f458, %r675;
	mov.b32 	%f459, %r674;
	ld.shared.v4.u32 	{%r677, %r678, %r679, %r680}, [_ZN6thrust24THRUST_300001_SM_1000_NS8cuda_cub4core6detail5shmemE+16];
	mov.b32 	%f460, %r680;
	mov.b32 	%f461, %r679;
	mov.b32 	%f462, %r678;
	add.s32 	%r681, %r677, %r673;
	setp.eq.s32 	%p46, %r677, 0;
	add.f32 	%f463, %f459, %f462;
	add.f32 	%f464, %f458, %f461;
	add.f32 	%f465, %f457, %f460;
	selp.f32 	%f466, %f463, %f462, %p46;
	selp.f32 	%f467, %f464, %f461, %p46;
	selp.f32 	%f468, %f465, %f460, %p46;
	setp.eq.s32 	%p47, %r316, 2;
	selp.b32 	%r682, %r681, %r673, %p47;
	selp.f32 	%f469, %f466, %f459, %p47;
	selp.f32 	%f470, %f467, %f458, %p47;
	selp.f32 	%f471, %f468, %f457, %p47;
	ld.shared.v4.u32 	{%r683, %r684, %r685, %r686}, [_ZN6thrust24THRUST_300001_SM_1000_NS8cuda_cub4core6detail5shmemE+32];
	mov.b32 	%f472, %r686;
	mov.b32 	%f473, %r685;
	mov.b32 	%f474, %r684;
	add.s32 	%r687, %r683, %r681;
	setp.eq.s32 	%p48, %r683, 0;
	add.f32 	%f475, %f466, %f474;
	add.f32 	%f476, %f467, %f473;
	add.f32 	%f477, %f468, %f472;
	selp.f32 	%f478, %f475, %f474, %p48;
	selp.f32 	%f479, %f476, %f473, %p48;
	selp.f32 	%f480, %f477, %f472, %p48;
	setp.eq.s32 	%p49, %r316, 3;
	selp.b32 	%r688, %r687, %r682, %p49;
	selp.f32 	%f481, %f478, %f469, %p49;
	selp.f32 	%f482, %f479, %f470, %p49;
	selp.f32 	%f483, %f480, %f471, %p49;
	ld.shared.v4.u32 	{%r689, %r690, %r691, %r692}, [_ZN6thrust24THRUST_300001_SM_1000_NS8cuda_cub4core6detail5shmemE+48];
	mov.b32 	%f484, %r692;
	mov.b32 	%f485, %r691;
	mov.b32 	%f486, %r690;
	add.s32 	%r693, %r689, %r687;
	setp.eq.s32 	%p50, %r689, 0;
	add.f32 	%f487, %f478, %f486;
	add.f32 	%f488, %f479, %f485;
	add.f32 	%f489, %f480, %f484;
	selp.f32 	%f490, %f487, %f486, %p50;
	selp.f32 	%f491, %f488, %f485, %p50;
	selp.f32 	%f492, %f489, %f484, %p50;
	setp.eq.s32 	%p51, %r316, 4;
	selp.b32 	%r694, %r693, %r688, %p51;
	selp.f32 	%f493, %f490, %f481, %p51;
	selp.f32 	%f494, %f491, %f482, %p51;
	selp.f32 	%f495, %f492, %f483, %p51;
	ld.shared.v4.u32 	{%r695, %r696, %r697, %r698}, [_ZN6thrust24THRUST_300001_SM_1000_NS8cuda_cub4core6detail5shmemE+64];
	mov.b32 	%f496, %r698;
	mov.b32 	%f497, %r697;
	mov.b32 	%f498, %r696;
	add.s32 	%r699, %r695, %r693;
	setp.eq.s32 	%p52, %r695, 0;
	add.f32 	%f499, %f490, %f498;
	add.f32 	%f500, %f491, %f497;
	add.f32 	%f501, %f492, %f496;
	selp.f32 	%f502, %f499, %f498, %p52;
	selp.f32 	%f503, %f500, %f497, %p52;
	selp.f32 	%f504, %f501, %f496, %p52;
	setp.eq.s32 	%p53, %r316, 5;
	selp.b32 	%r700, %r699, %r694, %p53;
	selp.f32 	%f505, %f502, %f493, %p53;
	selp.f32 	%f506, %f503, %f494, %p53;
	selp.f32 	%f507, %f504, %f495, %p53;
	ld.shared.v4.u32 	{%r701, %r702, %r703, %r704}, [_ZN6thrust24THRUST_300001_SM_1000_NS8cuda_cub4core6detail5shmemE+80];
	mov.b32 	%f508, %r704;
	mov.b32 	%f509, %r703;
	mov.b32 	%f510, %r702;
	add.s32 	%r705, %r701, %r699;
	setp.eq.s32 	%p54, %r701, 0;
	add.f32 	%f511, %f502, %f510;
	add.f32 	%f512, %f503, %f509;
	add.f32 	%f513, %f504, %f508;
	selp.f32 	%f514, %f511, %f510, %p54;
	selp.f32 	%f515, %f512, %f509, %p54;
	selp.f32 	%f516, %f513, %f508, %p54;
	setp.eq.s32 	%p55, %r316, 6;
	selp.b32 	%r706, %r705, %r700, %p55;
	selp.f32 	%f517, %f514, %f505, %p55;
	selp.f32 	%f518, %f515, %f506, %p55;
	selp.f32 	%f519, %f516, %f507, %p55;
	ld.shared.v4.u32 	{%r707, %r708, %r709, %r710}, [_ZN6thrust24THRUST_300001_SM_1000_NS8cuda_cub4core6detail5shmemE+96];
	mov.b32 	%f520, %r710;
	mov.b32 	%f521, %r709;
	mov.b32 	%f522, %r708;
	add.s32 	%r711, %r707, %r705;
	setp.eq.s32 	%p56, %r707, 0;
	add.f32 	%f523, %f514, %f522;
	add.f32 	%f524, %f515, %f521;
	add.f32 	%f525, %f516, %f520;
	selp.f32 	%f526, %f523, %f522, %p56;
	selp.f32 	%f527, %f524, %f521, %p56;
	selp.f32 	%f528, %f525, %f520, %p56;
	setp.eq.s32 	%p57, %r316, 7;
	selp.b32 	%r370, %r711, %r706, %p57;
	selp.f32 	%f256, %f526, %f517, %p57;
	selp.f32 	%f257, %f527, %f518, %p57;
	selp.f32 	%f258, %f528, %f519, %p57;
	ld.shared.v4.u32 	{%r712, %r713, %r714, %r715}, [_ZN6thrust24THRUST_300001_SM_1000_NS8cuda_cub4core6detail5shmemE+112];
	mov.b32 	%f529, %r715;
	mov.b32 	%f530, %r714;
	mov.b32 	%f531, %r713;
	add.s32 	%r371, %r712, %r711;
	setp.eq.s32 	%p58, %r712, 0;
	add.f32 	%f532, %f526, %f531;
	add.f32 	%f533, %f527, %f530;
	add.f32 	%f534, %f528, %f529;
	selp.f32 	%f259, %f532, %f531, %p58;
	selp.f32 	%f260, %f533, %f530, %p58;
	selp.f32 	%f261, %f534, %f529, %p58;
	setp.lt.u32 	%p59, %r299, 32;
	@%p59 bra 	$L__BB6_212;
	setp.eq.s32 	%p60, %r2264, 0;
	add.f32 	%f535, %f256, %f1340;
	add.f32 	%f536, %f257, %f1341;
	add.f32 	%f537, %f258, %f1342;
	selp.f32 	%f538, %f535, %f1340, %p60;
	selp.f32 	%f539, %f536, %f1341, %p60;
	selp.f32 	%f540, %f537, %f1342, %p60;
	setp.eq.s32 	%p61, %r499, 0;
	selp.b32 	%r716, 0, %r2264, %p61;
	add.s32 	%r2264, %r370, %r716;
	selp.f32 	%f1340, %f256, %f538, %p61;
	selp.f32 	%f1341, %f257, %f539, %p61;
	selp.f32 	%f1342, %f258, %f540, %p61;
	bra.uni 	$L__BB6_256;
$L__BB6_212:
	setp.ne.s32 	%p62, %r299, 0;
	@%p62 bra 	$L__BB6_214;
	st.shared.u32 	[_ZN6thrust24THRUST_300001_SM_1000_NS8cuda_cub4core6detail5shmemE+196], %r371;
	st.shared.v2.f32 	[_ZN6thrust24THRUST_300001_SM_1000_NS8cuda_cub4core6detail5shmemE+200], {%f259, %f260};
	st.shared.f32 	[_ZN6thrust24THRUST_300001_SM_1000_NS8cuda_cub4core6detail5shmemE+208], %f261;
	mul.wide.u32 	%rd93, %r1, 16;
	add.s64 	%rd94, %rd53, %rd93;
	add.s64 	%rd88, %rd94, 512;
	mov.b32 	%r718, %f259;
	mov.b32 	%r719, %f260;
	mov.b32 	%r720, %f261;
	// begin inline asm
	st.cg.u32 [%rd88], %r371;
	// end inline asm
	add.s64 	%rd89, %rd94, 516;
	// begin inline asm
	st.cg.u32 [%rd89], %r718;
	// end inline asm
	add.s64 	%rd90, %rd94, 520;
	// begin inline asm
	st.cg.u32 [%rd90], %r719;
	// end inline asm
	add.s64 	%rd91, %rd94, 524;
	// begin inline asm
	st.cg.u32 [%rd91], %r720;
	// end inline asm
	mul.wide.u32 	%rd95, %r1, 4;
	add.s64 	%rd96, %rd52, %rd95;
	add.s64 	%rd92, %rd96, 128;
	mov.b32 	%r721, 100;
	// begin inline asm
	st.release.gpu.u32 [%rd92], %r721;
	// end inline asm
$L__BB6_214:
	not.b32 	%r722, %r299;
	add.s32 	%r2257, %r1, %r722;
	mov.u32 	%r723, %nctaid.x;
	setp.gt.u32 	%p63, %r723, 499;
	@%p63 bra 	$L__BB6_216;
	membar.cta;
	bra.uni 	$L__BB6_217;
$L__BB6_216:
	mov.b32 	%r724, 450;
	// begin inline asm
	nanosleep.u32 %r724;
	// end inline asm
$L__BB6_217:
	mul.wide.s32 	%rd97, %r2257, 4;
	add.s64 	%rd98, %rd52, %rd97;
	add.s64 	%rd47, %rd98, 128;
$L__BB6_218:
	// begin inline asm
	ld.relaxed.gpu.u32 %r2255, [%rd47];
	// end inline asm
	membar.gl;
	setp.eq.s32 	%p64, %r2255, 99;
	mov.b32 	%r726, -1;
	vote.sync.any.pred 	%p65, %p64, %r726;
	@%p65 bra 	$L__BB6_218;
	setp.eq.s32 	%p66, %r2255, 101;
	@%p66 bra 	$L__BB6_222;
	setp.ne.s32 	%p67, %r2255, 100;
	@%p67 bra 	$L__BB6_223;
	mul.wide.s32 	%rd110, %r2257, 16;
	add.s64 	%rd111, %rd53, %rd110;
	add.s64 	%rd106, %rd111, 512;
	// begin inline asm
	ld.cg.u32 %r2248, [%rd106];
	// end inline asm
	add.s64 	%rd107, %rd111, 516;
	// begin inline asm
	ld.cg.u32 %r734, [%rd107];
	// end inline asm
	add.s64 	%rd108, %rd111, 520;
	// begin inline asm
	ld.cg.u32 %r735, [%rd108];
	// end inline asm
	add.s64 	%rd109, %rd111, 524;
	// begin inline asm
	ld.cg.u32 %r736, [%rd109];
	// end inline asm
	mov.b32 	%f1298, %r734;
	mov.b32 	%f1299, %r735;
	mov.b32 	%f1300, %r736;
	bra.uni 	$L__BB6_223;
$L__BB6_222:
	mul.wide.s32 	%rd104, %r2257, 16;
	add.s64 	%rd105, %rd54, %rd104;
	add.s64 	%rd100, %rd105, 512;
	// begin inline asm
	ld.cg.u32 %r2248, [%rd100];
	// end inline asm
	add.s64 	%rd101, %rd105, 516;
	// begin inline asm
	ld.cg.u32 %r730, [%rd101];
	// end inline asm
	add.s64 	%rd102, %rd105, 520;
	// begin inline asm
	ld.cg.u32 %r731, [%rd102];
	// end inline asm
	add.s64 	%rd103, %rd105, 524;
	// begin inline asm
	ld.cg.u32 %r732, [%rd103];
	// end inline asm
	mov.b32 	%f1298, %r730;
	mov.b32 	%f1299, %r731;
	mov.b32 	%f1300, %r732;
$L__BB6_223:
	setp.eq.s32 	%p68, %r2255, 101;
	mov.b32 	%r757, -1;
	vote.sync.ballot.b32 	%r758, %p68, %r757;
	// begin inline asm
	mov.u32 %r737, %lanemask_ge;
	// end inline asm
	and.b32  	%r759, %r758, %r737;
	or.b32  	%r760, %r759, -2147483648;
	add.s32 	%r761, %r760, -1;
	not.b32 	%r762, %r760;
	and.b32  	%r763, %r762, %r761;
	popc.b32 	%r379, %r763;
	mov.b32 	%r755, 1;
	// begin inline asm
	shfl.sync.down.b32 %r738, %r2248, %r755, %r379, %r757;
	// end inline asm
	mov.b32 	%r744, %f1298;
	// begin inline asm
	shfl.sync.down.b32 %r743, %r744, %r755, %r379, %r757;
	// end inline asm
	mov.b32 	%r749, %f1299;
	// begin inline asm
	shfl.sync.down.b32 %r748, %r749, %r755, %r379, %r757;
	// end inline asm
	mov.b32 	%r754, %f1300;
	// begin inline asm
	shfl.sync.down.b32 %r753, %r754, %r755, %r379, %r757;
	// end inline asm
	setp.ge.s32 	%p70, %r499, %r379;
	@%p70 bra 	$L__BB6_225;
	mov.b32 	%f542, %r753;
	mov.b32 	%f543, %r748;
	mov.b32 	%f544, %r743;
	add.s32 	%r384, %r738, %r2248;
	setp.eq.s32 	%p71, %r2248, 0;
	add.f32 	%f545, %f1298, %f544;
	add.f32 	%f546, %f1299, %f543;
	add.f32 	%f547, %f1300, %f542;
	selp.f32 	%f1298, %f545, %f1298, %p71;
	selp.f32 	%f1299, %f546, %f1299, %p71;
	selp.f32 	%f1300, %f547, %f1300, %p71;
	mov.u32 	%r2248, %r384;
$L__BB6_225:
	mov.b32 	%r781, 2;
	mov.b32 	%r783, -1;
	// begin inline asm
	shfl.sync.down.b32 %r764, %r2248, %r781, %r379, %r783;
	// end inline asm
	mov.b32 	%r770, %f1298;
	// begin inline asm
	shfl.sync.down.b32 %r769, %r770, %r781, %r379, %r783;
	// end inline asm
	mov.b32 	%r775, %f1299;
	// begin inline asm
	shfl.sync.down.b32 %r774, %r775, %r781, %r379, %r783;
	// end inline asm
	mov.b32 	%r780, %f1300;
	// begin inline asm
	shfl.sync.down.b32 %r779, %r780, %r781, %r379, %r783;
	// end inline asm
	add.s32 	%r390, %r499, 2;
	setp.gt.s32 	%p72, %r390, %r379;
	@%p72 bra 	$L__BB6_227;
	mov.b32 	%f548, %r779;
	mov.b32 	%f549, %r774;
	mov.b32 	%f550, %r769;
	add.s32 	%r391, %r764, %r2248;
	setp.eq.s32 	%p73, %r2248, 0;
	add.f32 	%f551, %f1298, %f550;
	add.f32 	%f552, %f1299, %f549;
	add.f32 	%f553, %f1300, %f548;
	selp.f32 	%f1298, %f551, %f1298, %p73;
	selp.f32 	%f1299, %f552, %f1299, %p73;
	selp.f32 	%f1300, %f553, %f1300, %p73;
	mov.u32 	%r2248, %r391;
$L__BB6_227:
	mov.b32 	%r801, 4;
	mov.b32 	%r803, -1;
	// begin inline asm
	shfl.sync.down.b32 %r784, %r2248, %r801, %r379, %r803;
	// end inline asm
	mov.b32 	%r790, %f1298;
	// begin inline asm
	shfl.sync.down.b32 %r789, %r790, %r801, %r379, %r803;
	// end inline asm
	mov.b32 	%r795, %f1299;
	// begin inline asm
	shfl.sync.down.b32 %r794, %r795, %r801, %r379, %r803;
	// end inline asm
	mov.b32 	%r800, %f1300;
	// begin inline asm
	shfl.sync.down.b32 %r799, %r800, %r801, %r379, %r803;
	// end inline asm
	add.s32 	%r397, %r499, 4;
	setp.gt.s32 	%p74, %r397, %r379;
	@%p74 bra 	$L__BB6_229;
	mov.b32 	%f554, %r799;
	mov.b32 	%f555, %r794;
	mov.b32 	%f556, %r789;
	add.s32 	%r398, %r784, %r2248;
	setp.eq.s32 	%p75, %r2248, 0;
	add.f32 	%f557, %f1298, %f556;
	add.f32 	%f558, %f1299, %f555;
	add.f32 	%f559, %f1300, %f554;
	selp.f32 	%f1298, %f557, %f1298, %p75;
	selp.f32 	%f1299, %f558, %f1299, %p75;
	selp.f32 	%f1300, %f559, %f1300, %p75;
	mov.u32 	%r2248, %r398;
$L__BB6_229:
	mov.b32 	%r821, 8;
	mov.b32 	%r823, -1;
	// begin inline asm
	shfl.sync.down.b32 %r804, %r2248, %r821, %r379, %r823;
	// end inline asm
	mov.b32 	%r810, %f1298;
	// begin inline asm
	shfl.sync.down.b32 %r809, %r810, %r821, %r379, %r823;
	// end inline asm
	mov.b32 	%r815, %f1299;
	// begin inline asm
	shfl.sync.down.b32 %r814, %r815, %r821, %r379, %r823;
	// end inline asm
	mov.b32 	%r820, %f1300;
	// begin inline asm
	shfl.sync.down.b32 %r819, %r820, %r821, %r379, %r823;
	// end inline asm
	add.s32 	%r404, %r499, 8;
	setp.gt.s32 	%p76, %r404, %r379;
	@%p76 bra 	$L__BB6_231;
	mov.b32 	%f560, %r819;
	mov.b32 	%f561, %r814;
	mov.b32 	%f562, %r809;
	add.s32 	%r405, %r804, %r2248;
	setp.eq.s32 	%p77, %r2248, 0;
	add.f32 	%f563, %f1298, %f562;
	add.f32 	%f564, %f1299, %f561;
	add.f32 	%f565, %f1300, %f560;
	selp.f32 	%f1298, %f563, %f1298, %p77;
	selp.f32 	%f1299, %f564, %f1299, %p77;
	selp.f32 	%f1300, %f565, %f1300, %p77;
	mov.u32 	%r2248, %r405;
$L__BB6_231:
	mov.b32 	%r841, 16;
	mov.b32 	%r843, -1;
	// begin inline asm
	shfl.sync.down.b32 %r824, %r2248, %r841, %r379, %r843;
	// end inline asm
	mov.b32 	%r830, %f1298;
	// begin inline asm
	shfl.sync.down.b32 %r829, %r830, %r841, %r379, %r843;
	// end inline asm
	mov.b32 	%r835, %f1299;
	// begin inline asm
	shfl.sync.down.b32 %r834, %r835, %r841, %r379, %r843;
	// end inline asm
	mov.b32 	%r840, %f1300;
	// begin inline asm
	shfl.sync.down.b32 %r839, %r840, %r841, %r379, %r843;
	// end inline asm
	add.s32 	%r411, %r499, 16;
	setp.gt.s32 	%p78, %r411, %r379;
	@%p78 bra 	$L__BB6_233;
	mov.b32 	%f566, %r839;
	mov.b32 	%f567, %r834;
	mov.b32 	%f568, %r829;
	add.s32 	%r412, %r824, %r2248;
	setp.eq.s32 	%p79, %r2248, 0;
	add.f32 	%f569, %f1298, %f568;
	add.f32 	%f570, %f1299, %f567;
	add.f32 	%f571, %f1300, %f566;
	selp.f32 	%f1298, %f569, %f1298, %p79;
	selp.f32 	%f1299, %f570, %f1299, %p79;
	selp.f32 	%f1300, %f571, %f1300, %p79;
	mov.u32 	%r2248, %r412;
$L__BB6_233:
$L__BB6_234:
	setp.ne.s32 	%p80, %r2255, 101;
	mov.b32 	%r845, -1;
	vote.sync.all.pred 	%p81, %p80, %r845;
	not.pred 	%p82, %p81;
	@%p82 bra 	$L__BB6_252;
	mul.wide.s32 	%rd155, %r2257, 4;
	add.s64 	%rd154, %rd52, %rd155;
$L__BB6_236:
	// begin inline asm
	ld.relaxed.gpu.u32 %r2255, [%rd154];
	// end inline asm
	membar.gl;
	setp.eq.s32 	%p106, %r2255, 99;
	mov.b32 	%r925, -1;
	vote.sync.any.pred 	%p107, %p106, %r925;
	@%p107 bra 	$L__BB6_236;
	setp.eq.s32 	%p108, %r2255, 101;
	@%p108 bra 	$L__BB6_240;
	setp.ne.s32 	%p109, %r2255, 100;
	@%p109 bra 	$L__BB6_241;
	mul.wide.s32 	%rd165, %r2257, 16;
	add.s64 	%rd161, %rd53, %rd165;
	// begin inline asm
	ld.cg.u32 %r2258, [%rd161];
	// end inline asm
	add.s64 	%rd162, %rd161, 4;
	// begin inline asm
	ld.cg.u32 %r932, [%rd162];
	// end inline asm
	add.s64 	%rd163, %rd161, 8;
	// begin inline asm
	ld.cg.u32 %r933, [%rd163];
	// end inline asm
	add.s64 	%rd164, %rd161, 12;
	// begin inline asm
	ld.cg.u32 %r934, [%rd164];
	// end inline asm
	mov.b32 	%f1322, %r932;
	mov.b32 	%f1323, %r933;
	mov.b32 	%f1324, %r934;
	bra.uni 	$L__BB6_241;
$L__BB6_240:
	mul.wide.s32 	%rd160, %r2257, 16;
	add.s64 	%rd156, %rd54, %rd160;
	// begin inline asm
	ld.cg.u32 %r2258, [%rd156];
	// end inline asm
	add.s64 	%rd157, %rd156, 4;
	// begin inline asm
	ld.cg.u32 %r928, [%rd157];
	// end inline asm
	add.s64 	%rd158, %rd156, 8;
	// begin inline asm
	ld.cg.u32 %r929, [%rd158];
	// end inline asm
	add.s64 	%rd159, %rd156, 12;
	// begin inline asm
	ld.cg.u32 %r930, [%rd159];
	// end inline asm
	mov.b32 	%f1322, %r928;
	mov.b32 	%f1323, %r929;
	mov.b32 	%f1324, %r930;
$L__BB6_241:
	setp.eq.s32 	%p110, %r2255, 101;
	mov.b32 	%r954, -1;
	vote.sync.ballot.b32 	%r955, %p110, %r954;
	and.b32  	%r956, %r955, %r737;
	or.b32  	%r957, %r956, -2147483648;
	add.s32 	%r958, %r957, -1;
	not.b32 	%r959, %r957;
	and.b32  	%r960, %r959, %r958;
	popc.b32 	%r422, %r960;
	mov.b32 	%r952, 1;
	// begin inline asm
	shfl.sync.down.b32 %r935, %r2258, %r952, %r422, %r954;
	// end inline asm
	mov.b32 	%r941, %f1322;
	// begin inline asm
	shfl.sync.down.b32 %r940, %r941, %r952, %r422, %r954;
	// end inline asm
	mov.b32 	%r946, %f1323;
	// begin inline asm
	shfl.sync.down.b32 %r945, %r946, %r952, %r422, %r954;
	// end inline asm
	mov.b32 	%r951, %f1324;
	// begin inline asm
	shfl.sync.down.b32 %r950, %r951, %r952, %r422, %r954;
	// end inline asm
	setp.ge.s32 	%p112, %r499, %r422;
	mov.u32 	%r2260, %r2258;
	mov.f32 	%f1328, %f1322;
	mov.f32 	%f1329, %f1323;
	mov.f32 	%f1330, %f1324;
	@%p112 bra 	$L__BB6_243;
	mov.b32 	%f597, %r945;
	mov.b32 	%f598, %r940;
	mov.b32 	%f599, %r950;
	add.s32 	%r2260, %r935, %r2258;
	setp.eq.s32 	%p113, %r2258, 0;
	add.f32 	%f600, %f1322, %f598;
	add.f32 	%f601, %f1323, %f597;
	add.f32 	%f602, %f1324, %f599;
	selp.f32 	%f1328, %f600, %f1322, %p113;
	selp.f32 	%f1329, %f601, %f1323, %p113;
	selp.f32 	%f1330, %f602, %f1324, %p113;
$L__BB6_243:
	mov.b32 	%r978, 2;
	mov.b32 	%r980, -1;
	// begin inline asm
	shfl.sync.down.b32 %r961, %r2260, %r978, %r422, %r980;
	// end inline asm
	mov.b32 	%r967, %f1328;
	// begin inline asm
	shfl.sync.down.b32 %r966, %r967, %r978, %r422, %r980;
	// end inline asm
	mov.b32 	%r972, %f1329;
	// begin inline asm
	shfl.sync.down.b32 %r971, %r972, %r978, %r422, %r980;
	// end inline asm
	mov.b32 	%r977, %f1330;
	// begin inline asm
	shfl.sync.down.b32 %r976, %r977, %r978, %r422, %r980;
	// end inline asm
	setp.gt.s32 	%p114, %r390, %r422;
	@%p114 bra 	$L__BB6_245;
	mov.b32 	%f603, %r971;
	mov.b32 	%f604, %r966;
	mov.b32 	%f605, %r976;
	add.s32 	%r433, %r961, %r2260;
	setp.eq.s32 	%p115, %r2260, 0;
	add.f32 	%f606, %f1328, %f604;
	add.f32 	%f607, %f1329, %f603;
	add.f32 	%f608, %f1330, %f605;
	selp.f32 	%f1328, %f606, %f1328, %p115;
	selp.f32 	%f1329, %f607, %f1329, %p115;
	selp.f32 	%f1330, %f608, %f1330, %p115;
	mov.u32 	%r2260, %r433;
$L__BB6_245:
	mov.b32 	%r998, 4;
	mov.b32 	%r1000, -1;
	// begin inline asm
	shfl.sync.down.b32 %r981, %r2260, %r998, %r422, %r1000;
	// end inline asm
	mov.b32 	%r987, %f1328;
	// begin inline asm
	shfl.sync.down.b32 %r986, %r987, %r998, %r422, %r1000;
	// end inline asm
	mov.b32 	%r992, %f1329;
	// begin inline asm
	shfl.sync.down.b32 %r991, %r992, %r998, %r422, %r1000;
	// end inline asm
	mov.b32 	%r997, %f1330;
	// begin inline asm
	shfl.sync.down.b32 %r996, %r997, %r998, %r422, %r1000;
	// end inline asm
	setp.gt.s32 	%p116, %r397, %r422;
	@%p116 bra 	$L__BB6_247;
	mov.b32 	%f609, %r991;
	mov.b32 	%f610, %r986;
	mov.b32 	%f611, %r996;
	add.s32 	%r439, %r981, %r2260;
	setp.eq.s32 	%p117, %r2260, 0;
	add.f32 	%f612, %f1328, %f610;
	add.f32 	%f613, %f1329, %f609;
	add.f32 	%f614, %f1330, %f611;
	selp.f32 	%f1328, %f612, %f1328, %p117;
	selp.f32 	%f1329, %f613, %f1329, %p117;
	selp.f32 	%f1330, %f614, %f1330, %p117;
	mov.u32 	%r2260, %r439;
$L__BB6_247:
	mov.b32 	%r1018, 8;
	mov.b32 	%r1020, -1;
	// begin inline asm
	shfl.sync.down.b32 %r1001, %r2260, %r1018, %r422, %r1020;
	// end inline asm
	mov.b32 	%r1007, %f1328;
	// begin inline asm
	shfl.sync.down.b32 %r1006, %r1007, %r1018, %r422, %r1020;
	// end inline asm
	mov.b32 	%r1012, %f1329;
	// begin inline asm
	shfl.sync.down.b32 %r1011, %r1012, %r1018, %r422, %r1020;
	// end inline asm
	mov.b32 	%r1017, %f1330;
	// begin inline asm
	shfl.sync.down.b32 %r1016, %r1017, %r1018, %r422, %r1020;
	// end inline asm
	setp.gt.s32 	%p118, %r404, %r422;
	@%p118 bra 	$L__BB6_249;
	mov.b32 	%f615, %r1011;
	mov.b32 	%f616, %r1006;
	mov.b32 	%f617, %r1016;
	add.s32 	%r445, %r1001, %r2260;
	setp.eq.s32 	%p119, %r2260, 0;
	add.f32 	%f618, %f1328, %f616;
	add.f32 	%f619, %f1329, %f615;
	add.f32 	%f620, %f1330, %f617;
	selp.f32 	%f1328, %f618, %f1328, %p119;
	selp.f32 	%f1329, %f619, %f1329, %p119;
	selp.f32 	%f1330, %f620, %f1330, %p119;
	mov.u32 	%r2260, %r445;
$L__BB6_249:
	mov.b32 	%r1038, 16;
	mov.b32 	%r1040, -1;
	// begin inline asm
	shfl.sync.down.b32 %r1021, %r2260, %r1038, %r422, %r1040;
	// end inline asm
	mov.b32 	%r1027, %f1328;
	// begin inline asm
	shfl.sync.down.b32 %r1026, %r1027, %r1038, %r422, %r1040;
	// end inline asm
	mov.b32 	%r1032, %f1329;
	// begin inline asm
	shfl.sync.down.b32 %r1031, %r1032, %r1038, %r422, %r1040;
	// end inline asm
	mov.b32 	%r1037, %f1330;
	// begin inline asm
	shfl.sync.down.b32 %r1036, %r1037, %r1038, %r422, %r1040;
	// end inline asm
	setp.gt.s32 	%p120, %r411, %r422;
	@%p120 bra 	$L__BB6_251;
	mov.b32 	%f621, %r1031;
	mov.b32 	%f622, %r1026;
	mov.b32 	%f623, %r1036;
	add.s32 	%r451, %r1021, %r2260;
	setp.eq.s32 	%p121, %r2260, 0;
	add.f32 	%f624, %f1328, %f622;
	add.f32 	%f625, %f1329, %f621;
	add.f32 	%f626, %f1330, %f623;
	selp.f32 	%f1328, %f624, %f1328, %p121;
	selp.f32 	%f1329, %f625, %f1329, %p121;
	selp.f32 	%f1330, %f626, %f1330, %p121;
	mov.u32 	%r2260, %r451;
$L__BB6_251:
	add.s32 	%r453, %r2260, %r2248;
	setp.eq.s32 	%p122, %r2248, 0;
	add.f32 	%f627, %f1298, %f1328;
	add.f32 	%f628, %f1299, %f1329;
	add.f32 	%f629, %f1300, %f1330;
	selp.f32 	%f1298, %f627, %f1298, %p122;
	selp.f32 	%f1299, %f628, %f1299, %p122;
	selp.f32 	%f1300, %f629, %f1300, %p122;
	add.s32 	%r2257, %r2257, -32;
	mov.u32 	%r2248, %r453;
	bra.uni 	$L__BB6_234;
$L__BB6_252:
	setp.ne.s32 	%p83, %r299, 0;
	@%p83 bra 	$L__BB6_254;
	add.s32 	%r847, %r2248, %r371;
	setp.eq.s32 	%p84, %r371, 0;
	add.f32 	%f573, %f259, %f1298;
	add.f32 	%f574, %f260, %f1299;
	add.f32 	%f575, %f261, %f1300;
	selp.f32 	%f576, %f573, %f259, %p84;
	selp.f32 	%f577, %f574, %f260, %p84;
	selp.f32 	%f578, %f575, %f261, %p84;
	mul.wide.u32 	%rd117, %r1, 16;
	add.s64 	%rd118, %rd54, %rd117;
	add.s64 	%rd112, %rd118, 512;
	mov.b32 	%r848, %f576;
	mov.b32 	%r849, %f577;
	mov.b32 	%r850, %f578;
	// begin inline asm
	st.cg.u32 [%rd112], %r847;
	// end inline asm
	add.s64 	%rd113, %rd118, 516;
	// begin inline asm
	st.cg.u32 [%rd113], %r848;
	// end inline asm
	add.s64 	%rd114, %rd118, 520;
	// begin inline asm
	st.cg.u32 [%rd114], %r849;
	// end inline asm
	add.s64 	%rd115, %rd118, 524;
	// begin inline asm
	st.cg.u32 [%rd115], %r850;
	// end inline asm
	mul.wide.u32 	%rd119, %r1, 4;
	add.s64 	%rd120, %rd52, %rd119;
	add.s64 	%rd116, %rd120, 128;
	mov.b32 	%r851, 101;
	// begin inline asm
	st.release.gpu.u32 [%rd116], %r851;
	// end inline asm
	st.shared.u32 	[_ZN6thrust24THRUST_300001_SM_1000_NS8cuda_cub4core6detail5shmemE+164], %r2248;
	st.shared.v2.f32 	[_ZN6thrust24THRUST_300001_SM_1000_NS8cuda_cub4core6detail5shmemE+168], {%f1298, %f1299};
	mov.b32 	%r852, %f1300;
	st.shared.v4.u32 	[_ZN6thrust24THRUST_300001_SM_1000_NS8cuda_cub4core6detail5shmemE+176], {%r852, %r847, %r848, %r849};
	st.shared.f32 	[_ZN6thrust24THRUST_300001_SM_1000_NS8cuda_cub4core6detail5shmemE+192], %f578;
$L__BB6_254:
	setp.ne.s32 	%p85, %r499, 0;
	@%p85 bra 	$L__BB6_256;
	mov.b32 	%r853, %f1298;
	st.shared.v2.u32 	[_ZN6thrust24THRUST_300001_SM_1000_NS8cuda_cub4core6detail5shmemE+136], {%r2248, %r853};
	st.shared.v2.f32 	[_ZN6thrust24THRUST_300001_SM_1000_NS8cuda_cub4core6detail5shmemE+144], {%f1299, %f1300};
	mov.u32 	%r2264, %r2248;
	mov.f32 	%f1340, %f1298;
	mov.f32 	%f1341, %f1299;
	mov.f32 	%f1342, %f1300;
$L__BB6_256:
	setp.eq.s32 	%p86, %r299, 0;
	bar.sync 	0;
	@%p86 bra 	$L__BB6_258;
	ld.shared.v2.f32 	{%f579, %f580}, [_ZN6thrust24THRUST_300001_SM_1000_NS8cuda_cub4core6detail5shmemE+144];
	ld.shared.v2.u32 	{%r854, %r855}, [_ZN6thrust24THRUST_300001_SM_1000_NS8cuda_cub4core6detail5shmemE+136];
	mov.b32 	%f581, %r855;
	add.s32 	%r456, %r854, %r2264;
	setp.eq.s32 	%p87, %r2264, 0;
	add.f32 	%f582, %f1340, %f581;
	add.f32 	%f583, %f1341, %f579;
	add.f32 	%f584, %f1342, %f580;
	selp.f32 	%f1340, %f582, %f1340, %p87;
	selp.f32 	%f1341, %f583, %f1341, %p87;
	selp.f32 	%f1342, %f584, %f1342, %p87;
	mov.u32 	%r2264, %r456;
$L__BB6_258:
	add.s32 	%r458, %r2264, %r364;
	add.f32 	%f585, %f1340, %f235;
	add.f32 	%f586, %f1341, %f236;
	add.f32 	%f587, %f1342, %f237;
	selp.f32 	%f361, %f235, %f585, %p5;
	selp.f32 	%f362, %f236, %f586, %p5;
	selp.f32 	%f363, %f237, %f587, %p5;
	add.s32 	%r459, %r365, %r2264;
	add.f32 	%f588, %f361, %f238;
	add.f32 	%f589, %f362, %f239;
	add.f32 	%f590, %f363, %f240;
	selp.f32 	%f364, %f238, %f588, %p6;
	selp.f32 	%f365, %f239, %f589, %p6;
	selp.f32 	%f366, %f240, %f590, %p6;
	add.s32 	%r460, %r366, %r2264;
	add.f32 	%f591, %f364, %f241;
	add.f32 	%f592, %f365, %f242;
	add.f32 	%f593, %f366, %f243;
	selp.f32 	%f367, %f241, %f591, %p7;
	selp.f32 	%f368, %f242, %f592, %p7;
	selp.f32 	%f369, %f243, %f593, %p7;
	add.s32 	%r461, %r367, %r2264;
	add.f32 	%f594, %f367, %f244;
	add.f32 	%f595, %f368, %f245;
	add.f32 	%f596, %f369, %f246;
	selp.f32 	%f370, %f244, %f594, %p8;
	selp.f32 	%f371, %f245, %f595, %p8;
	selp.f32 	%f372, %f246, %f596, %p8;
	ld.shared.v2.u32 	{%r856, %r462}, [_ZN6thrust24THRUST_300001_SM_1000_NS8cuda_cub4core6detail5shmemE+192];
	mov.b32 	%f373, %r856;
	ld.shared.u32 	%r2273, [_ZN6thrust24THRUST_300001_SM_1000_NS8cuda_cub4core6detail5shmemE+180];
	ld.shared.v2.f32 	{%f375, %f374}, [_ZN6thrust24THRUST_300001_SM_1000_NS8cuda_cub4core6detail5shmemE+184];
	ld.shared.u32 	%r464, [_ZN6thrust24THRUST_300001_SM_1000_NS8cuda_cub4core6detail5shmemE+164];
	setp.lt.s32 	%p88, %r462, 257;
	@%p88 bra 	$L__BB6_276;
	bar.sync 	0;
	not.pred 	%p94, %p5;
	@%p94 bra 	$L__BB6_261;
	sub.s32 	%r857, %r2264, %r464;
	shl.b32 	%r858, %r857, 4;
	mov.u32 	%r859, _ZN6thrust24THRUST_300001_SM_1000_NS8cuda_cub4core6detail5shmemE;
	add.s32 	%r860, %r859, %r858;
	mov.b32 	%r861, %f1340;
	mov.b32 	%r862, %f1341;
	mov.b32 	%r863, %f1342;
	st.shared.v4.u32 	[%r860], {%r2247, %r861, %r862, %r863};
$L__BB6_261:
	not.pred 	%p95, %p6;
	@%p95 bra 	$L__BB6_263;
	sub.s32 	%r864, %r458, %r464;
	shl.b32 	%r865, %r864, 4;
	mov.u32 	%r866, _ZN6thrust24THRUST_300001_SM_1000_NS8cuda_cub4core6detail5shmemE;
	add.s32 	%r867, %r866, %r865;
	mov.b32 	%r868, %f361;
	mov.b32 	%r869, %f362;
	mov.b32 	%r870, %f363;
	st.shared.v4.u32 	[%r867], {%r321, %r868, %r869, %r870};
$L__BB6_263:
	not.pred 	%p96, %p7;
	@%p96 bra 	$L__BB6_265;
	sub.s32 	%r871, %r459, %r464;
	shl.b32 	%r872, %r871, 4;
	mov.u32 	%r873, _ZN6thrust24THRUST_300001_SM_1000_NS8cuda_cub4core6detail5shmemE;
	add.s32 	%r874, %r873, %r872;
	mov.b32 	%r875, %f364;
	mov.b32 	%r876, %f365;
	mov.b32 	%r877, %f366;
	st.shared.v4.u32 	[%r874], {%r322, %r875, %r876, %r877};
$L__BB6_265:
	not.pred 	%p97, %p8;
	@%p97 bra 	$L__BB6_267;
	sub.s32 	%r878, %r460, %r464;
	shl.b32 	%r879, %r878, 4;
	mov.u32 	%r880, _ZN6thrust24THRUST_300001_SM_1000_NS8cuda_cub4core6detail5shmemE;
	add.s32 	%r881, %r880, %r879;
	mov.b32 	%r882, %f367;
	mov.b32 	%r883, %f368;
	mov.b32 	%r884, %f369;
	st.shared.v4.u32 	[%r881], {%r323, %r882, %r883, %r884};
$L__BB6_267:
	not.pred 	%p98, %p9;
	@%p98 bra 	$L__BB6_269;
	sub.s32 	%r885, %r461, %r464;
	shl.b32 	%r886, %r885, 4;
	mov.u32 	%r887, _ZN6thrust24THRUST_300001_SM_1000_NS8cuda_cub4core6detail5shmemE;
	add.s32 	%r888, %r887, %r886;
	mov.b32 	%r889, %f370;
	mov.b32 	%r890, %f371;
	mov.b32 	%r891, %f372;
	st.shared.v4.u32 	[%r888], {%r324, %r889, %r890, %r891};
$L__BB6_269:
	bar.sync 	0;
	setp.ge.s32 	%p99, %r299, %r462;
	@%p99 bra 	$L__BB6_286;
	not.b32 	%r892, %r299;
	add.s32 	%r465, %r462, %r892;
	and.b32  	%r893, %r465, 768;
	setp.eq.s32 	%p100, %r893, 768;
	mov.u32 	%r2272, %r299;
	@%p100 bra 	$L__BB6_273;
	shr.u32 	%r894, %r465, 8;
	add.s32 	%r895, %r894, 1;
	and.b32  	%r896, %r895, 3;
	shl.b32 	%r897, %r299, 4;
	mov.u32 	%r898, _ZN6thrust24THRUST_300001_SM_1000_NS8cuda_cub4core6detail5shmemE;
	add.s32 	%r2268, %r898, %r897;
	add.s64 	%rd48, %rd8, 8;
	add.s32 	%r2267, %r299, %r464;
	neg.s32 	%r2266, %r896;
	shl.b32 	%r899, %r895, 8;
	and.b32  	%r900, %r899, 768;
	add.s32 	%r2272, %r299, %r900;
$L__BB6_272:
	.pragma "nounroll";
	mul.wide.s32 	%rd141, %r2267, 12;
	add.s64 	%rd142, %rd48, %rd141;
	mul.wide.s32 	%rd143, %r2267, 4;
	add.s64 	%rd144, %rd7, %rd143;
	ld.shared.v4.u32 	{%r901, %r902, %r903, %r904}, [%r2268];
	st.global.u32 	[%rd144], %r901;
	st.global.u32 	[%rd142+-8], %r902;
	st.global.u32 	[%rd142+-4], %r903;
	st.global.u32 	[%rd142], %r904;
	add.s32 	%r2268, %r2268, 4096;
	add.s32 	%r2267, %r2267, 256;
	add.s32 	%r2266, %r2266, 1;
	setp.ne.s32 	%p101, %r2266, 0;
	@%p101 bra 	$L__BB6_272;
$L__BB6_273:
	setp.lt.u32 	%p102, %r465, 768;
	@%p102 bra 	$L__BB6_286;
	add.s64 	%rd49, %rd7, 2048;
	add.s32 	%r2271, %r2272, %r464;
	add.s64 	%rd50, %rd8, 6144;
	shl.b32 	%r905, %r2272, 4;
	mov.u32 	%r906, _ZN6thrust24THRUST_300001_SM_1000_NS8cuda_cub4core6detail5shmemE;
	add.s32 	%r907, %r905, %r906;
	add.s32 	%r2270, %r907, 8192;
$L__BB6_275:
	mul.wide.s32 	%rd145, %r2271, 4;
	add.s64 	%rd146, %rd49, %rd145;
	mul.wide.s32 	%rd147, %r2271, 12;
	add.s64 	%rd148, %rd50, %rd147;
	ld.shared.v4.u32 	{%r908, %r909, %r910, %r911}, [%r2270+-8192];
	st.global.u32 	[%rd146+-2048], %r908;
	st.global.u32 	[%rd148+-6144], %r909;
	st.global.u32 	[%rd148+-6140], %r910;
	st.global.u32 	[%rd148+-6136], %r911;
	ld.shared.v4.u32 	{%r912, %r913, %r914, %r915}, [%r2270+-4096];
	st.global.u32 	[%rd146+-1024], %r912;
	st.global.u32 	[%rd148+-3072], %r913;
	st.global.u32 	[%rd148+-3068], %r914;
	st.global.u32 	[%rd148+-3064], %r915;
	ld.shared.v4.u32 	{%r916, %r917, %r918, %r919}, [%r2270];
	st.global.u32 	[%rd146], %r916;
	st.global.u32 	[%rd148], %r917;
	st.global.u32 	[%rd148+4], %r918;
	st.global.u32 	[%rd148+8], %r919;
	ld.shared.v4.u32 	{%r920, %r921, %r922, %r923}, [%r2270+4096];
	st.global.u32 	[%rd146+1024], %r920;
	st.global.u32 	[%rd148+3072], %r921;
	st.global.u32 	[%rd148+3076], %r922;
	st.global.u32 	[%rd148+3080], %r923;
	add.s32 	%r2272, %r2272, 1024;
	add.s32 	%r2271, %r2271, 1024;
	add.s32 	%r2270, %r2270, 16384;
	setp.lt.s32 	%p103, %r2272, %r462;
	@%p103 bra 	$L__BB6_275;
	bra.uni 	$L__BB6_286;
$L__BB6_276:
	not.pred 	%p89, %p5;
	@%p89 bra 	$L__BB6_278;
	mul.wide.s32 	%rd121, %r2264, 4;
	add.s64 	%rd122, %rd7, %rd121;
	st.global.u32 	[%rd122], %r2247;
	mul.wide.s32 	%rd123, %r2264, 12;
	add.s64 	%rd124, %rd8, %rd123;
	st.global.f32 	[%rd124], %f1340;
	st.global.f32 	[%rd124+4], %f1341;
	st.global.f32 	[%rd124+8], %f1342;
$L__BB6_278:
	not.pred 	%p90, %p6;
	@%p90 bra 	$L__BB6_280;
	mul.wide.s32 	%rd125, %r458, 4;
	add.s64 	%rd126, %rd7, %rd125;
	st.global.u32 	[%rd126], %r321;
	mul.wide.s32 	%rd127, %r458, 12;
	add.s64 	%rd128, %rd8, %rd127;
	st.global.f32 	[%rd128], %f361;
	st.global.f32 	[%rd128+4], %f362;
	st.global.f32 	[%rd128+8], %f363;
$L__BB6_280:
	not.pred 	%p91, %p7;
	@%p91 bra 	$L__BB6_282;
	mul.wide.s32 	%rd129, %r459, 4;
	add.s64 	%rd130, %rd7, %rd129;
	st.global.u32 	[%rd130], %r322;
	mul.wide.s32 	%rd131, %r459, 12;
	add.s64 	%rd132, %rd8, %rd131;
	st.global.f32 	[%rd132], %f364;
	st.global.f32 	[%rd132+4], %f365;
	st.global.f32 	[%rd132+8], %f366;
$L__BB6_282:
	not.pred 	%p92, %p8;
	@%p92 bra 	$L__BB6_284;
	mul.wide.s32 	%rd133, %r460, 4;
	add.s64 	%rd134, %rd7, %rd133;
	st.global.u32 	[%rd134], %r323;
	mul.wide.s32 	%rd135, %r460, 12;
	add.s64 	%rd136, %rd8, %rd135;
	st.global.f32 	[%rd136], %f367;
	st.global.f32 	[%rd136+4], %f368;
	st.global.f32 	[%rd136+8], %f369;
$L__BB6_284:
	not.pred 	%p93, %p9;
	@%p93 bra 	$L__BB6_286;
	mul.wide.s32 	%rd137, %r461, 4;
	add.s64 	%rd138, %rd7, %rd137;
	st.global.u32 	[%rd138], %r324;
	mul.wide.s32 	%rd139, %r461, 12;
	add.s64 	%rd140, %rd8, %rd139;
	st.global.f32 	[%rd140], %f370;
	st.global.f32 	[%rd140+4], %f371;
	st.global.f32 	[%rd140+8], %f372;
$L__BB6_286:
	setp.ne.s32 	%p104, %r299, 255;
	@%p104 bra 	$L__BB6_290;
	setp.ne.s32 	%p105, %r3, 1280;
	@%p105 bra 	$L__BB6_289;
	mul.wide.s32 	%rd149, %r2273, 4;
	add.s64 	%rd150, %rd7, %rd149;
	st.global.u32 	[%rd150], %r325;
	mul.wide.s32 	%rd151, %r2273, 12;
	add.s64 	%rd152, %rd8, %rd151;
	st.global.f32 	[%rd152], %f375;
	st.global.f32 	[%rd152+4], %f374;
	st.global.f32 	[%rd152+8], %f373;
	add.s32 	%r2273, %r2273, 1;
$L__BB6_289:
	ld.param.u64 	%rd379, [_ZN6thrust24THRUST_300001_SM_1000_NS8cuda_cub4core6detail13_kernel_agentINS1_15__reduce_by_key16ReduceByKeyAgentINS0_6detail15normal_iteratorINS0_10device_ptrIiEEEENS8_INS9_I6float3EEEESB_SE_N4cuda3std3__48equal_toIiEENSH_4plusISC_EEPiiEEJSB_SE_SB_SE_SM_N3cub18CUB_300001_SM_100024ReduceByKeyScanTileStateISC_iLb0EEESJ_SL_iiEEEvDpT0__param_4];
	cvta.to.global.u64 	%rd153, %rd379;
	st.global.u32 	[%rd153], %r2273;
$L__BB6_290:
	ret;

}
	// .globl	_ZN6thrust24THRUST_300001_SM_1000_NS8cuda_cub4core6detail13_kernel_agentINS1_15__reduce_by_key9InitAgentIN3cub18CUB_300001_SM_100024ReduceByKeyScanTileStateI6float3lLb0EEElPlEEJSB_lSC_EEEvDpT0_
.visible .entry _ZN6thrust24THRUST_300001_SM_1000_NS8cuda_cub4core6detail13_kernel_agentINS1_15__reduce_by_key9InitAgentIN3cub18CUB_300001_SM_100024ReduceByKeyScanTileStateI6float3lLb0EEElPlEEJSB_lSC_EEEvDpT0_(
	.param .align 8 .b8 _ZN6thrust24THRUST_300001_SM_1000_NS8cuda_cub4core6detail13_kernel_agentINS1_15__reduce_by_key9InitAgentIN3cub18CUB_300001_SM_100024ReduceByKeyScanTileStateI6float3lLb0EEElPlEEJSB_lSC_EEEvDpT0__param_0[24],
	.param .u64 _ZN6thrust24THRUST_300001_SM_1000_NS8cuda_cub4core6detail13_kernel_agentINS1_15__reduce_by_key9InitAgentIN3cub18CUB_300001_SM_100024ReduceByKeyScanTileStateI6float3lLb0EEElPlEEJSB_lSC_EEEvDpT0__param_1,
	.param .u64 .ptr .align 1 _ZN6thrust24THRUST_300001_SM_1000_NS8cuda_cub4core6detail13_kernel_agentINS1_15__reduce_by_key9InitAgentIN3cub18CUB_300001_SM_100024ReduceByKeyScanTileStateI6float3lLb0EEElPlEEJSB_lSC_EEEvDpT0__param_2
)
.maxntid 128
{
	.reg .pred 	%p<6>;
	.reg .b32 	%r<10>;
	.reg .b64 	%rd<10>;

	ld.param.u64 	%rd3, [_ZN6thrust24THRUST_300001_SM_1000_NS8cuda_cub4core6detail13_kernel_agentINS1_15__reduce_by_key9InitAgentIN3cub18CUB_300001_SM_100024ReduceByKeyScanTileStateI6float3lLb0EEElPlEEJSB_lSC_EEEvDpT0__param_0];
	ld.param.u32 	%r4, [_ZN6thrust24THRUST_300001_SM_1000_NS8cuda_cub4core6detail13_kernel_agentINS1_15__reduce_by_key9InitAgentIN3cub18CUB_300001_SM_100024ReduceByKeyScanTileStateI6float3lLb0EEElPlEEJSB_lSC_EEEvDpT0__param_1];
	ld.param.u64 	%rd2, [_ZN6thrust24THRUST_300001_SM_1000_NS8cuda_cub4core6detail13_kernel_agentINS1_15__reduce_by_key9InitAgentIN3cub18CUB_300001_SM_100024ReduceByKeyScanTileStateI6float3lLb0EEElPlEEJSB_lSC_EEEvDpT0__param_2];
	cvta.to.global.u64 	%rd1, %rd3;
	mov.u32 	%r1, %ctaid.x;
	mov.u32 	%r5, %ntid.x;
	mov.u32 	%r2, %tid.x;
	mad.lo.s32 	%r3, %r1, %r5, %r2;
	setp.ge.s32 	%p1, %r3, %r4;
	@%p1 bra 	$L__BB7_2;
	mul.wide.s32 	%rd4, %r3, 4;
	add.s64 	%rd5, %rd1, %rd4;
	mov.b32 	%r6, 99;
	st.global.u32 	[%rd5+128], %r6;
$L__BB7_2:
	setp.ne.s32 	%p2, %r1, 0;
	setp.gt.u32 	%p3, %r2, 31;
	or.pred  	%p4, %p2, %p3;
	@%p4 bra 	$L__BB7_4;
	mul.wide.u32 	%rd6, %r2, 4;
	add.s64 	%rd7, %rd1, %rd6;
	mov.b32 	%r8, 0;
	st.global.u32 	[%rd7], %r8;
$L__BB7_4:
	or.b32  	%r9, %r1, %r2;
	setp.ne.s32 	%p5, %r9, 0;
	@%p5 bra 	$L__BB7_6;
	cvta.to.global.u64 	%rd8, %rd2;
	mov.b64 	%rd9, 0;
	st.global.u64 	[%rd8], %rd9;
$L__BB7_6:
	ret;

}
	// .globl	_ZN6thrust24THRUST_300001_SM_1000_NS8cuda_cub4core6detail13_kernel_agentINS1_15__reduce_by_key16ReduceByKeyAgentINS0_6detail15normal_iteratorINS0_10device_ptrIiEEEENS8_INS9_I6float3EEEESB_SE_N4cuda3std3__48equal_toIiEENSH_4plusISC_EEPllEEJSB_SE_SB_SE_SM_N3cub18CUB_300001_SM_100024ReduceByKeyScanTileStateISC_lLb0EEESJ_SL_llEEEvDpT0_
.visible .entry _ZN6thrust24THRUST_300001_SM_1000_NS8cuda_cub4core6detail13_kernel_agentINS1_15__reduce_by_key16ReduceByKeyAgentINS0_6detail15normal_iteratorINS0_10device_ptrIiEEEENS8_INS9_I6float3EEEESB_SE_N4cuda3std3__48equal_toIiEENSH_4plusISC_EEPllEEJSB_SE_SB_SE_SM_N3cub18CUB_300001_SM_100024ReduceByKeyScanTileStateISC_lLb0EEESJ_SL_llEEEvDpT0_(
	.param .align 8 .b8 _ZN6thrust24THRUST_300001_SM_1000_NS8cuda_cub4core6detail13_kernel_agentINS1_15__reduce_by_key16ReduceByKeyAgentINS0_6detail15normal_iteratorINS0_10device_ptrIiEEEENS8_INS9_I6float3EEEESB_SE_N4cuda3std3__48equal_toIiEENSH_4plusISC_EEPllEEJSB_SE_SB_SE_SM_N3cub18CUB_300001_SM_100024ReduceByKeyScanTileStateISC_lLb0EEESJ_SL_llEEEvDpT0__param_0[8],
	.param .align 8 .b8 _ZN6thrust24THRUST_300001_SM_1000_NS8cuda_cub4core6detail13_kernel_agentINS1_15__reduce_by_key16ReduceByKeyAgentINS0_6detail15normal_iteratorINS0_10device_ptrIiEEEENS8_INS9_I6float3EEEESB_SE_N4cuda3std3__48equal_toIiEENSH_4plusISC_EEPllEEJSB_SE_SB_SE_SM_N3cub18CUB_300001_SM_100024ReduceByKeyScanTileStateISC_lLb0EEESJ_SL_llEEEvDpT0__param_1[8],
	.param .align 8 .b8 _ZN6thrust24THRUST_300001_SM_1000_NS8cuda_cub4core6detail13_kernel_agentINS1_15__reduce_by_key16ReduceByKeyAgentINS0_6detail15normal_iteratorINS0_10device_ptrIiEEEENS8_INS9_I6float3EEEESB_SE_N4cuda3std3__48equal_toIiEENSH_4plusISC_EEPllEEJSB_SE_SB_SE_SM_N3cub18CUB_300001_SM_100024ReduceByKeyScanTileStateISC_lLb0EEESJ_SL_llEEEvDpT0__param_2[8],
	.param .align 8 .b8 _ZN6thrust24THRUST_300001_SM_1000_NS8cuda_cub4core6detail13_kernel_agentINS1_15__reduce_by_key16ReduceByKeyAgentINS0_6detail15normal_iteratorINS0_10device_ptrIiEEEENS8_INS9_I6float3EEEESB_SE_N4cuda3std3__48equal_toIiEENSH_4plusISC_EEPllEEJSB_SE_SB_SE_SM_N3cub18CUB_300001_SM_100024ReduceByKeyScanTileStateISC_lLb0EEESJ_SL_llEEEvDpT0__param_3[8],
	.param .u64 .ptr .align 1 _ZN6thrust24THRUST_300001_SM_1000_NS8cuda_cub4core6detail13_kernel_agentINS1_15__reduce_by_key16ReduceByKeyAgentINS0_6detail15normal_iteratorINS0_10device_ptrIiEEEENS8_INS9_I6float3EEEESB_SE_N4cuda3std3__48equal_toIiEENSH_4plusISC_EEPllEEJSB_SE_SB_SE_SM_N3cub18CUB_300001_SM_100024ReduceByKeyScanTileStateISC_lLb0EEESJ_SL_llEEEvDpT0__param_4,
	.param .align 8 .b8 _ZN6thrust24THRUST_300001_SM_1000_NS8cuda_cub4core6detail13_kernel_agentINS1_15__reduce_by_key16ReduceByKeyAgentINS0_6detail15normal_iteratorINS0_10device_ptrIiEEEENS8_INS9_I6float3EEEESB_SE_N4cuda3std3__48equal_toIiEENSH_4plusISC_EEPllEEJSB_SE_SB_SE_SM_N3cub18CUB_300001_SM_100024ReduceByKeyScanTileStateISC_lLb0EEESJ_SL_llEEEvDpT0__param_5[24],
	.param .align 1 .b8 _ZN6thrust24THRUST_300001_SM_1000_NS8cuda_cub4core6detail13_kernel_agentINS1_15__reduce_by_key16ReduceByKeyAgentINS0_6detail15normal_iteratorINS0_10device_ptrIiEEEENS8_INS9_I6float3EEEESB_SE_N4cuda3std3__48equal_toIiEENSH_4plusISC_EEPllEEJSB_SE_SB_SE_SM_N3cub18CUB_300001_SM_100024ReduceByKeyScanTileStateISC_lLb0EEESJ_SL_llEEEvDpT0__param_6[1],
	.param .align 1 .b8 _ZN6thrust24THRUST_300001_SM_1000_NS8cuda_cub4core6detail13_kernel_agentINS1_15__reduce_by_key16ReduceByKeyAgentINS0_6detail15normal_iteratorINS0_10device_ptrIiEEEENS8_INS9_I6float3EEEESB_SE_N4cuda3std3__48equal_toIiEENSH_4plusISC_EEPllEEJSB_SE_SB_SE_SM_N3cub18CUB_300001_SM_100024ReduceByKeyScanTileStateISC_lLb0EEESJ_SL_llEEEvDpT0__param_7[1],
	.param .u64 _ZN6thrust24THRUST_300001_SM_1000_NS8cuda_cub4core6detail13_kernel_agentINS1_15__reduce_by_key16ReduceByKeyAgentINS0_6detail15normal_iteratorINS0_10device_ptrIiEEEENS8_INS9_I6float3EEEESB_SE_N4cuda3std3__48equal_toIiEENSH_4plusISC_EEPllEEJSB_SE_SB_SE_SM_N3cub18CUB_300001_SM_100024ReduceByKeyScanTileStateISC_lLb0EEESJ_SL_llEEEvDpT0__param_8,
	.param .u64 _ZN6thrust24THRUST_300001_SM_1000_NS8cuda_cub4core6detail13_kernel_agentINS1_15__reduce_by_key16ReduceByKeyAgentINS0_6detail15normal_iteratorINS0_10device_ptrIiEEEENS8_INS9_I6float3EEEESB_SE_N4cuda3std3__48equal_toIiEENSH_4plusISC_EEPllEEJSB_SE_SB_SE_SM_N3cub18CUB_300001_SM_100024ReduceByKeyScanTileStateISC_lLb0EEESJ_SL_llEEEvDpT0__param_9
)
.maxntid 256
{
	.reg .pred 	%p<345>;
	.reg .b32 	%r<2224>;
	.reg .b32 	%f<1364>;
	.reg .b64 	%rd<836>;

	ld.param.u64 	%rd221, [_ZN6thrust24THRUST_300001_SM_1000_NS8cuda_cub4core6detail13_kernel_agentINS1_15__reduce_by_key16ReduceByKeyAgentINS0_6detail15normal_iteratorINS0_10device_ptrIiEEEENS8_INS9_I6float3EEEESB_SE_N4cuda3std3__48equal_toIiEENSH_4plusISC_EEPllEEJSB_SE_SB_SE_SM_N3cub18CUB_300001_SM_100024ReduceByKeyScanTileStateISC_lLb0EEESJ_SL_llEEEvDpT0__param_5+16];
	ld.param.u64 	%rd220, [_ZN6thrust24THRUST_300001_SM_1000_NS8cuda_cub4core6detail13_kernel_agentINS1_15__reduce_by_key16ReduceByKeyAgentINS0_6detail15normal_iteratorINS0_10device_ptrIiEEEENS8_INS9_I6float3EEEESB_SE_N4cuda3std3__48equal_toIiEENSH_4plusISC_EEPllEEJSB_SE_SB_SE_SM_N3cub18CUB_300001_SM_100024ReduceByKeyScanTileStateISC_lLb0EEESJ_SL_llEEEvDpT0__param_5+8];
	ld.param.u64 	%rd219, [_ZN6thrust24THRUST_300001_SM_1000_NS8cuda_cub4core6detail13_kernel_agentINS1_15__reduce_by_key16ReduceByKeyAgentINS0_6detail15normal_iteratorINS0_10device_ptrIiEEEENS8_INS9_I6float3EEEESB_SE_N4cuda3std3__48equal_toIiEENSH_4plusISC_EEPllEEJSB_SE_SB_SE_SM_N3cub18CUB_300001_SM_100024ReduceByKeyScanTileStateISC_lLb0EEESJ_SL_llEEEvDpT0__param_5];
	ld.param.u64 	%rd5, [_ZN6thrust24THRUST_300001_SM_1000_NS8cuda_cub4core6detail13_kernel_agentINS1_15__reduce_by_key16ReduceByKeyAgentINS0_6detail15normal_iteratorINS0_10device_ptrIiEEEENS8_INS9_I6float3EEEESB_SE_N4cuda3std3__48equal_toIiEENSH_4plusISC_EEPllEEJSB_SE_SB_SE_SM_N3cub18CUB_300001_SM_100024ReduceByKeyScanTileStateISC_lLb0EEESJ_SL_llEEEvDpT0__param_0];
	ld.param.u64 	%rd6, [_ZN6thrust24THRUST_300001_SM_1000_NS8cuda_cub4core6detail13_kernel_agentINS1_15__reduce_by_key16ReduceByKeyAgentINS0_6detail15normal_iteratorINS0_10device_ptrIiEEEENS8_INS9_I6float3EEEESB_SE_N4cuda3std3__48equal_toIiEENSH_4plusISC_EEPllEEJSB_SE_SB_SE_SM_N3cub18CUB_300001_SM_100024ReduceByKeyScanTileStateISC_lLb0EEESJ_SL_llEEEvDpT0__param_1];
	ld.param.u64 	%rd223, [_ZN6thrust24THRUST_300001_SM_1000_NS8cuda_cub4core6detail13_kernel_agentINS1_15__reduce_by_key16ReduceByKeyAgentINS0_6detail15normal_iteratorINS0_10device_ptrIiEEEENS8_INS9_I6float3EEEESB_SE_N4cuda3std3__48equal_toIiEENSH_4plusISC_EEPllEEJSB_SE_SB_SE_SM_N3cub18CUB_300001_SM_100024ReduceByKeyScanTileStateISC_lLb0EEESJ_SL_llEEEvDpT0__param_3];
	ld.param.u64 	%rd224, [_ZN6thrust24THRUST_300001_SM_1000_NS8cuda_cub4core6detail13_kernel_agentINS1_15__reduce_by_key16ReduceByKeyAgentINS0_6detail15normal_iteratorINS0_10device_ptrIiEEEENS8_INS9_I6float3EEEESB_SE_N4cuda3std3__48equal_toIiEENSH_4plusISC_EEPllEEJSB_SE_SB_SE_SM_N3cub18CUB_300001_SM_100024ReduceByKeyScanTileStateISC_lLb0EEESJ_SL_llEEEvDpT0__param_2];
	ld.param.u64 	%rd225, [_ZN6thrust24THRUST_300001_SM_1000_NS8cuda_cub4core6detail13_kernel_agentINS1_15__reduce_by_key16ReduceByKeyAgentINS0_6detail15normal_iteratorINS0_10device_ptrIiEEEENS8_INS9_I6float3EEEESB_SE_N4cuda3std3__48equal_toIiEENSH_4plusISC_EEPllEEJSB_SE_SB_SE_SM_N3cub18CUB_300001_SM_100024ReduceByKeyScanTileStateISC_lLb0EEESJ_SL_llEEEvDpT0__param_4];
	ld.param.u64 	%rd222, [_ZN6thrust24THRUST_300001_SM_1000_NS8cuda_cub4core6detail13_kernel_agentINS1_15__reduce_by_key16ReduceByKeyAgentINS0_6detail15normal_iteratorINS0_10device_ptrIiEEEENS8_INS9_I6float3EEEESB_SE_N4cuda3std3__48equal_toIiEENSH_4plusISC_EEPllEEJSB_SE_SB_SE_SM_N3cub18CUB_300001_SM_100024ReduceByKeyScanTileStateISC_lLb0EEESJ_SL_llEEEvDpT0__param_8];
	cvta.to.global.u64 	%rd1, %rd225;
	cvta.to.global.u64 	%rd7, %rd224;
	cvta.to.global.u64 	%rd8, %rd223;
	mov.u32 	%r1, %ctaid.x;
	mul.wide.u32 	%rd9, %r1, 1280;
	sub.s64 	%rd10, %rd222, %rd9;
	setp.lt.s64 	%p10, %rd10, 1281;
	@%p10 bra 	$L__BB8_121;
	setp.ne.s32 	%p192, %r1, 0;
	@%p192 bra 	$L__BB8_39;
	mov.u32 	%r2, %tid.x;
	and.b32  	%r1904, %r2, 31;
	and.b32  	%r1905, %r2, 992;
	mul.lo.s32 	%r1906, %r1905, 5;
	or.b32  	%r1907, %r1906, %r1904;
	cvt.u64.u32 	%rd694, %r1907;
	add.s64 	%rd695, %rd9, %rd694;
	shl.b64 	%rd696, %rd695, 2;
	add.s64 	%rd673, %rd5, %rd696;
	// begin inline asm
	ld.global.nc.u32 %r1882, [%rd673];
	// end inline asm
	add.s64 	%rd674, %rd673, 128;
	// begin inline asm
	ld.global.nc.u32 %r1883, [%rd674];
	// end inline asm
	add.s64 	%rd675, %rd673, 256;
	// begin inline asm
	ld.global.nc.u32 %r1884, [%rd675];
	// end inline asm
	add.s64 	%rd676, %rd673, 384;
	// begin inline asm
	ld.global.nc.u32 %r1885, [%rd676];
	// end inline asm
	add.s64 	%rd677, %rd673, 512;
	// begin inline asm
	ld.global.nc.u32 %r1886, [%rd677];
	// end inline asm
	// begin inline asm
	mov.u32 %r1887, %laneid;
	// end inline asm
	shr.u32 	%r4, %r2, 5;
	mad.lo.s32 	%r1908, %r4, 160, %r1887;
	shl.b32 	%r1909, %r1908, 2;
	mov.u32 	%r1910, _ZN6thrust24THRUST_300001_SM_1000_NS8cuda_cub4core6detail5shmemE;
	add.s32 	%r1911, %r1910, %r1909;
	st.shared.u32 	[%r1911], %r1882;
	st.shared.u32 	[%r1911+128], %r1883;
	st.shared.u32 	[%r1911+256], %r1884;
	st.shared.u32 	[%r1911+384], %r1885;
	st.shared.u32 	[%r1911+512], %r1886;
	bar.warp.sync 	-1;
	shl.b32 	%r1912, %r1887, 2;
	add.s32 	%r1913, %r1908, %r1912;
	shl.b32 	%r1914, %r1887, 4;
	add.s32 	%r1915, %r1911, %r1914;
	ld.shared.u32 	%r5, [%r1915];
	ld.shared.u32 	%r6, [%r1915+4];
	ld.shared.u32 	%r7, [%r1915+8];
	ld.shared.u32 	%r8, [%r1915+12];
	ld.shared.u32 	%r9, [%r1915+16];
	bar.sync 	0;
	mad.lo.s64 	%rd678, %rd695, 12, %rd6;
	// begin inline asm
	ld.global.nc.u32 %r1888, [%rd678];
	// end inline asm
	add.s64 	%rd679, %rd678, 4;
	// begin inline asm
	ld.global.nc.u32 %r1889, [%rd679];
	// end inline asm
	add.s64 	%rd680, %rd678, 8;
	// begin inline asm
	ld.global.nc.u32 %r1890, [%rd680];
	// end inline asm
	add.s64 	%rd681, %rd678, 384;
	// begin inline asm
	ld.global.nc.u32 %r1891, [%rd681];
	// end inline asm
	add.s64 	%rd682, %rd678, 388;
	// begin inline asm
	ld.global.nc.u32 %r1892, [%rd682];
	// end inline asm
	add.s64 	%rd683, %rd678, 392;
	// begin inline asm
	ld.global.nc.u32 %r1893, [%rd683];
	// end inline asm
	add.s64 	%rd684, %rd678, 768;
	// begin inline asm
	ld.global.nc.u32 %r1894, [%rd684];
	// end inline asm
	add.s64 	%rd685, %rd678, 772;
	// begin inline asm
	ld.global.nc.u32 %r1895, [%rd685];
	// end inline asm
	add.s64 	%rd686, %rd678, 776;
	// begin inline asm
	ld.global.nc.u32 %r1896, [%rd686];
	// end inline asm
	add.s64 	%rd687, %rd678, 1152;
	// begin inline asm
	ld.global.nc.u32 %r1897, [%rd687];
	// end inline asm
	add.s64 	%rd688, %rd678, 1156;
	// begin inline asm
	ld.global.nc.u32 %r1898, [%rd688];
	// end inline asm
	add.s64 	%rd689, %rd678, 1160;
	// begin inline asm
	ld.global.nc.u32 %r1899, [%rd689];
	// end inline asm
	add.s64 	%rd690, %rd678, 1536;
	// begin inline asm
	ld.global.nc.u32 %r1900, [%rd690];
	// end inline asm
	add.s64 	%rd691, %rd678, 1540;
	// begin inline asm
	ld.global.nc.u32 %r1901, [%rd691];
	// end inline asm
	add.s64 	%rd692, %rd678, 1544;
	// begin inline asm
	ld.global.nc.u32 %r1902, [%rd692];
	// end inline asm
	shl.b32 	%r1916, %r1908, 3;
	add.s32 	%r1917, %r1911, %r1916;
	st.shared.u32 	[%r1917], %r1888;
	st.shared.u32 	[%r1917+4], %r1889;
	st.shared.u32 	[%r1917+8], %r1890;
	st.shared.u32 	[%r1917+384], %r1891;
	st.shared.u32 	[%r1917+388], %r1892;
	st.shared.u32 	[%r1917+392], %r1893;
	st.shared.u32 	[%r1917+768], %r1894;
	st.shared.u32 	[%r1917+772], %r1895;
	st.shared.u32 	[%r1917+776], %r1896;
	st.shared.u32 	[%r1917+1152], %r1897;
	st.shared.u32 	[%r1917+1156], %r1898;
	st.shared.u32 	[%r1917+1160], %r1899;
	st.shared.u32 	[%r1917+1536], %r1900;
	st.shared.u32 	[%r1917+1540], %r1901;
	st.shared.u32 	[%r1917+1544], %r1902;
	bar.warp.sync 	-1;
	shl.b32 	%r1918, %r1913, 3;
	add.s32 	%r1919, %r1915, %r1918;
	ld.shared.f32 	%f1261, [%r1919];
	ld.shared.f32 	%f1260, [%r1919+4];
	ld.shared.f32 	%f1259, [%r1919+8];
	ld.shared.f32 	%f4, [%r1919+12];
	ld.shared.f32 	%f5, [%r1919+16];
	ld.shared.f32 	%f6, [%r1919+20];
	ld.shared.f32 	%f7, [%r1919+24];
	ld.shared.f32 	%f8, [%r1919+28];
	ld.shared.f32 	%f9, [%r1919+32];
	ld.shared.f32 	%f10, [%r1919+36];
	ld.shared.f32 	%f11, [%r1919+40];
	ld.shared.f32 	%f12, [%r1919+44];
	ld.shared.f32 	%f13, [%r1919+48];
	ld.shared.f32 	%f14, [%r1919+52];
	ld.shared.f32 	%f15, [%r1919+56];
	bar.sync 	0;
	shl.b32 	%r1920, %r2, 2;
	add.s32 	%r1921, %r1910, %r1920;
	add.s32 	%r10, %r1921, 1328;
	st.shared.u32 	[%r1921+1328], %r9;
	bar.sync 	0;
	setp.eq.s32 	%p290, %r2, 0;
	mov.b64 	%rd774, 0;
	@%p290 bra 	$L__BB8_4;
	ld.shared.u32 	%r2170, [%r10+-4];
	setp.ne.s32 	%p291, %r2170, %r5;
	selp.u64 	%rd774, 1, 0, %p291;
$L__BB8_4:
	setp.ne.s32 	%p292, %r5, %r6;
	selp.u64 	%rd13, 1, 0, %p292;
	setp.ne.s32 	%p293, %r6, %r7;
	selp.u64 	%rd14, 1, 0, %p293;
	setp.ne.s32 	%p294, %r7, %r8;
	selp.u64 	%rd15, 1, 0, %p294;
	setp.ne.s32 	%p295, %r8, %r9;
	selp.u64 	%rd697, 1, 0, %p295;
	add.s64 	%rd698, %rd774, %rd13;
	add.f32 	%f1075, %f1261, %f4;
	add.f32 	%f1076, %f1260, %f5;
	add.f32 	%f1077, %f1259, %f6;
	selp.f32 	%f1078, %f6, %f1077, %p292;
	selp.f32 	%f1079, %f5, %f1076, %p292;
	selp.f32 	%f1080, %f4, %f1075, %p292;
	add.s64 	%rd699, %rd698, %rd14;
	add.f32 	%f1081, %f1080, %f7;
	add.f32 	%f1082, %f1079, %f8;
	add.f32 	%f1083, %f1078, %f9;
	selp.f32 	%f1084, %f9, %f1083, %p293;
	selp.f32 	%f1085, %f8, %f1082, %p293;
	selp.f32 	%f1086, %f7, %f1081, %p293;
	add.s64 	%rd700, %rd699, %rd15;
	add.f32 	%f1087, %f1086, %f10;
	add.f32 	%f1088, %f1085, %f11;
	add.f32 	%f1089, %f1084, %f12;
	selp.f32 	%f1090, %f12, %f1089, %p294;
	selp.f32 	%f1091, %f11, %f1088, %p294;
	selp.f32 	%f1092, %f10, %f1087, %p294;
	add.s64 	%rd701, %rd700, %rd697;
	mov.b64 	{%r1923, %r1928}, %rd701;
	add.f32 	%f1093, %f1092, %f13;
	add.f32 	%f1094, %f1091, %f14;
	add.f32 	%f1095, %f1090, %f15;
	selp.f32 	%f1096, %f15, %f1095, %p295;
	selp.f32 	%f1097, %f14, %f1094, %p295;
	selp.f32 	%f1098, %f13, %f1093, %p295;
	mov.b32 	%r2099, 1;
	mov.b32 	%r2100, 0;
	mov.b32 	%r2101, -1;
	// begin inline asm
	shfl.sync.up.b32 %r1922, %r1923, %r2099, %r2100, %r2101;
	// end inline asm
	// begin inline asm
	shfl.sync.up.b32 %r1927, %r1928, %r2099, %r2100, %r2101;
	// end inline asm
	mov.b64 	%rd702, {%r1922, %r1927};
	mov.b32 	%r1933, %f1098;
	// begin inline asm
	shfl.sync.up.b32 %r1932, %r1933, %r2099, %r2100, %r2101;
	// end inline asm
	mov.b32 	%f1099, %r1932;
	mov.b32 	%r1938, %f1097;
	// begin inline asm
	shfl.sync.up.b32 %r1937, %r1938, %r2099, %r2100, %r2101;
	// end inline asm
	mov.b32 	%f1100, %r1937;
	mov.b32 	%r1943, %f1096;
	// begin inline asm
	shfl.sync.up.b32 %r1942, %r1943, %r2099, %r2100, %r2101;
	// end inline asm
	mov.b32 	%f1101, %r1942;
	// begin inline asm
	shfl.sync.up.b32 %r1947, %r1948, %r2099, %r2100, %r2101;
	// end inline asm
	setp.eq.s64 	%p296, %rd701, 0;
	add.f32 	%f1102, %f1098, %f1099;
	add.f32 	%f1103, %f1097, %f1100;
	add.f32 	%f1104, %f1096, %f1101;
	selp.f32 	%f1105, %f1104, %f1096, %p296;
	selp.f32 	%f1106, %f1103, %f1097, %p296;
	selp.f32 	%f1107, %f1102, %f1098, %p296;
	setp.lt.s32 	%p297, %r1887, 1;
	selp.f32 	%f1108, %f1096, %f1105, %p297;
	selp.f32 	%f1109, %f1097, %f1106, %p297;
	selp.f32 	%f1110, %f1098, %f1107, %p297;
	selp.b64 	%rd703, 0, %rd702, %p297;
	add.s64 	%rd704, %rd703, %rd701;
	mov.b64 	{%r1953, %r1958}, %rd704;
	mov.b32 	%r1979, 2;
	// begin inline asm
	shfl.sync.up.b32 %r1952, %r1953, %r1979, %r2100, %r2101;
	// end inline asm
	// begin inline asm
	shfl.sync.up.b32 %r1957, %r1958, %r1979, %r2100, %r2101;
	// end inline asm
	mov.b64 	%rd705, {%r1952, %r1957};
	mov.b32 	%r1963, %f1110;
	// begin inline asm
	shfl.sync.up.b32 %r1962, %r1963, %r1979, %r2100, %r2101;
	// end inline asm
	mov.b32 	%f1111, %r1962;
	mov.b32 	%r1968, %f1109;
	// begin inline asm
	shfl.sync.up.b32 %r1967, %r1968, %r1979, %r2100, %r2101;
	// end inline asm
	mov.b32 	%f1112, %r1967;
	mov.b32 	%r1973, %f1108;
	// begin inline asm
	shfl.sync.up.b32 %r1972, %r1973, %r1979, %r2100, %r2101;
	// end inline asm
	mov.b32 	%f1113, %r1972;
	// begin inline asm
	shfl.sync.up.b32 %r1977, %r1978, %r1979, %r2100, %r2101;
	// end inline asm
	setp.eq.s64 	%p298, %rd704, 0;
	add.f32 	%f1114, %f1110, %f1111;
	add.f32 	%f1115, %f1109, %f1112;
	add.f32 	%f1116, %f1108, %f1113;
	selp.f32 	%f1117, %f1116, %f1108, %p298;
	selp.f32 	%f1118, %f1115, %f1109, %p298;
	selp.f32 	%f1119, %f1114, %f1110, %p298;
	setp.lt.s32 	%p299, %r1887, 2;
	selp.f32 	%f1120, %f1108, %f1117, %p299;
	selp.f32 	%f1121, %f1109, %f1118, %p299;
	selp.f32 	%f1122, %f1110, %f1119, %p299;
	selp.b64 	%rd706, 0, %rd705, %p299;
	add.s64 	%rd707, %rd706, %rd704;
	mov.b64 	{%r1983, %r1988}, %rd707;
	mov.b32 	%r2009, 4;
	// begin inline asm
	shfl.sync.up.b32 %r1982, %r1983, %r2009, %r2100, %r2101;
	// end inline asm
	// begin inline asm
	shfl.sync.up.b32 %r1987, %r1988, %r2009, %r2100, %r2101;
	// end inline asm
	mov.b64 	%rd708, {%r1982, %r1987};
	mov.b32 	%r1993, %f1122;
	// begin inline asm
	shfl.sync.up.b32 %r1992, %r1993, %r2009, %r2100, %r2101;
	// end inline asm
	mov.b32 	%f1123, %r1992;
	mov.b32 	%r1998, %f1121;
	// begin inline asm
	shfl.sync.up.b32 %r1997, %r1998, %r2009, %r2100, %r2101;
	// end inline asm
	mov.b32 	%f1124, %r1997;
	mov.b32 	%r2003, %f1120;
	// begin inline asm
	shfl.sync.up.b32 %r2002, %r2003, %r2009, %r2100, %r2101;
	// end inline asm
	mov.b32 	%f1125, %r2002;
	// begin inline asm
	shfl.sync.up.b32 %r2007, %r2008, %r2009, %r2100, %r2101;
	// end inline asm
	setp.eq.s64 	%p300, %rd707, 0;
	add.f32 	%f1126, %f1122, %f1123;
	add.f32 	%f1127, %f1121, %f1124;
	add.f32 	%f1128, %f1120, %f1125;
	selp.f32 	%f1129, %f1128, %f1120, %p300;
	selp.f32 	%f1130, %f1127, %f1121, %p300;
	selp.f32 	%f1131, %f1126, %f1122, %p300;
	setp.lt.s32 	%p301, %r1887, 4;
	selp.f32 	%f1132, %f1120, %f1129, %p301;
	selp.f32 	%f1133, %f1121, %f1130, %p301;
	selp.f32 	%f1134, %f1122, %f1131, %p301;
	selp.b64 	%rd709, 0, %rd708, %p301;
	add.s64 	%rd710, %rd709, %rd707;
	mov.b64 	{%r2013, %r2018}, %rd710;
	mov.b32 	%r2039, 8;
	// begin inline asm
	shfl.sync.up.b32 %r2012, %r2013, %r2039, %r2100, %r2101;
	// end inline asm
	// begin inline asm
	shfl.sync.up.b32 %r2017, %r2018, %r2039, %r2100, %r2101;
	// end inline asm
	mov.b64 	%rd711, {%r2012, %r2017};
	mov.b32 	%r2023, %f1134;
	// begin inline asm
	shfl.sync.up.b32 %r2022, %r2023, %r2039, %r2100, %r2101;
	// end inline asm
	mov.b32 	%f1135, %r2022;
	mov.b32 	%r2028, %f1133;
	// begin inline asm
	shfl.sync.up.b32 %r2027, %r2028, %r2039, %r2100, %r2101;
	// end inline asm
	mov.b32 	%f1136, %r2027;
	mov.b32 	%r2033, %f1132;
	// begin inline asm
	shfl.sync.up.b32 %r2032, %r2033, %r2039, %r2100, %r2101;
	// end inline asm
	mov.b32 	%f1137, %r2032;
	// begin inline asm
	shfl.sync.up.b32 %r2037, %r2038, %r2039, %r2100, %r2101;
	// end inline asm
	setp.eq.s64 	%p302, %rd710, 0;
	add.f32 	%f1138, %f1134, %f1135;
	add.f32 	%f1139, %f1133, %f1136;
	add.f32 	%f1140, %f1132, %f1137;
	selp.f32 	%f1141, %f1140, %f1132, %p302;
	selp.f32 	%f1142, %f1139, %f1133, %p302;
	selp.f32 	%f1143, %f1138, %f1134, %p302;
	setp.lt.s32 	%p303, %r1887, 8;
	selp.f32 	%f1144, %f1132, %f1141, %p303;
	selp.f32 	%f1145, %f1133, %f1142, %p303;
	selp.f32 	%f1146, %f1134, %f1143, %p303;
	selp.b64 	%rd712, 0, %rd711, %p303;
	add.s64 	%rd713, %rd712, %rd710;
	mov.b64 	{%r2043, %r2048}, %rd713;
	mov.b32 	%r2069, 16;
	// begin inline asm
	shfl.sync.up.b32 %r2042, %r2043, %r2069, %r2100, %r2101;
	// end inline asm
	// begin inline asm
	shfl.sync.up.b32 %r2047, %r2048, %r2069, %r2100, %r2101;
	// end inline asm
	mov.b64 	%rd714, {%r2042, %r2047};
	mov.b32 	%r2053, %f1146;
	// begin inline asm
	shfl.sync.up.b32 %r2052, %r2053, %r2069, %r2100, %r2101;
	// end inline asm
	mov.b32 	%f1147, %r2052;
	mov.b32 	%r2058, %f1145;
	// begin inline asm
	shfl.sync.up.b32 %r2057, %r2058, %r2069, %r2100, %r2101;
	// end inline asm
	mov.b32 	%f1148, %r2057;
	mov.b32 	%r2063, %f1144;
	// begin inline asm
	shfl.sync.up.b32 %r2062, %r2063, %r2069, %r2100, %r2101;
	// end inline asm
	mov.b32 	%f1149, %r2062;
	// begin inline asm
	shfl.sync.up.b32 %r2067, %r2068, %r2069, %r2100, %r2101;
	// end inline asm
	setp.eq.s64 	%p304, %rd713, 0;
	add.f32 	%f1150, %f1146, %f1147;
	add.f32 	%f1151, %f1145, %f1148;
	add.f32 	%f1152, %f1144, %f1149;
	selp.f32 	%f16, %f1152, %f1144, %p304;
	selp.f32 	%f17, %f1151, %f1145, %p304;
	selp.f32 	%f18, %f1150, %f1146, %p304;
	setp.lt.s32 	%p305, %r1887, 16;
	selp.f32 	%f1153, %f1144, %f16, %p305;
	selp.f32 	%f1154, %f1145, %f17, %p305;
	selp.f32 	%f1155, %f1146, %f18, %p305;
	selp.b64 	%rd715, 0, %rd714, %p305;
	add.s64 	%rd16, %rd715, %rd713;
	mov.b64 	{%r2073, %r2078}, %rd16;
	// begin inline asm
	shfl.sync.up.b32 %r2072, %r2073, %r2099, %r2100, %r2101;
	// end inline asm
	// begin inline asm
	shfl.sync.up.b32 %r2077, %r2078, %r2099, %r2100, %r2101;
	// end inline asm
	mov.b64 	%rd777, {%r2072, %r2077};
	mov.b32 	%r2083, %f1155;
	// begin inline asm
	shfl.sync.up.b32 %r2082, %r2083, %r2099, %r2100, %r2101;
	// end inline asm
	mov.b32 	%f1258, %r2082;
	mov.b32 	%r2088, %f1154;
	// begin inline asm
	shfl.sync.up.b32 %r2087, %r2088, %r2099, %r2100, %r2101;
	// end inline asm
	mov.b32 	%f1257, %r2087;
	mov.b32 	%r2093, %f1153;
	// begin inline asm
	shfl.sync.up.b32 %r2092, %r2093, %r2099, %r2100, %r2101;
	// end inline asm
	mov.b32 	%f1256, %r2092;
	// begin inline asm
	shfl.sync.up.b32 %r2097, %r2098, %r2099, %r2100, %r2101;
	// end inline asm
	setp.ne.s32 	%p306, %r1887, 31;
	@%p306 bra 	$L__BB8_6;
	mad.lo.s32 	%r2103, %r4, 24, %r1910;
	st.shared.u64 	[%r2103], %rd16;
	st.shared.v2.f32 	[%r2103+8], {%f18, %f17};
	st.shared.f32 	[%r2103+16], %f16;
$L__BB8_6:
	bar.sync 	0;
	ld.shared.u64 	%rd716, [_ZN6thrust24THRUST_300001_SM_1000_NS8cuda_cub4core6detail5shmemE];
	ld.shared.v2.f32 	{%f1156, %f1157}, [_ZN6thrust24THRUST_300001_SM_1000_NS8cuda_cub4core6detail5shmemE+8];
	ld.shared.f32 	%f1158, [_ZN6thrust24THRUST_300001_SM_1000_NS8cuda_cub4core6detail5shmemE+16];
	ld.shared.u64 	%rd717, [_ZN6thrust24THRUST_300001_SM_1000_NS8cuda_cub4core6detail5shmemE+24];
	.pragma "used_bytes_mask 4095";
	ld.shared.v4.f32 	{%f1159, %f1160, %f1161, %f1162}, [_ZN6thrust24THRUST_300001_SM_1000_NS8cuda_cub4core6detail5shmemE+32];
	add.s64 	%rd718, %rd717, %rd716;
	setp.eq.s64 	%p307, %rd717, 0;
	add.f32 	%f1163, %f1156, %f1159;
	add.f32 	%f1164, %f1157, %f1160;
	add.f32 	%f1165, %f1158, %f1161;
	selp.f32 	%f1166, %f1165, %f1161, %p307;
	selp.f32 	%f1167, %f1164, %f1160, %p307;
	selp.f32 	%f1168, %f1163, %f1159, %p307;
	setp.eq.s32 	%p308, %r4, 2;
	selp.f32 	%f1169, %f1166, %f1158, %p308;
	selp.f32 	%f1170, %f1167, %f1157, %p308;
	selp.f32 	%f1171, %f1168, %f1156, %p308;
	selp.b64 	%rd719, %rd718, %rd716, %p308;
	ld.shared.u64 	%rd720, [_ZN6thrust24THRUST_300001_SM_1000_NS8cuda_cub4core6detail5shmemE+48];
	ld.shared.v2.f32 	{%f1172, %f1173}, [_ZN6thrust24THRUST_300001_SM_1000_NS8cuda_cub4core6detail5shmemE+56];
	ld.shared.f32 	%f1174, [_ZN6thrust24THRUST_300001_SM_1000_NS8cuda_cub4core6detail5shmemE+64];
	add.s64 	%rd721, %rd720, %rd718;
	setp.eq.s64 	%p309, %rd720, 0;
	add.f32 	%f1175, %f1168, %f1172;
	add.f32 	%f1176, %f1167, %f1173;
	add.f32 	%f1177, %f1166, %f1174;
	selp.f32 	%f1178, %f1177, %f1174, %p309;
	selp.f32 	%f1179, %f1176, %f1173, %p309;
	selp.f32 	%f1180, %f1175, %f1172, %p309;
	setp.eq.s32 	%p310, %r4, 3;
	selp.f32 	%f1181, %f1178, %f1169, %p310;
	selp.f32 	%f1182, %f1179, %f1170, %p310;
	selp.f32 	%f1183, %f1180, %f1171, %p310;
	selp.b64 	%rd722, %rd721, %rd719, %p310;
	ld.shared.u64 	%rd723, [_ZN6thrust24THRUST_300001_SM_1000_NS8cuda_cub4core6detail5shmemE+72];
	.pragma "used_bytes_mask 4095";
	ld.shared.v4.f32 	{%f1184, %f1185, %f1186, %f1187}, [_ZN6thrust24THRUST_300001_SM_1000_NS8cuda_cub4core6detail5shmemE+80];
	add.s64 	%rd724, %rd723, %rd721;
	setp.eq.s64 	%p311, %rd723, 0;
	add.f32 	%f1188, %f1180, %f1184;
	add.f32 	%f1189, %f1179, %f1185;
	add.f32 	%f1190, %f1178, %f1186;
	selp.f32 	%f1191, %f1190, %f1186, %p311;
	selp.f32 	%f1192, %f1189, %f1185, %p311;
	selp.f32 	%f1193, %f1188, %f1184, %p311;
	setp.eq.s32 	%p312, %r4, 4;
	selp.f32 	%f1194, %f1191, %f1181, %p312;
	selp.f32 	%f1195, %f1192, %f1182, %p312;
	selp.f32 	%f1196, %f1193, %f1183, %p312;
	selp.b64 	%rd725, %rd724, %rd722, %p312;
	ld.shared.u64 	%rd726, [_ZN6thrust24THRUST_300001_SM_1000_NS8cuda_cub4core6detail5shmemE+96];
	ld.shared.v2.f32 	{%f1197, %f1198}, [_ZN6thrust24THRUST_300001_SM_1000_NS8cuda_cub4core6detail5shmemE+104];
	ld.shared.f32 	%f1199, [_ZN6thrust24THRUST_300001_SM_1000_NS8cuda_cub4core6detail5shmemE+112];
	add.s64 	%rd727, %rd726, %rd724;
	setp.eq.s64 	%p313, %rd726, 0;
	add.f32 	%f1200, %f1193, %f1197;
	add.f32 	%f1201, %f1192, %f1198;
	add.f32 	%f1202, %f1191, %f1199;
	selp.f32 	%f1203, %f1202, %f1199, %p313;
	selp.f32 	%f1204, %f1201, %f1198, %p313;
	selp.f32 	%f1205, %f1200, %f1197, %p313;
	setp.eq.s32 	%p314, %r4, 5;
	selp.f32 	%f1206, %f1203, %f1194, %p314;
	selp.f32 	%f1207, %f1204, %f1195, %p314;
	selp.f32 	%f1208, %f1205, %f1196, %p314;
	selp.b64 	%rd728, %rd727, %rd725, %p314;
	ld.shared.u64 	%rd729, [_ZN6thrust24THRUST_300001_SM_1000_NS8cuda_cub4core6detail5shmemE+120];
	.pragma "used_bytes_mask 4095";
	ld.shared.v4.f32 	{%f1209, %f1210, %f1211, %f1212}, [_ZN6thrust24THRUST_300001_SM_1000_NS8cuda_cub4core6detail5shmemE+128];
	add.s64 	%rd730, %rd729, %rd727;
	setp.eq.s64 	%p315, %rd729, 0;
	add.f32 	%f1213, %f1205, %f1209;
	add.f32 	%f1214, %f1204, %f1210;
	add.f32 	%f1215, %f1203, %f1211;
	selp.f32 	%f1216, %f1215, %f1211, %p315;
	selp.f32 	%f1217, %f1214, %f1210, %p315;
	selp.f32 	%f1218, %f1213, %f1209, %p315;
	setp.eq.s32 	%p316, %r4, 6;
	selp.f32 	%f1219, %f1216, %f1206, %p316;
	selp.f32 	%f1220, %f1217, %f1207, %p316;
	selp.f32 	%f1221, %f1218, %f1208, %p316;
	selp.b64 	%rd731, %rd730, %rd728, %p316;
	ld.shared.u64 	%rd732, [_ZN6thrust24THRUST_300001_SM_1000_NS8cuda_cub4core6detail5shmemE+144];
	ld.shared.v2.f32 	{%f1222, %f1223}, [_ZN6thrust24THRUST_300001_SM_1000_NS8cuda_cub4core6detail5shmemE+152];
	ld.shared.f32 	%f1224, [_ZN6thrust24THRUST_300001_SM_1000_NS8cuda_cub4core6detail5shmemE+160];
	add.s64 	%rd733, %rd732, %rd730;
	setp.eq.s64 	%p317, %rd732, 0;
	add.f32 	%f1225, %f1218, %f1222;
	add.f32 	%f1226, %f1217, %f1223;
	add.f32 	%f1227, %f1216, %f1224;
	selp.f32 	%f1228, %f1227, %f1224, %p317;
	selp.f32 	%f1229, %f1226, %f1223, %p317;
	selp.f32 	%f1230, %f1225, %f1222, %p317;
	setp.eq.s32 	%p318, %r4, 7;
	selp.f32 	%f22, %f1228, %f1219, %p318;
	selp.f32 	%f23, %f1229, %f1220, %p318;
	selp.f32 	%f24, %f1230, %f1221, %p318;
	selp.b64 	%rd18, %rd733, %rd731, %p318;
	ld.shared.u64 	%rd734, [_ZN6thrust24THRUST_300001_SM_1000_NS8cuda_cub4core6detail5shmemE+168];
	.pragma "used_bytes_mask 4095";
	ld.shared.v4.f32 	{%f1231, %f1232, %f1233, %f1234}, [_ZN6thrust24THRUST_300001_SM_1000_NS8cuda_cub4core6detail5shmemE+176];
	add.s64 	%rd19, %rd734, %rd733;
	setp.eq.s64 	%p319, %rd734, 0;
	add.f32 	%f1235, %f1230, %f1231;
	add.f32 	%f1236, %f1229, %f1232;
	add.f32 	%f1237, %f1228, %f1233;
	selp.f32 	%f25, %f1237, %f1233, %p319;
	selp.f32 	%f26, %f1236, %f1232, %p319;
	selp.f32 	%f27, %f1235, %f1231, %p319;
	setp.lt.u32 	%p320, %r2, 32;
	@%p320 bra 	$L__BB8_8;
	setp.eq.s64 	%p321, %rd777, 0;
	add.f32 	%f1238, %f24, %f1258;
	add.f32 	%f1239, %f23, %f1257;
	add.f32 	%f1240, %f22, %f1256;
	selp.f32 	%f1241, %f1240, %f1256, %p321;
	selp.f32 	%f1242, %f1239, %f1257, %p321;
	selp.f32 	%f1243, %f1238, %f1258, %p321;
	setp.eq.s32 	%p322, %r1887, 0;
	selp.f32 	%f1256, %f22, %f1241, %p322;
	selp.f32 	%f1257, %f23, %f1242, %p322;
	selp.f32 	%f1258, %f24, %f1243, %p322;
	selp.b64 	%rd735, 0, %rd777, %p322;
	add.s64 	%rd777, %rd18, %rd735;
$L__BB8_8:
	setp.eq.s32 	%p323, %r2, 0;
	mov.u64 	%rd776, %rd774;
	@%p323 bra 	$L__BB8_10;
	add.s64 	%rd776, %rd774, %rd777;
	setp.eq.s64 	%p324, %rd774, 0;
	add.f32 	%f1244, %f1258, %f1261;
	add.f32 	%f1245, %f1257, %f1260;
	add.f32 	%f1246, %f1256, %f1259;
	selp.f32 	%f1259, %f1246, %f1259, %p324;
	selp.f32 	%f1260, %f1245, %f1260, %p324;
	selp.f32 	%f1261, %f1244, %f1261, %p324;
$L__BB8_10:
	setp.ne.s32 	%p325, %r7, %r8;
	setp.ne.s32 	%p326, %r6, %r7;
	setp.ne.s32 	%p327, %r5, %r6;
	setp.ne.s32 	%p328, %r2, 0;
	add.s64 	%rd24, %rd776, %rd13;
	add.f32 	%f1247, %f1261, %f4;
	add.f32 	%f1248, %f1260, %f5;
	add.f32 	%f1249, %f1259, %f6;
	selp.f32 	%f40, %f4, %f1247, %p327;
	selp.f32 	%f41, %f5, %f1248, %p327;
	selp.f32 	%f42, %f6, %f1249, %p327;
	add.s64 	%rd25, %rd24, %rd14;
	add.f32 	%f1250, %f40, %f7;
	add.f32 	%f1251, %f41, %f8;
	add.f32 	%f1252, %f42, %f9;
	selp.f32 	%f43, %f7, %f1250, %p326;
	selp.f32 	%f44, %f8, %f1251, %p326;
	selp.f32 	%f45, %f9, %f1252, %p326;
	add.s64 	%rd26, %rd25, %rd15;
	add.f32 	%f1253, %f43, %f10;
	add.f32 	%f1254, %f44, %f11;
	add.f32 	%f1255, %f45, %f12;
	selp.f32 	%f46, %f10, %f1253, %p325;
	selp.f32 	%f47, %f11, %f1254, %p325;
	selp.f32 	%f48, %f12, %f1255, %p325;
	@%p328 bra 	$L__BB8_12;
	add.s64 	%rd736, %rd221, 768;
	mov.b32 	%r2105, %f26;
	mov.b32 	%r2106, %f27;
	mov.b64 	%rd739, {%r2106, %r2105};
	mov.b32 	%r2107, %f25;
	// begin inline asm
	st.cg.u64 [%rd736], %rd19;
	// end inline asm
	add.s64 	%rd738, %rd221, 776;
	// begin inline asm
	st.cg.u64 [%rd738], %rd739;
	// end inline asm
	add.s64 	%rd740, %rd221, 784;
	mov.b64 	%rd741, {%r2107, %r2108};
	// begin inline asm
	st.cg.u64 [%rd740], %rd741;
	// end inline asm
	add.s64 	%rd742, %rd219, 128;
	mov.b32 	%r2104, 101;
	// begin inline asm
	st.release.gpu.u32 [%rd742], %r2104;
	// end inline asm
	mov.b64 	%rd777, 0;
$L__BB8_12:
	setp.lt.s64 	%p329, %rd19, 257;
	@%p329 bra 	$L__BB8_29;
	bar.sync 	0;
	setp.eq.s64 	%p335, %rd774, 0;
	@%p335 bra 	$L__BB8_15;
	cvt.u32.u64 	%r2109, %rd777;
	shl.b32 	%r2110, %r2109, 4;
	add.s32 	%r2112, %r1910, %r2110;
	mov.b32 	%r2113, %f1258;
	mov.b32 	%r2114, %f1257;
	mov.b32 	%r2115, %f1256;
	st.shared.v4.u32 	[%r2112], {%r2170, %r2113, %r2114, %r2115};
$L__BB8_15:
	setp.eq.s32 	%p336, %r5, %r6;
	@%p336 bra 	$L__BB8_17;
	cvt.u32.u64 	%r2116, %rd776;
	shl.b32 	%r2117, %r2116, 4;
	add.s32 	%r2119, %r1910, %r2117;
	mov.b32 	%r2120, %f1261;
	mov.b32 	%r2121, %f1260;
	mov.b32 	%r2122, %f1259;
	st.shared.v4.u32 	[%r2119], {%r5, %r2120, %r2121, %r2122};
$L__BB8_17:
	setp.eq.s32 	%p337, %r6, %r7;
	@%p337 bra 	$L__BB8_19;
	cvt.u32.u64 	%r2123, %rd24;
	shl.b32 	%r2124, %r2123, 4;
	add.s32 	%r2126, %r1910, %r2124;
	mov.b32 	%r2127, %f40;
	mov.b32 	%r2128, %f41;
	mov.b32 	%r2129, %f42;
	st.shared.v4.u32 	[%r2126], {%r6, %r2127, %r2128, %r2129};
$L__BB8_19:
	setp.eq.s32 	%p338, %r7, %r8;
	@%p338 bra 	$L__BB8_21;
	cvt.u32.u64 	%r2130, %rd25;
	shl.b32 	%r2131, %r2130, 4;
	add.s32 	%r2133, %r1910, %r2131;
	mov.b32 	%r2134, %f43;
	mov.b32 	%r2135, %f44;
	mov.b32 	%r2136, %f45;
	st.shared.v4.u32 	[%r2133], {%r7, %r2134, %r2135, %r2136};
$L__BB8_21:
	setp.eq.s32 	%p339, %r8, %r9;
	@%p339 bra 	$L__BB8_23;
	cvt.u32.u64 	%r2137, %rd26;
	shl.b32 	%r2138, %r2137, 4;
	add.s32 	%r2140, %r1910, %r2138;
	mov.b32 	%r2141, %f46;
	mov.b32 	%r2142, %f47;
	mov.b32 	%r2143, %f48;
	st.shared.v4.u32 	[%r2140], {%r8, %r2141, %r2142, %r2143};
$L__BB8_23:
	bar.sync 	0;
	cvt.u64.u32 	%rd782, %r2;
	setp.le.u64 	%p340, %rd19, %rd782;
	@%p340 bra 	$L__BB8_288;
	not.b64 	%rd759, %rd782;
	add.s64 	%rd29, %rd19, %rd759;
	shr.u64 	%rd760, %rd29, 8;
	add.s64 	%rd761, %rd760, 1;
	and.b64  	%rd778, %rd761, 3;
	and.b64  	%rd762, %rd29, 768;
	setp.eq.s64 	%p341, %rd762, 768;
	@%p341 bra 	$L__BB8_27;
	mad.lo.s64 	%rd763, %rd782, 12, %rd8;
	add.s64 	%rd780, %rd763, 8;
	shl.b64 	%rd764, %rd782, 2;
	add.s64 	%rd779, %rd7, %rd764;
	shl.b32 	%r2144, %r2, 4;
	add.s32 	%r2171, %r1910, %r2144;
	shl.b64 	%rd765, %rd778, 8;
	add.s64 	%rd782, %rd765, %rd782;
$L__BB8_26:
	.pragma "nounroll";
	ld.shared.v4.u32 	{%r2146, %r2147, %r2148, %r2149}, [%r2171];
	st.global.u32 	[%rd779], %r2146;
	st.global.u32 	[%rd780+-8], %r2147;
	st.global.u32 	[%rd780+-4], %r2148;
	st.global.u32 	[%rd780], %r2149;
	add.s64 	%rd780, %rd780, 3072;
	add.s64 	%rd779, %rd779, 1024;
	add.s32 	%r2171, %r2171, 4096;
	add.s64 	%rd778, %rd778, -1;
	setp.ne.s64 	%p342, %rd778, 0;
	@%p342 bra 	$L__BB8_26;
$L__BB8_27:
	setp.lt.u64 	%p343, %rd29, 768;
	@%p343 bra 	$L__BB8_288;
$L__BB8_28:
	cvt.u32.u64 	%r2150, %rd782;
	shl.b32 	%r2151, %r2150, 4;
	add.s32 	%r2153, %r1910, %r2151;
	ld.shared.v4.u32 	{%r2154, %r2155, %r2156, %r2157}, [%r2153];
	shl.b64 	%rd766, %rd782, 2;
	add.s64 	%rd767, %rd7, %rd766;
	st.global.u32 	[%rd767], %r2154;
	mad.lo.s64 	%rd768, %rd782, 12, %rd8;
	st.global.u32 	[%rd768], %r2155;
	st.global.u32 	[%rd768+4], %r2156;
	st.global.u32 	[%rd768+8], %r2157;
	and.b64  	%rd769, %rd782, 4294967295;
	ld.shared.v4.u32 	{%r2158, %r2159, %r2160, %r2161}, [%r2153+4096];
	and.b64  	%rd770, %rd766, 17179869180;
	add.s64 	%rd771, %rd7, %rd770;
	st.global.u32 	[%rd771+1024], %r2158;
	mad.lo.s64 	%rd772, %rd769, 12, %rd8;
	st.global.u32 	[%rd772+3072], %r2159;
	st.global.u32 	[%rd772+3076], %r2160;
	st.global.u32 	[%rd772+3080], %r2161;
	ld.shared.v4.u32 	{%r2162, %r2163, %r2164, %r2165}, [%r2153+8192];
	st.global.u32 	[%rd771+2048], %r2162;
	st.global.u32 	[%rd772+6144], %r2163;
	st.global.u32 	[%rd772+6148], %r2164;
	st.global.u32 	[%rd772+6152], %r2165;
	ld.shared.v4.u32 	{%r2166, %r2167, %r2168, %r2169}, [%r2153+12288];
	st.global.u32 	[%rd771+3072], %r2166;
	st.global.u32 	[%rd772+9216], %r2167;
	st.global.u32 	[%rd772+9220], %r2168;
	st.global.u32 	[%rd772+9224], %r2169;
	add.s64 	%rd773, %rd782, 1024;
	and.b64  	%rd782, %rd773, 4294967295;
	setp.gt.u64 	%p344, %rd19, %rd782;
	@%p344 bra 	$L__BB8_28;
	bra.uni 	$L__BB8_288;
$L__BB8_29:
	setp.eq.s64 	%p330, %rd774, 0;
	@%p330 bra 	$L__BB8_31;
	shl.b64 	%rd744, %rd777, 2;
	add.s64 	%rd745, %rd7, %rd744;
	st.global.u32 	[%rd745], %r2170;
	mad.lo.s64 	%rd746, %rd777, 12, %rd8;
	st.global.f32 	[%rd746], %f1258;
	st.global.f32 	[%rd746+4], %f1257;
	st.global.f32 	[%rd746+8], %f1256;
$L__BB8_31:
	setp.eq.s32 	%p331, %r5, %r6;
	@%p331 bra 	$L__BB8_33;
	shl.b64 	%rd747, %rd776, 2;
	add.s64 	%rd748, %rd7, %rd747;
	st.global.u32 	[%rd748], %r5;
	mad.lo.s64 	%rd749, %rd776, 12, %rd8;
	st.global.f32 	[%rd749], %f1261;
	st.global.f32 	[%rd749+4], %f1260;
	st.global.f32 	[%rd749+8], %f1259;
$L__BB8_33:
	setp.eq.s32 	%p332, %r6, %r7;
	@%p332 bra 	$L__BB8_35;
	shl.b64 	%rd750, %rd24, 2;
	add.s64 	%rd751, %rd7, %rd750;
	st.global.u32 	[%rd751], %r6;
	mad.lo.s64 	%rd752, %rd24, 12, %rd8;
	st.global.f32 	[%rd752], %f40;
	st.global.f32 	[%rd752+4], %f41;
	st.global.f32 	[%rd752+8], %f42;
$L__BB8_35:
	setp.eq.s32 	%p333, %r7, %r8;
	@%p333 bra 	$L__BB8_37;
	shl.b64 	%rd753, %rd25, 2;
	add.s64 	%rd754, %rd7, %rd753;
	st.global.u32 	[%rd754], %r7;
	mad.lo.s64 	%rd755, %rd25, 12, %rd8;
	st.global.f32 	[%rd755], %f43;
	st.global.f32 	[%rd755+4], %f44;
	st.global.f32 	[%rd755+8], %f45;
$L__BB8_37:
	setp.eq.s32 	%p334, %r8, %r9;
	@%p334 bra 	$L__BB8_288;
	shl.b64 	%rd756, %rd26, 2;
	add.s64 	%rd757, %rd7, %rd756;
	st.global.u32 	[%rd757], %r8;
	mad.lo.s64 	%rd758, %rd26, 12, %rd8;
	st.global.f32 	[%rd758], %f46;
	st.global.f32 	[%rd758+4], %f47;
	st.global.f32 	[%rd758+8], %f48;
	bra.uni 	$L__BB8_288;
$L__BB8_39:
	mov.u32 	%r16, %tid.x;
	and.b32  	%r1249, %r16, 31;
	and.b32  	%r1250, %r16, 992;
	mul.lo.s32 	%r1251, %r1250, 5;
	or.b32  	%r1252, %r1251, %r1249;
	cvt.u64.u32 	%rd514, %r1252;
	add.s64 	%rd43, %rd9, %rd514;
	shl.b64 	%rd515, %rd43, 2;
	add.s64 	%rd509, %rd5, %rd515;
	// begin inline asm
	ld.global.nc.u32 %r1242, [%rd509];
	// end inline asm
	add.s64 	%rd510, %rd509, 128;
	// begin inline asm
	ld.global.nc.u32 %r1243, [%rd510];
	// end inline asm
	add.s64 	%rd511, %rd509, 256;
	// begin inline asm
	ld.global.nc.u32 %r1244, [%rd511];
	// end inline asm
	add.s64 	%rd512, %rd509, 384;
	// begin inline asm
	ld.global.nc.u32 %r1245, [%rd512];
	// end inline asm
	add.s64 	%rd513, %rd509, 512;
	// begin inline asm
	ld.global.nc.u32 %r1246, [%rd513];
	// end inline asm
	// begin inline asm
	mov.u32 %r1247, %laneid;
	// end inline asm
	shr.u32 	%r18, %r16, 5;
	mad.lo.s32 	%r19, %r18, 160, %r1247;
	shl.b32 	%r1253, %r19, 2;
	mov.u32 	%r1254, _ZN6thrust24THRUST_300001_SM_1000_NS8cuda_cub4core6detail5shmemE;
	add.s32 	%r20, %r1254, %r1253;
	st.shared.u32 	[%r20], %r1242;
	st.shared.u32 	[%r20+128], %r1243;
	st.shared.u32 	[%r20+256], %r1244;
	st.shared.u32 	[%r20+384], %r1245;
	st.shared.u32 	[%r20+512], %r1246;
	bar.warp.sync 	-1;
	shl.b32 	%r21, %r1247, 2;
	shl.b32 	%r1255, %r1247, 4;
	add.s32 	%r22, %r20, %r1255;
	ld.shared.u32 	%r23, [%r22];
	ld.shared.u32 	%r24, [%r22+4];
	ld.shared.u32 	%r25, [%r22+8];
	ld.shared.u32 	%r26, [%r22+12];
	ld.shared.u32 	%r27, [%r22+16];
	setp.ne.s32 	%p193, %r16, 0;
	mov.b32 	%r2173, 0;
	@%p193 bra 	$L__BB8_41;
	shl.b64 	%rd517, %rd9, 2;
	add.s64 	%rd518, %rd5, %rd517;
	add.s64 	%rd516, %rd518, -4;
	// begin inline asm
	ld.global.nc.u32 %r2173, [%rd516];
	// end inline asm
$L__BB8_41:
	setp.eq.s32 	%p194, %r16, 0;
	bar.sync 	0;
	mad.lo.s64 	%rd519, %rd43, 12, %rd6;
	// begin inline asm
	ld.global.nc.u32 %r1257, [%rd519];
	// end inline asm
	add.s64 	%rd520, %rd519, 4;
	// begin inline asm
	ld.global.nc.u32 %r1258, [%rd520];
	// end inline asm
	add.s64 	%rd521, %rd519, 8;
	// begin inline asm
	ld.global.nc.u32 %r1259, [%rd521];
	// end inline asm
	add.s64 	%rd522, %rd519, 384;
	// begin inline asm
	ld.global.nc.u32 %r1260, [%rd522];
	// end inline asm
	add.s64 	%rd523, %rd519, 388;
	// begin inline asm
	ld.global.nc.u32 %r1261, [%rd523];
	// end inline asm
	add.s64 	%rd524, %rd519, 392;
	// begin inline asm
	ld.global.nc.u32 %r1262, [%rd524];
	// end inline asm
	add.s64 	%rd525, %rd519, 768;
	// begin inline asm
	ld.global.nc.u32 %r1263, [%rd525];
	// end inline asm
	add.s64 	%rd526, %rd519, 772;
	// begin inline asm
	ld.global.nc.u32 %r1264, [%rd526];
	// end inline asm
	add.s64 	%rd527, %rd519, 776;
	// begin inline asm
	ld.global.nc.u32 %r1265, [%rd527];
	// end inline asm
	add.s64 	%rd528, %rd519, 1152;
	// begin inline asm
	ld.global.nc.u32 %r1266, [%rd528];
	// end inline asm
	add.s64 	%rd529, %rd519, 1156;
	// begin inline asm
	ld.global.nc.u32 %r1267, [%rd529];
	// end inline asm
	add.s64 	%rd530, %rd519, 1160;
	// begin inline asm
	ld.global.nc.u32 %r1268, [%rd530];
	// end inline asm
	add.s64 	%rd531, %rd519, 1536;
	// begin inline asm
	ld.global.nc.u32 %r1269, [%rd531];
	// end inline asm
	add.s64 	%rd532, %rd519, 1540;
	// begin inline asm
	ld.global.nc.u32 %r1270, [%rd532];
	// end inline asm
	add.s64 	%rd533, %rd519, 1544;
	// begin inline asm
	ld.global.nc.u32 %r1271, [%rd533];
	// end inline asm
	shl.b32 	%r1272, %r19, 3;
	add.s32 	%r1273, %r20, %r1272;
	st.shared.u32 	[%r1273], %r1257;
	st.shared.u32 	[%r1273+4], %r1258;
	st.shared.u32 	[%r1273+8], %r1259;
	st.shared.u32 	[%r1273+384], %r1260;
	st.shared.u32 	[%r1273+388], %r1261;
	st.shared.u32 	[%r1273+392], %r1262;
	st.shared.u32 	[%r1273+768], %r1263;
	st.shared.u32 	[%r1273+772], %r1264;
	st.shared.u32 	[%r1273+776], %r1265;
	st.shared.u32 	[%r1273+1152], %r1266;
	st.shared.u32 	[%r1273+1156], %r1267;
	st.shared.u32 	[%r1273+1160], %r1268;
	st.shared.u32 	[%r1273+1536], %r1269;
	st.shared.u32 	[%r1273+1540], %r1270;
	st.shared.u32 	[%r1273+1544], %r1271;
	bar.warp.sync 	-1;
	add.s32 	%r1274, %r19, %r21;
	shl.b32 	%r1275, %r1274, 3;
	add.s32 	%r1276, %r22, %r1275;
	ld.shared.f32 	%f49, [%r1276];
	ld.shared.f32 	%f50, [%r1276+4];
	ld.shared.f32 	%f51, [%r1276+8];
	ld.shared.f32 	%f52, [%r1276+12];
	ld.shared.f32 	%f53, [%r1276+16];
	ld.shared.f32 	%f54, [%r1276+20];
	ld.shared.f32 	%f55, [%r1276+24];
	ld.shared.f32 	%f56, [%r1276+28];
	ld.shared.f32 	%f57, [%r1276+32];
	ld.shared.f32 	%f58, [%r1276+36];
	ld.shared.f32 	%f59, [%r1276+40];
	ld.shared.f32 	%f60, [%r1276+44];
	ld.shared.f32 	%f61, [%r1276+48];
	ld.shared.f32 	%f62, [%r1276+52];
	ld.shared.f32 	%f63, [%r1276+56];
	bar.sync 	0;
	shl.b32 	%r1277, %r16, 2;
	add.s32 	%r1279, %r1254, %r1277;
	add.s32 	%r30, %r1279, 1328;
	st.shared.u32 	[%r1279+1328], %r27;
	bar.sync 	0;
	@%p194 bra 	$L__BB8_43;
	ld.shared.u32 	%r2173, [%r30+-4];
$L__BB8_43:
	setp.ne.s32 	%p195, %r2173, %r23;
	selp.u64 	%rd44, 1, 0, %p195;
	setp.ne.s32 	%p196, %r23, %r24;
	selp.u64 	%rd534, 1, 0, %p196;
	setp.ne.s32 	%p197, %r24, %r25;
	selp.u64 	%rd535, 1, 0, %p197;
	setp.ne.s32 	%p198, %r25, %r26;
	selp.u64 	%rd536, 1, 0, %p198;
	setp.ne.s32 	%p199, %r26, %r27;
	selp.u64 	%rd537, 1, 0, %p199;
	add.s64 	%rd45, %rd534, %rd44;
	add.f32 	%f816, %f49, %f52;
	add.f32 	%f817, %f50, %f53;
	add.f32 	%f818, %f51, %f54;
	selp.f32 	%f819, %f52, %f816, %p196;
	selp.f32 	%f820, %f53, %f817, %p196;
	selp.f32 	%f821, %f54, %f818, %p196;
	add.s64 	%rd46, %rd45, %rd535;
	add.f32 	%f822, %f819, %f55;
	add.f32 	%f823, %f820, %f56;
	add.f32 	%f824, %f821, %f57;
	selp.f32 	%f825, %f55, %f822, %p197;
	selp.f32 	%f826, %f56, %f823, %p197;
	selp.f32 	%f827, %f57, %f824, %p197;
	add.s64 	%rd47, %rd46, %rd536;
	add.f32 	%f828, %f825, %f58;
	add.f32 	%f829, %f826, %f59;
	add.f32 	%f830, %f827, %f60;
	selp.f32 	%f831, %f58, %f828, %p198;
	selp.f32 	%f832, %f59, %f829, %p198;
	selp.f32 	%f833, %f60, %f830, %p198;
	add.s64 	%rd538, %rd47, %rd537;
	mov.b64 	{%r1281, %r1286}, %rd538;
	add.f32 	%f834, %f831, %f61;
	add.f32 	%f835, %f832, %f62;
	add.f32 	%f836, %f833, %f63;
	selp.f32 	%f837, %f61, %f834, %p199;
	selp.f32 	%f838, %f62, %f835, %p199;
	selp.f32 	%f839, %f63, %f836, %p199;
	mov.b32 	%r1457, 1;
	mov.b32 	%r1458, 0;
	mov.b32 	%r1459, -1;
	// begin inline asm
	shfl.sync.up.b32 %r1280, %r1281, %r1457, %r1458, %r1459;
	// end inline asm
	// begin inline asm
	shfl.sync.up.b32 %r1285, %r1286, %r1457, %r1458, %r1459;
	// end inline asm
	mov.b64 	%rd539, {%r1280, %r1285};
	mov.b32 	%r1291, %f837;
	// begin inline asm
	shfl.sync.up.b32 %r1290, %r1291, %r1457, %r1458, %r1459;
	// end inline asm
	mov.b32 	%f840, %r1290;
	mov.b32 	%r1296, %f838;
	// begin inline asm
	shfl.sync.up.b32 %r1295, %r1296, %r1457, %r1458, %r1459;
	// end inline asm
	mov.b32 	%f841, %r1295;
	mov.b32 	%r1301, %f839;
	// begin inline asm
	shfl.sync.up.b32 %r1300, %r1301, %r1457, %r1458, %r1459;
	// end inline asm
	mov.b32 	%f842, %r1300;
	// begin inline asm
	shfl.sync.up.b32 %r1305, %r1306, %r1457, %r1458, %r1459;
	// end inline asm
	setp.eq.s64 	%p200, %rd538, 0;
	add.f32 	%f843, %f837, %f840;
	add.f32 	%f844, %f838, %f841;
	add.f32 	%f845, %f839, %f842;
	selp.f32 	%f846, %f843, %f837, %p200;
	selp.f32 	%f847, %f844, %f838, %p200;
	selp.f32 	%f848, %f845, %f839, %p200;
	setp.lt.s32 	%p201, %r1247, 1;
	selp.b64 	%rd540, 0, %rd539, %p201;
	add.s64 	%rd541, %rd540, %rd538;
	mov.b64 	{%r1311, %r1316}, %rd541;
	selp.f32 	%f849, %f837, %f846, %p201;
	selp.f32 	%f850, %f838, %f847, %p201;
	selp.f32 	%f851, %f839, %f848, %p201;
	mov.b32 	%r1337, 2;
	// begin inline asm
	shfl.sync.up.b32 %r1310, %r1311, %r1337, %r1458, %r1459;
	// end inline asm
	// begin inline asm
	shfl.sync.up.b32 %r1315, %r1316, %r1337, %r1458, %r1459;
	// end inline asm
	mov.b64 	%rd542, {%r1310, %r1315};
	mov.b32 	%r1321, %f849;
	// begin inline asm
	shfl.sync.up.b32 %r1320, %r1321, %r1337, %r1458, %r1459;
	// end inline asm
	mov.b32 	%f852, %r1320;
	mov.b32 	%r1326, %f850;
	// begin inline asm
	shfl.sync.up.b32 %r1325, %r1326, %r1337, %r1458, %r1459;
	// end inline asm
	mov.b32 	%f853, %r1325;
	mov.b32 	%r1331, %f851;
	// begin inline asm
	shfl.sync.up.b32 %r1330, %r1331, %r1337, %r1458, %r1459;
	// end inline asm
	mov.b32 	%f854, %r1330;
	// begin inline asm
	shfl.sync.up.b32 %r1335, %r1336, %r1337, %r1458, %r1459;
	// end inline asm
	setp.eq.s64 	%p202, %rd541, 0;
	add.f32 	%f855, %f849, %f852;
	add.f32 	%f856, %f850, %f853;
	add.f32 	%f857, %f851, %f854;
	selp.f32 	%f858, %f855, %f849, %p202;
	selp.f32 	%f859, %f856, %f850, %p202;
	selp.f32 	%f860, %f857, %f851, %p202;
	setp.lt.s32 	%p203, %r1247, 2;
	selp.b64 	%rd543, 0, %rd542, %p203;
	add.s64 	%rd544, %rd543, %rd541;
	mov.b64 	{%r1341, %r1346}, %rd544;
	selp.f32 	%f861, %f849, %f858, %p203;
	selp.f32 	%f862, %f850, %f859, %p203;
	selp.f32 	%f863, %f851, %f860, %p203;
	mov.b32 	%r1367, 4;
	// begin inline asm
	shfl.sync.up.b32 %r1340, %r1341, %r1367, %r1458, %r1459;
	// end inline asm
	// begin inline asm
	shfl.sync.up.b32 %r1345, %r1346, %r1367, %r1458, %r1459;
	// end inline asm
	mov.b64 	%rd545, {%r1340, %r1345};
	mov.b32 	%r1351, %f861;
	// begin inline asm
	shfl.sync.up.b32 %r1350, %r1351, %r1367, %r1458, %r1459;
	// end inline asm
	mov.b32 	%f864, %r1350;
	mov.b32 	%r1356, %f862;
	// begin inline asm
	shfl.sync.up.b32 %r1355, %r1356, %r1367, %r1458, %r1459;
	// end inline asm
	mov.b32 	%f865, %r1355;
	mov.b32 	%r1361, %f863;
	// begin inline asm
	shfl.sync.up.b32 %r1360, %r1361, %r1367, %r1458, %r1459;
	// end inline asm
	mov.b32 	%f866, %r1360;
	// begin inline asm
	shfl.sync.up.b32 %r1365, %r1366, %r1367, %r1458, %r1459;
	// end inline asm
	setp.eq.s64 	%p204, %rd544, 0;
	add.f32 	%f867, %f861, %f864;
	add.f32 	%f868, %f862, %f865;
	add.f32 	%f869, %f863, %f866;
	selp.f32 	%f870, %f867, %f861, %p204;
	selp.f32 	%f871, %f868, %f862, %p204;
	selp.f32 	%f872, %f869, %f863, %p204;
	setp.lt.s32 	%p205, %r1247, 4;
	selp.b64 	%rd546, 0, %rd545, %p205;
	add.s64 	%rd547, %rd546, %rd544;
	mov.b64 	{%r1371, %r1376}, %rd547;
	selp.f32 	%f873, %f861, %f870, %p205;
	selp.f32 	%f874, %f862, %f871, %p205;
	selp.f32 	%f875, %f863, %f872, %p205;
	mov.b32 	%r1397, 8;
	// begin inline asm
	shfl.sync.up.b32 %r1370, %r1371, %r1397, %r1458, %r1459;
	// end inline asm
	// begin inline asm
	shfl.sync.up.b32 %r1375, %r1376, %r1397, %r1458, %r1459;
	// end inline asm
	mov.b64 	%rd548, {%r1370, %r1375};
	mov.b32 	%r1381, %f873;
	// begin inline asm
	shfl.sync.up.b32 %r1380, %r1381, %r1397, %r1458, %r1459;
	// end inline asm
	mov.b32 	%f876, %r1380;
	mov.b32 	%r1386, %f874;
	// begin inline asm
	shfl.sync.up.b32 %r1385, %r1386, %r1397, %r1458, %r1459;
	// end inline asm
	mov.b32 	%f877, %r1385;
	mov.b32 	%r1391, %f875;
	// begin inline asm
	shfl.sync.up.b32 %r1390, %r1391, %r1397, %r1458, %r1459;
	// end inline asm
	mov.b32 	%f878, %r1390;
	// begin inline asm
	shfl.sync.up.b32 %r1395, %r1396, %r1397, %r1458, %r1459;
	// end inline asm
	setp.eq.s64 	%p206, %rd547, 0;
	add.f32 	%f879, %f873, %f876;
	add.f32 	%f880, %f874, %f877;
	add.f32 	%f881, %f875, %f878;
	selp.f32 	%f882, %f879, %f873, %p206;
	selp.f32 	%f883, %f880, %f874, %p206;
	selp.f32 	%f884, %f881, %f875, %p206;
	setp.lt.s32 	%p207, %r1247, 8;
	selp.b64 	%rd549, 0, %rd548, %p207;
	add.s64 	%rd550, %rd549, %rd547;
	mov.b64 	{%r1401, %r1406}, %rd550;
	selp.f32 	%f885, %f873, %f882, %p207;
	selp.f32 	%f886, %f874, %f883, %p207;
	selp.f32 	%f887, %f875, %f884, %p207;
	mov.b32 	%r1427, 16;
	// begin inline asm
	shfl.sync.up.b32 %r1400, %r1401, %r1427, %r1458, %r1459;
	// end inline asm
	// begin inline asm
	shfl.sync.up.b32 %r1405, %r1406, %r1427, %r1458, %r1459;
	// end inline asm
	mov.b64 	%rd551, {%r1400, %r1405};
	mov.b32 	%r1411, %f885;
	// begin inline asm
	shfl.sync.up.b32 %r1410, %r1411, %r1427, %r1458, %r1459;
	// end inline asm
	mov.b32 	%f888, %r1410;
	mov.b32 	%r1416, %f886;
	// begin inline asm
	shfl.sync.up.b32 %r1415, %r1416, %r1427, %r1458, %r1459;
	// end inline asm
	mov.b32 	%f889, %r1415;
	mov.b32 	%r1421, %f887;
	// begin inline asm
	shfl.sync.up.b32 %r1420, %r1421, %r1427, %r1458, %r1459;
	// end inline asm
	mov.b32 	%f890, %r1420;
	// begin inline asm
	shfl.sync.up.b32 %r1425, %r1426, %r1427, %r1458, %r1459;
	// end inline asm
	setp.eq.s64 	%p208, %rd550, 0;
	add.f32 	%f891, %f885, %f888;
	add.f32 	%f892, %f886, %f889;
	add.f32 	%f893, %f887, %f890;
	selp.f32 	%f64, %f891, %f885, %p208;
	selp.f32 	%f65, %f892, %f886, %p208;
	selp.f32 	%f66, %f893, %f887, %p208;
	setp.lt.s32 	%p209, %r1247, 16;
	selp.b64 	%rd552, 0, %rd551, %p209;
	add.s64 	%rd48, %rd552, %rd550;
	mov.b64 	{%r1431, %r1436}, %rd48;
	selp.f32 	%f894, %f885, %f64, %p209;
	selp.f32 	%f895, %f886, %f65, %p209;
	selp.f32 	%f896, %f887, %f66, %p209;
	// begin inline asm
	shfl.sync.up.b32 %r1430, %r1431, %r1457, %r1458, %r1459;
	// end inline asm
	// begin inline asm
	shfl.sync.up.b32 %r1435, %r1436, %r1457, %r1458, %r1459;
	// end inline asm
	mov.b64 	%rd797, {%r1430, %r1435};
	mov.b32 	%r1441, %f894;
	// begin inline asm
	shfl.sync.up.b32 %r1440, %r1441, %r1457, %r1458, %r1459;
	// end inline asm
	mov.b32 	%f1304, %r1440;
	mov.b32 	%r1446, %f895;
	// begin inline asm
	shfl.sync.up.b32 %r1445, %r1446, %r1457, %r1458, %r1459;
	// end inline asm
	mov.b32 	%f1305, %r1445;
	mov.b32 	%r1451, %f896;
	// begin inline asm
	shfl.sync.up.b32 %r1450, %r1451, %r1457, %r1458, %r1459;
	// end inline asm
	mov.b32 	%f1306, %r1450;
	// begin inline asm
	shfl.sync.up.b32 %r1455, %r1456, %r1457, %r1458, %r1459;
	// end inline asm
	setp.ne.s32 	%p210, %r1247, 31;
	@%p210 bra 	$L__BB8_45;
	mad.lo.s32 	%r1461, %r18, 24, %r1254;
	st.shared.u64 	[%r1461], %rd48;
	st.shared.v2.f32 	[%r1461+8], {%f64, %f65};
	st.shared.f32 	[%r1461+16], %f66;
$L__BB8_45:
	bar.sync 	0;
	ld.shared.u64 	%rd553, [_ZN6thrust24THRUST_300001_SM_1000_NS8cuda_cub4core6detail5shmemE];
	ld.shared.v2.f32 	{%f897, %f898}, [_ZN6thrust24THRUST_300001_SM_1000_NS8cuda_cub4core6detail5shmemE+8];
	ld.shared.f32 	%f899, [_ZN6thrust24THRUST_300001_SM_1000_NS8cuda_cub4core6detail5shmemE+16];
	ld.shared.u64 	%rd554, [_ZN6thrust24THRUST_300001_SM_1000_NS8cuda_cub4core6detail5shmemE+24];
	.pragma "used_bytes_mask 4095";
	ld.shared.v4.f32 	{%f900, %f901, %f902, %f903}, [_ZN6thrust24THRUST_300001_SM_1000_NS8cuda_cub4core6detail5shmemE+32];
	add.s64 	%rd555, %rd554, %rd553;
	setp.eq.s64 	%p211, %rd554, 0;
	add.f32 	%f904, %f897, %f900;
	add.f32 	%f905, %f898, %f901;
	add.f32 	%f906, %f899, %f902;
	selp.f32 	%f907, %f904, %f900, %p211;
	selp.f32 	%f908, %f905, %f901, %p211;
	selp.f32 	%f909, %f906, %f902, %p211;
	setp.eq.s32 	%p212, %r18, 2;
	selp.b64 	%rd556, %rd555, %rd553, %p212;
	selp.f32 	%f910, %f907, %f897, %p212;
	selp.f32 	%f911, %f908, %f898, %p212;
	selp.f32 	%f912, %f909, %f899, %p212;
	ld.shared.u64 	%rd557, [_ZN6thrust24THRUST_300001_SM_1000_NS8cuda_cub4core6detail5shmemE+48];
	ld.shared.v2.f32 	{%f913, %f914}, [_ZN6thrust24THRUST_300001_SM_1000_NS8cuda_cub4core6detail5shmemE+56];
	ld.shared.f32 	%f915, [_ZN6thrust24THRUST_300001_SM_1000_NS8cuda_cub4core6detail5shmemE+64];
	add.s64 	%rd558, %rd557, %rd555;
	setp.eq.s64 	%p213, %rd557, 0;
	add.f32 	%f916, %f907, %f913;
	add.f32 	%f917, %f908, %f914;
	add.f32 	%f918, %f909, %f915;
	selp.f32 	%f919, %f916, %f913, %p213;
	selp.f32 	%f920, %f917, %f914, %p213;
	selp.f32 	%f921, %f918, %f915, %p213;
	setp.eq.s32 	%p214, %r18, 3;
	selp.b64 	%rd559, %rd558, %rd556, %p214;
	selp.f32 	%f922, %f919, %f910, %p214;
	selp.f32 	%f923, %f920, %f911, %p214;
	selp.f32 	%f924, %f921, %f912, %p214;
	ld.shared.u64 	%rd560, [_ZN6thrust24THRUST_300001_SM_1000_NS8cuda_cub4core6detail5shmemE+72];
	.pragma "used_bytes_mask 4095";
	ld.shared.v4.f32 	{%f925, %f926, %f927, %f928}, [_ZN6thrust24THRUST_300001_SM_1000_NS8cuda_cub4core6detail5shmemE+80];
	add.s64 	%rd561, %rd560, %rd558;
	setp.eq.s64 	%p215, %rd560, 0;
	add.f32 	%f929, %f919, %f925;
	add.f32 	%f930, %f920, %f926;
	add.f32 	%f931, %f921, %f927;
	selp.f32 	%f932, %f929, %f925, %p215;
	selp.f32 	%f933, %f930, %f926, %p215;
	selp.f32 	%f934, %f931, %f927, %p215;
	setp.eq.s32 	%p216, %r18, 4;
	selp.b64 	%rd562, %rd561, %rd559, %p216;
	selp.f32 	%f935, %f932, %f922, %p216;
	selp.f32 	%f936, %f933, %f923, %p216;
	selp.f32 	%f937, %f934, %f924, %p216;
	ld.shared.u64 	%rd563, [_ZN6thrust24THRUST_300001_SM_1000_NS8cuda_cub4core6detail5shmemE+96];
	ld.shared.v2.f32 	{%f938, %f939}, [_ZN6thrust24THRUST_300001_SM_1000_NS8cuda_cub4core6detail5shmemE+104];
	ld.shared.f32 	%f940, [_ZN6thrust24THRUST_300001_SM_1000_NS8cuda_cub4core6detail5shmemE+112];
	add.s64 	%rd564, %rd563, %rd561;
	setp.eq.s64 	%p217, %rd563, 0;
	add.f32 	%f941, %f932, %f938;
	add.f32 	%f942, %f933, %f939;
	add.f32 	%f943, %f934, %f940;
	selp.f32 	%f944, %f941, %f938, %p217;
	selp.f32 	%f945, %f942, %f939, %p217;
	selp.f32 	%f946, %f943, %f940, %p217;
	setp.eq.s32 	%p218, %r18, 5;
	selp.b64 	%rd565, %rd564, %rd562, %p218;
	selp.f32 	%f947, %f944, %f935, %p218;
	selp.f32 	%f948, %f945, %f936, %p218;
	selp.f32 	%f949, %f946, %f937, %p218;
	ld.shared.u64 	%rd566, [_ZN6thrust24THRUST_300001_SM_1000_NS8cuda_cub4core6detail5shmemE+120];
	.pragma "used_bytes_mask 4095";
	ld.shared.v4.f32 	{%f950, %f951, %f952, %f953}, [_ZN6thrust24THRUST_300001_SM_1000_NS8cuda_cub4core6detail5shmemE+128];
	add.s64 	%rd567, %rd566, %rd564;
	setp.eq.s64 	%p219, %rd566, 0;
	add.f32 	%f954, %f944, %f950;
	add.f32 	%f955, %f945, %f951;
	add.f32 	%f956, %f946, %f952;
	selp.f32 	%f957, %f954, %f950, %p219;
	selp.f32 	%f958, %f955, %f951, %p219;
	selp.f32 	%f959, %f956, %f952, %p219;
	setp.eq.s32 	%p220, %r18, 6;
	selp.b64 	%rd568, %rd567, %rd565, %p220;
	selp.f32 	%f960, %f957, %f947, %p220;
	selp.f32 	%f961, %f958, %f948, %p220;
	selp.f32 	%f962, %f959, %f949, %p220;
	ld.shared.u64 	%rd569, [_ZN6thrust24THRUST_300001_SM_1000_NS8cuda_cub4core6detail5shmemE+144];
	ld.shared.v2.f32 	{%f963, %f964}, [_ZN6thrust24THRUST_300001_SM_1000_NS8cuda_cub4core6detail5shmemE+152];
	ld.shared.f32 	%f965, [_ZN6thrust24THRUST_300001_SM_1000_NS8cuda_cub4core6detail5shmemE+160];
	add.s64 	%rd570, %rd569, %rd567;
	setp.eq.s64 	%p221, %rd569, 0;
	add.f32 	%f966, %f957, %f963;
	add.f32 	%f967, %f958, %f964;
	add.f32 	%f968, %f959, %f965;
	selp.f32 	%f969, %f966, %f963, %p221;
	selp.f32 	%f970, %f967, %f964, %p221;
	selp.f32 	%f971, %f968, %f965, %p221;
	setp.eq.s32 	%p222, %r18, 7;
	selp.b64 	%rd50, %rd570, %rd568, %p222;
	selp.f32 	%f70, %f969, %f960, %p222;
	selp.f32 	%f71, %f970, %f961, %p222;
	selp.f32 	%f72, %f971, %f962, %p222;
	ld.shared.u64 	%rd571, [_ZN6thrust24THRUST_300001_SM_1000_NS8cuda_cub4core6detail5shmemE+168];
	.pragma "used_bytes_mask 4095";
	ld.shared.v4.f32 	{%f972, %f973, %f974, %f975}, [_ZN6thrust24THRUST_300001_SM_1000_NS8cuda_cub4core6detail5shmemE+176];
	add.s64 	%rd51, %rd571, %rd570;
	setp.eq.s64 	%p223, %rd571, 0;
	add.f32 	%f976, %f969, %f972;
	add.f32 	%f977, %f970, %f973;
	add.f32 	%f978, %f971, %f974;
	selp.f32 	%f73, %f976, %f972, %p223;
	selp.f32 	%f74, %f977, %f973, %p223;
	selp.f32 	%f75, %f978, %f974, %p223;
	setp.lt.u32 	%p224, %r16, 32;
	@%p224 bra 	$L__BB8_47;
	setp.eq.s64 	%p225, %rd797, 0;
	add.f32 	%f979, %f70, %f1304;
	add.f32 	%f980, %f71, %f1305;
	add.f32 	%f981, %f72, %f1306;
	selp.f32 	%f982, %f979, %f1304, %p225;
	selp.f32 	%f983, %f980, %f1305, %p225;
	selp.f32 	%f984, %f981, %f1306, %p225;
	setp.eq.s32 	%p226, %r1247, 0;
	selp.b64 	%rd572, 0, %rd797, %p226;
	add.s64 	%rd797, %rd50, %rd572;
	selp.f32 	%f1304, %f70, %f982, %p226;
	selp.f32 	%f1305, %f71, %f983, %p226;
	selp.f32 	%f1306, %f72, %f984, %p226;
	bra.uni 	$L__BB8_91;
$L__BB8_47:
	setp.ne.s32 	%p227, %r16, 0;
	mul.wide.u32 	%rd573, %r1, 4;
	add.s64 	%rd53, %rd219, %rd573;
	@%p227 bra 	$L__BB8_49;
	st.shared.u64 	[_ZN6thrust24THRUST_300001_SM_1000_NS8cuda_cub4core6detail5shmemE+280], %rd51;
	mov.b32 	%r1463, %f74;
	mov.b32 	%r1464, %f73;
	mov.b64 	%rd577, {%r1464, %r1463};
	st.shared.v2.f32 	[_ZN6thrust24THRUST_300001_SM_1000_NS8cuda_cub4core6detail5shmemE+288], {%f73, %f74};
	st.shared.f32 	[_ZN6thrust24THRUST_300001_SM_1000_NS8cuda_cub4core6detail5shmemE+296], %f75;
	mul.wide.u32 	%rd581, %r1, 24;
	add.s64 	%rd582, %rd220, %rd581;
	add.s64 	%rd574, %rd582, 768;
	mov.b32 	%r1465, %f75;
	// begin inline asm
	st.cg.u64 [%rd574], %rd51;
	// end inline asm
	add.s64 	%rd576, %rd582, 776;
	// begin inline asm
	st.cg.u64 [%rd576], %rd577;
	// end inline asm
	add.s64 	%rd578, %rd582, 784;
	mov.b64 	%rd579, {%r1465, %r1466};
	// begin inline asm
	st.cg.u64 [%rd578], %rd579;
	// end inline asm
	add.s64 	%rd580, %rd53, 128;
	mov.b32 	%r1462, 100;
	// begin inline asm
	st.release.gpu.u32 [%rd580], %r1462;
	// end inline asm
$L__BB8_49:
	not.b32 	%r33, %r16;
	add.s32 	%r2175, %r1, %r33;
	mov.u32 	%r1467, %nctaid.x;
	setp.gt.u32 	%p228, %r1467, 499;
	@%p228 bra 	$L__BB8_51;
	membar.cta;
	bra.uni 	$L__BB8_52;
$L__BB8_51:
	mov.b32 	%r1468, 450;
	// begin inline asm
	nanosleep.u32 %r1468;
	// end inline asm
$L__BB8_52:
	mul.wide.s32 	%rd583, %r33, 4;
	add.s64 	%rd584, %rd53, %rd583;
	add.s64 	%rd54, %rd584, 128;
$L__BB8_53:
	// begin inline asm
	ld.relaxed.gpu.u32 %r2174, [%rd54];
	// end inline asm
	membar.gl;
	setp.eq.s32 	%p229, %r2174, 99;
	mov.b32 	%r1470, -1;
	vote.sync.any.pred 	%p230, %p229, %r1470;
	@%p230 bra 	$L__BB8_53;
	setp.eq.s32 	%p231, %r2174, 101;
	@%p231 bra 	$L__BB8_57;
	setp.ne.s32 	%p232, %r2174, 100;
	@%p232 bra 	$L__BB8_58;
	mul.wide.s32 	%rd601, %r2175, 24;
	add.s64 	%rd602, %rd220, %rd601;
	add.s64 	%rd596, %rd602, 768;
	// begin inline asm
	ld.cg.u64 %rd783, [%rd596];
	// end inline asm
	add.s64 	%rd598, %rd602, 776;
	// begin inline asm
	ld.cg.u64 %rd597, [%rd598];
	// end inline asm
	mov.b64 	{%r1476, %r1477}, %rd597;
	mov.b32 	%f1262, %r1476;
	mov.b32 	%f1263, %r1477;
	add.s64 	%rd600, %rd602, 784;
	// begin inline asm
	ld.cg.u64 %rd599, [%rd600];
	// end inline asm
	mov.b64 	{%r1478, %r1479}, %rd599;
	mov.b32 	%f1264, %r1478;
	bra.uni 	$L__BB8_58;
$L__BB8_57:
	mul.wide.s32 	%rd593, %r2175, 24;
	add.s64 	%rd594, %rd221, %rd593;
	add.s64 	%rd588, %rd594, 768;
	// begin inline asm
	ld.cg.u64 %rd783, [%rd588];
	// end inline asm
	add.s64 	%rd590, %rd594, 776;
	// begin inline asm
	ld.cg.u64 %rd589, [%rd590];
	// end inline asm
	mov.b64 	{%r1472, %r1473}, %rd589;
	mov.b32 	%f1262, %r1472;
	mov.b32 	%f1263, %r1473;
	add.s64 	%rd592, %rd594, 784;
	// begin inline asm
	ld.cg.u64 %rd591, [%rd592];
	// end inline asm
	mov.b64 	{%r1474, %r1475}, %rd591;
	mov.b32 	%f1264, %r1474;
$L__BB8_58:
	setp.eq.s32 	%p233, %r2174, 101;
	mov.b32 	%r1510, -1;
	vote.sync.ballot.b32 	%r1511, %p233, %r1510;
	// begin inline asm
	mov.u32 %r1480, %lanemask_ge;
	// end inline asm
	and.b32  	%r1512, %r1511, %r1480;
	or.b32  	%r1513, %r1512, -2147483648;
	add.s32 	%r1514, %r1513, -1;
	not.b32 	%r1515, %r1513;
	and.b32  	%r1516, %r1515, %r1514;
	popc.b32 	%r37, %r1516;
	mov.b64 	{%r1482, %r1487}, %rd783;
	mov.b32 	%r1508, 1;
	// begin inline asm
	shfl.sync.down.b32 %r1481, %r1482, %r1508, %r37, %r1510;
	// end inline asm
	// begin inline asm
	shfl.sync.down.b32 %r1486, %r1487, %r1508, %r37, %r1510;
	// end inline asm
	mov.b32 	%r1492, %f1262;
	// begin inline asm
	shfl.sync.down.b32 %r1491, %r1492, %r1508, %r37, %r1510;
	// end inline asm
	mov.b32 	%r1497, %f1263;
	// begin inline asm
	shfl.sync.down.b32 %r1496, %r1497, %r1508, %r37, %r1510;
	// end inline asm
	mov.b32 	%r1502, %f1264;
	// begin inline asm
	shfl.sync.down.b32 %r1501, %r1502, %r1508, %r37, %r1510;
	// end inline asm
	// begin inline asm
	shfl.sync.down.b32 %r1506, %r1507, %r1508, %r37, %r1510;
	// end inline asm
	setp.ge.s32 	%p235, %r1247, %r37;
	@%p235 bra 	$L__BB8_60;
	mov.b32 	%f986, %r1501;
	mov.b32 	%f987, %r1496;
	mov.b32 	%f988, %r1491;
	mov.b64 	%rd603, {%r1481, %r1486};
	add.s64 	%rd58, %rd783, %rd603;
	setp.eq.s64 	%p236, %rd783, 0;
	add.f32 	%f989, %f1262, %f988;
	add.f32 	%f990, %f1263, %f987;
	add.f32 	%f991, %f1264, %f986;
	selp.f32 	%f1262, %f989, %f1262, %p236;
	selp.f32 	%f1263, %f990, %f1263, %p236;
	selp.f32 	%f1264, %f991, %f1264, %p236;
	mov.u64 	%rd783, %rd58;
$L__BB8_60:
	mov.b64 	{%r1518, %r1523}, %rd783;
	mov.b32 	%r1544, 2;
	mov.b32 	%r1546, -1;
	// begin inline asm
	shfl.sync.down.b32 %r1517, %r1518, %r1544, %r37, %r1546;
	// end inline asm
	// begin inline asm
	shfl.sync.down.b32 %r1522, %r1523, %r1544, %r37, %r1546;
	// end inline asm
	mov.b32 	%r1528, %f1262;
	// begin inline asm
	shfl.sync.down.b32 %r1527, %r1528, %r1544, %r37, %r1546;
	// end inline asm
	mov.b32 	%r1533, %f1263;
	// begin inline asm
	shfl.sync.down.b32 %r1532, %r1533, %r1544, %r37, %r1546;
	// end inline asm
	mov.b32 	%r1538, %f1264;
	// begin inline asm
	shfl.sync.down.b32 %r1537, %r1538, %r1544, %r37, %r1546;
	// end inline asm
	// begin inline asm
	shfl.sync.down.b32 %r1542, %r1543, %r1544, %r37, %r1546;
	// end inline asm
	add.s32 	%r48, %r1247, 2;
	setp.gt.s32 	%p237, %r48, %r37;
	@%p237 bra 	$L__BB8_62;
	mov.b32 	%f992, %r1537;
	mov.b32 	%f993, %r1532;
	mov.b32 	%f994, %r1527;
	mov.b64 	%rd604, {%r1517, %r1522};
	add.s64 	%rd60, %rd783, %rd604;
	setp.eq.s64 	%p238, %rd783, 0;
	add.f32 	%f995, %f1262, %f994;
	add.f32 	%f996, %f1263, %f993;
	add.f32 	%f997, %f1264, %f992;
	selp.f32 	%f1262, %f995, %f1262, %p238;
	selp.f32 	%f1263, %f996, %f1263, %p238;
	selp.f32 	%f1264, %f997, %f1264, %p238;
	mov.u64 	%rd783, %rd60;
$L__BB8_62:
	mov.b64 	{%r1548, %r1553}, %rd783;
	mov.b32 	%r1574, 4;
	mov.b32 	%r1576, -1;
	// begin inline asm
	shfl.sync.down.b32 %r1547, %r1548, %r1574, %r37, %r1576;
	// end inline asm
	// begin inline asm
	shfl.sync.down.b32 %r1552, %r1553, %r1574, %r37, %r1576;
	// end inline asm
	mov.b32 	%r1558, %f1262;
	// begin inline asm
	shfl.sync.down.b32 %r1557, %r1558, %r1574, %r37, %r1576;
	// end inline asm
	mov.b32 	%r1563, %f1263;
	// begin inline asm
	shfl.sync.down.b32 %r1562, %r1563, %r1574, %r37, %r1576;
	// end inline asm
	mov.b32 	%r1568, %f1264;
	// begin inline asm
	shfl.sync.down.b32 %r1567, %r1568, %r1574, %r37, %r1576;
	// end inline asm
	// begin inline asm
	shfl.sync.down.b32 %r1572, %r1573, %r1574, %r37, %r1576;
	// end inline asm
	add.s32 	%r54, %r1247, 4;
	setp.gt.s32 	%p239, %r54, %r37;
	@%p239 bra 	$L__BB8_64;
	mov.b32 	%f998, %r1567;
	mov.b32 	%f999, %r1562;
	mov.b32 	%f1000, %r1557;
	mov.b64 	%rd605, {%r1547, %r1552};
	add.s64 	%rd62, %rd783, %rd605;
	setp.eq.s64 	%p240, %rd783, 0;
	add.f32 	%f1001, %f1262, %f1000;
	add.f32 	%f1002, %f1263, %f999;
	add.f32 	%f1003, %f1264, %f998;
	selp.f32 	%f1262, %f1001, %f1262, %p240;
	selp.f32 	%f1263, %f1002, %f1263, %p240;
	selp.f32 	%f1264, %f1003, %f1264, %p240;
	mov.u64 	%rd783, %rd62;
$L__BB8_64:
	mov.b64 	{%r1578, %r1583}, %rd783;
	mov.b32 	%r1604, 8;
	mov.b32 	%r1606, -1;
	// begin inline asm
	shfl.sync.down.b32 %r1577, %r1578, %r1604, %r37, %r1606;
	// end inline asm
	// begin inline asm
	shfl.sync.down.b32 %r1582, %r1583, %r1604, %r37, %r1606;
	// end inline asm
	mov.b32 	%r1588, %f1262;
	// begin inline asm
	shfl.sync.down.b32 %r1587, %r1588, %r1604, %r37, %r1606;
	// end inline asm
	mov.b32 	%r1593, %f1263;
	// begin inline asm
	shfl.sync.down.b32 %r1592, %r1593, %r1604, %r37, %r1606;
	// end inline asm
	mov.b32 	%r1598, %f1264;
	// begin inline asm
	shfl.sync.down.b32 %r1597, %r1598, %r1604, %r37, %r1606;
	// end inline asm
	// begin inline asm
	shfl.sync.down.b32 %r1602, %r1603, %r1604, %r37, %r1606;
	// end inline asm
	add.s32 	%r60, %r1247, 8;
	setp.gt.s32 	%p241, %r60, %r37;
	@%p241 bra 	$L__BB8_66;
	mov.b32 	%f1004, %r1597;
	mov.b32 	%f1005, %r1592;
	mov.b32 	%f1006, %r1587;
	mov.b64 	%rd606, {%r1577, %r1582};
	add.s64 	%rd64, %rd783, %rd606;
	setp.eq.s64 	%p242, %rd783, 0;
	add.f32 	%f1007, %f1262, %f1006;
	add.f32 	%f1008, %f1263, %f1005;
	add.f32 	%f1009, %f1264, %f1004;
	selp.f32 	%f1262, %f1007, %f1262, %p242;
	selp.f32 	%f1263, %f1008, %f1263, %p242;
	selp.f32 	%f1264, %f1009, %f1264, %p242;
	mov.u64 	%rd783, %rd64;
$L__BB8_66:
	mov.b64 	{%r1608, %r1613}, %rd783;
	mov.b32 	%r1634, 16;
	mov.b32 	%r1636, -1;
	// begin inline asm
	shfl.sync.down.b32 %r1607, %r1608, %r1634, %r37, %r1636;
	// end inline asm
	// begin inline asm
	shfl.sync.down.b32 %r1612, %r1613, %r1634, %r37, %r1636;
	// end inline asm
	mov.b32 	%r1618, %f1262;
	// begin inline asm
	shfl.sync.down.b32 %r1617, %r1618, %r1634, %r37, %r1636;
	// end inline asm
	mov.b32 	%r1623, %f1263;
	// begin inline asm
	shfl.sync.down.b32 %r1622, %r1623, %r1634, %r37, %r1636;
	// end inline asm
	mov.b32 	%r1628, %f1264;
	// begin inline asm
	shfl.sync.down.b32 %r1627, %r1628, %r1634, %r37, %r1636;
	// end inline asm
	// begin inline asm
	shfl.sync.down.b32 %r1632, %r1633, %r1634, %r37, %r1636;
	// end inline asm
	add.s32 	%r66, %r1247, 16;
	setp.gt.s32 	%p243, %r66, %r37;
	@%p243 bra 	$L__BB8_68;
	mov.b32 	%f1010, %r1627;
	mov.b32 	%f1011, %r1622;
	mov.b32 	%f1012, %r1617;
	mov.b64 	%rd607, {%r1607, %r1612};
	add.s64 	%rd66, %rd783, %rd607;
	setp.eq.s64 	%p244, %rd783, 0;
	add.f32 	%f1013, %f1262, %f1012;
	add.f32 	%f1014, %f1263, %f1011;
	add.f32 	%f1015, %f1264, %f1010;
	selp.f32 	%f1262, %f1013, %f1262, %p244;
	selp.f32 	%f1263, %f1014, %f1263, %p244;
	selp.f32 	%f1264, %f1015, %f1264, %p244;
	mov.u64 	%rd783, %rd66;
$L__BB8_68:
$L__BB8_69:
	setp.ne.s32 	%p245, %r2174, 101;
	mov.b32 	%r1637, -1;
	vote.sync.all.pred 	%p246, %p245, %r1637;
	not.pred 	%p247, %p246;
	@%p247 bra 	$L__BB8_87;
	mul.wide.s32 	%rd652, %r2175, 4;
	add.s64 	%rd71, %rd219, %rd652;
$L__BB8_71:
	// begin inline asm
	ld.relaxed.gpu.u32 %r2174, [%rd71];
	// end inline asm
	membar.gl;
	setp.eq.s32 	%p273, %r2174, 99;
	mov.b32 	%r1716, -1;
	vote.sync.any.pred 	%p274, %p273, %r1716;
	@%p274 bra 	$L__BB8_71;
	setp.eq.s32 	%p275, %r2174, 101;
	@%p275 bra 	$L__BB8_75;
	setp.ne.s32 	%p276, %r2174, 100;
	@%p276 bra 	$L__BB8_76;
	mul.wide.s32 	%rd667, %r2175, 24;
	add.s64 	%rd662, %rd220, %rd667;
	// begin inline asm
	ld.cg.u64 %rd791, [%rd662];
	// end inline asm
	add.s64 	%rd664, %rd662, 8;
	// begin inline asm
	ld.cg.u64 %rd663, [%rd664];
	// end inline asm
	mov.b64 	{%r1722, %r1723}, %rd663;
	mov.b32 	%f1286, %r1722;
	mov.b32 	%f1287, %r1723;
	add.s64 	%rd666, %rd662, 16;
	// begin inline asm
	ld.cg.u64 %rd665, [%rd666];
	// end inline asm
	mov.b64 	{%r1724, %r1725}, %rd665;
	mov.b32 	%f1288, %r1724;
	bra.uni 	$L__BB8_76;
$L__BB8_75:
	mul.wide.s32 	%rd660, %r2175, 24;
	add.s64 	%rd655, %rd221, %rd660;
	// begin inline asm
	ld.cg.u64 %rd791, [%rd655];
	// end inline asm
	add.s64 	%rd657, %rd655, 8;
	// begin inline asm
	ld.cg.u64 %rd656, [%rd657];
	// end inline asm
	mov.b64 	{%r1718, %r1719}, %rd656;
	mov.b32 	%f1286, %r1718;
	mov.b32 	%f1287, %r1719;
	add.s64 	%rd659, %rd655, 16;
	// begin inline asm
	ld.cg.u64 %rd658, [%rd659];
	// end inline asm
	mov.b64 	{%r1720, %r1721}, %rd658;
	mov.b32 	%f1288, %r1720;
$L__BB8_76:
	mov.b32 	%r1755, -1;
	vote.sync.ballot.b32 	%r1756, %p275, %r1755;
	and.b32  	%r1757, %r1756, %r1480;
	or.b32  	%r1758, %r1757, -2147483648;
	add.s32 	%r1759, %r1758, -1;
	not.b32 	%r1760, %r1758;
	and.b32  	%r1761, %r1760, %r1759;
	popc.b32 	%r70, %r1761;
	mov.b64 	{%r1727, %r1732}, %rd791;
	mov.b32 	%r1753, 1;
	// begin inline asm
	shfl.sync.down.b32 %r1726, %r1727, %r1753, %r70, %r1755;
	// end inline asm
	// begin inline asm
	shfl.sync.down.b32 %r1731, %r1732, %r1753, %r70, %r1755;
	// end inline asm
	mov.b32 	%r1737, %f1286;
	// begin inline asm
	shfl.sync.down.b32 %r1736, %r1737, %r1753, %r70, %r1755;
	// end inline asm
	mov.b32 	%r1742, %f1287;
	// begin inline asm
	shfl.sync.down.b32 %r1741, %r1742, %r1753, %r70, %r1755;
	// end inline asm
	mov.b32 	%r1747, %f1288;
	// begin inline asm
	shfl.sync.down.b32 %r1746, %r1747, %r1753, %r70, %r1755;
	// end inline asm
	// begin inline asm
	shfl.sync.down.b32 %r1751, %r1752, %r1753, %r70, %r1755;
	// end inline asm
	setp.ge.s32 	%p279, %r1247, %r70;
	mov.u64 	%rd793, %rd791;
	mov.f32 	%f1292, %f1286;
	mov.f32 	%f1293, %f1287;
	mov.f32 	%f1294, %f1288;
	@%p279 bra 	$L__BB8_78;
	mov.b32 	%f1042, %r1746;
	mov.b32 	%f1043, %r1741;
	mov.b32 	%f1044, %r1736;
	mov.b64 	%rd668, {%r1726, %r1731};
	add.s64 	%rd793, %rd791, %rd668;
	setp.eq.s64 	%p280, %rd791, 0;
	add.f32 	%f1045, %f1286, %f1044;
	add.f32 	%f1046, %f1287, %f1043;
	add.f32 	%f1047, %f1288, %f1042;
	selp.f32 	%f1292, %f1045, %f1286, %p280;
	selp.f32 	%f1293, %f1046, %f1287, %p280;
	selp.f32 	%f1294, %f1047, %f1288, %p280;
$L__BB8_78:
	mov.b64 	{%r1763, %r1768}, %rd793;
	mov.b32 	%r1789, 2;
	mov.b32 	%r1791, -1;
	// begin inline asm
	shfl.sync.down.b32 %r1762, %r1763, %r1789, %r70, %r1791;
	// end inline asm
	// begin inline asm
	shfl.sync.down.b32 %r1767, %r1768, %r1789, %r70, %r1791;
	// end inline asm
	mov.b32 	%r1773, %f1292;
	// begin inline asm
	shfl.sync.down.b32 %r1772, %r1773, %r1789, %r70, %r1791;
	// end inline asm
	mov.b32 	%r1778, %f1293;
	// begin inline asm
	shfl.sync.down.b32 %r1777, %r1778, %r1789, %r70, %r1791;
	// end inline asm
	mov.b32 	%r1783, %f1294;
	// begin inline asm
	shfl.sync.down.b32 %r1782, %r1783, %r1789, %r70, %r1791;
	// end inline asm
	// begin inline asm
	shfl.sync.down.b32 %r1787, %r1788, %r1789, %r70, %r1791;
	// end inline asm
	setp.gt.s32 	%p281, %r48, %r70;
	@%p281 bra 	$L__BB8_80;
	mov.b32 	%f1048, %r1782;
	mov.b32 	%f1049, %r1777;
	mov.b32 	%f1050, %r1772;
	mov.b64 	%rd669, {%r1762, %r1767};
	add.s64 	%rd77, %rd793, %rd669;
	setp.eq.s64 	%p282, %rd793, 0;
	add.f32 	%f1051, %f1292, %f1050;
	add.f32 	%f1052, %f1293, %f1049;
	add.f32 	%f1053, %f1294, %f1048;
	selp.f32 	%f1292, %f1051, %f1292, %p282;
	selp.f32 	%f1293, %f1052, %f1293, %p282;
	selp.f32 	%f1294, %f1053, %f1294, %p282;
	mov.u64 	%rd793, %rd77;
$L__BB8_80:
	mov.b64 	{%r1793, %r1798}, %rd793;
	mov.b32 	%r1819, 4;
	mov.b32 	%r1821, -1;
	// begin inline asm
	shfl.sync.down.b32 %r1792, %r1793, %r1819, %r70, %r1821;
	// end inline asm
	// begin inline asm
	shfl.sync.down.b32 %r1797, %r1798, %r1819, %r70, %r1821;
	// end inline asm
	mov.b32 	%r1803, %f1292;
	// begin inline asm
	shfl.sync.down.b32 %r1802, %r1803, %r1819, %r70, %r1821;
	// end inline asm
	mov.b32 	%r1808, %f1293;
	// begin inline asm
	shfl.sync.down.b32 %r1807, %r1808, %r1819, %r70, %r1821;
	// end inline asm
	mov.b32 	%r1813, %f1294;
	// begin inline asm
	shfl.sync.down.b32 %r1812, %r1813, %r1819, %r70, %r1821;
	// end inline asm
	// begin inline asm
	shfl.sync.down.b32 %r1817, %r1818, %r1819, %r70, %r1821;
	// end inline asm
	setp.gt.s32 	%p283, %r54, %r70;
	@%p283 bra 	$L__BB8_82;
	mov.b32 	%f1054, %r1812;
	mov.b32 	%f1055, %r1807;
	mov.b32 	%f1056, %r1802;
	mov.b64 	%rd670, {%r1792, %r1797};
	add.s64 	%rd79, %rd793, %rd670;
	setp.eq.s64 	%p284, %rd793, 0;
	add.f32 	%f1057, %f1292, %f1056;
	add.f32 	%f1058, %f1293, %f1055;
	add.f32 	%f1059, %f1294, %f1054;
	selp.f32 	%f1292, %f1057, %f1292, %p284;
	selp.f32 	%f1293, %f1058, %f1293, %p284;
	selp.f32 	%f1294, %f1059, %f1294, %p284;
	mov.u64 	%rd793, %rd79;
$L__BB8_82:
	mov.b64 	{%r1823, %r1828}, %rd793;
	mov.b32 	%r1849, 8;
	mov.b32 	%r1851, -1;
	// begin inline asm
	shfl.sync.down.b32 %r1822, %r1823, %r1849, %r70, %r1851;
	// end inline asm
	// begin inline asm
	shfl.sync.down.b32 %r1827, %r1828, %r1849, %r70, %r1851;
	// end inline asm
	mov.b32 	%r1833, %f1292;
	// begin inline asm
	shfl.sync.down.b32 %r1832, %r1833, %r1849, %r70, %r1851;
	// end inline asm
	mov.b32 	%r1838, %f1293;
	// begin inline asm
	shfl.sync.down.b32 %r1837, %r1838, %r1849, %r70, %r1851;
	// end inline asm
	mov.b32 	%r1843, %f1294;
	// begin inline asm
	shfl.sync.down.b32 %r1842, %r1843, %r1849, %r70, %r1851;
	// end inline asm
	// begin inline asm
	shfl.sync.down.b32 %r1847, %r1848, %r1849, %r70, %r1851;
	// end inline asm
	setp.gt.s32 	%p285, %r60, %r70;
	@%p285 bra 	$L__BB8_84;
	mov.b32 	%f1060, %r1842;
	mov.b32 	%f1061, %r1837;
	mov.b32 	%f1062, %r1832;
	mov.b64 	%rd671, {%r1822, %r1827};
	add.s64 	%rd81, %rd793, %rd671;
	setp.eq.s64 	%p286, %rd793, 0;
	add.f32 	%f1063, %f1292, %f1062;
	add.f32 	%f1064, %f1293, %f1061;
	add.f32 	%f1065, %f1294, %f1060;
	selp.f32 	%f1292, %f1063, %f1292, %p286;
	selp.f32 	%f1293, %f1064, %f1293, %p286;
	selp.f32 	%f1294, %f1065, %f1294, %p286;
	mov.u64 	%rd793, %rd81;
$L__BB8_84:
	mov.b64 	{%r1853, %r1858}, %rd793;
	mov.b32 	%r1879, 16;
	mov.b32 	%r1881, -1;
	// begin inline asm
	shfl.sync.down.b32 %r1852, %r1853, %r1879, %r70, %r1881;
	// end inline asm
	// begin inline asm
	shfl.sync.down.b32 %r1857, %r1858, %r1879, %r70, %r1881;
	// end inline asm
	mov.b32 	%r1863, %f1292;
	// begin inline asm
	shfl.sync.down.b32 %r1862, %r1863, %r1879, %r70, %r1881;
	// end inline asm
	mov.b32 	%r1868, %f1293;
	// begin inline asm
	shfl.sync.down.b32 %r1867, %r1868, %r1879, %r70, %r1881;
	// end inline asm
	mov.b32 	%r1873, %f1294;
	// begin inline asm
	shfl.sync.down.b32 %r1872, %r1873, %r1879, %r70, %r1881;
	// end inline asm
	// begin inline asm
	shfl.sync.down.b32 %r1877, %r1878, %r1879, %r70, %r1881;
	// end inline asm
	setp.gt.s32 	%p287, %r66, %r70;
	@%p287 bra 	$L__BB8_86;
	mov.b32 	%f1066, %r1872;
	mov.b32 	%f1067, %r1867;
	mov.b32 	%f1068, %r1862;
	mov.b64 	%rd672, {%r1852, %r1857};
	add.s64 	%rd83, %rd793, %rd672;
	setp.eq.s64 	%p288, %rd793, 0;
	add.f32 	%f1069, %f1292, %f1068;
	add.f32 	%f1070, %f1293, %f1067;
	add.f32 	%f1071, %f1294, %f1066;
	selp.f32 	%f1292, %f1069, %f1292, %p288;
	selp.f32 	%f1293, %f1070, %f1293, %p288;
	selp.f32 	%f1294, %f1071, %f1294, %p288;
	mov.u64 	%rd793, %rd83;
$L__BB8_86:
	add.s64 	%rd85, %rd793, %rd783;
	setp.eq.s64 	%p289, %rd783, 0;
	add.f32 	%f1072, %f1262, %f1292;
	add.f32 	%f1073, %f1263, %f1293;
	add.f32 	%f1074, %f1264, %f1294;
	selp.f32 	%f1262, %f1072, %f1262, %p289;
	selp.f32 	%f1263, %f1073, %f1263, %p289;
	selp.f32 	%f1264, %f1074, %f1264, %p289;
	add.s32 	%r2175, %r2175, -32;
	mov.u64 	%rd783, %rd85;
	bra.uni 	$L__BB8_69;
$L__BB8_87:
	setp.ne.s32 	%p248, %r16, 0;
	@%p248 bra 	$L__BB8_89;
	add.s64 	%rd610, %rd783, %rd51;
	setp.eq.s64 	%p249, %rd51, 0;
	add.f32 	%f1017, %f73, %f1262;
	add.f32 	%f1018, %f74, %f1263;
	add.f32 	%f1019, %f75, %f1264;
	selp.f32 	%f1020, %f1017, %f73, %p249;
	selp.f32 	%f1021, %f1018, %f74, %p249;
	selp.f32 	%f1022, %f1019, %f75, %p249;
	mul.wide.u32 	%rd616, %r1, 24;
	add.s64 	%rd617, %rd221, %rd616;
	add.s64 	%rd609, %rd617, 768;
	mov.b32 	%r1640, %f1021;
	mov.b32 	%r1641, %f1020;
	mov.b64 	%rd612, {%r1641, %r1640};
	mov.b32 	%r1642, %f1022;
	// begin inline asm
	st.cg.u64 [%rd609], %rd610;
	// end inline asm
	add.s64 	%rd611, %rd617, 776;
	// begin inline asm
	st.cg.u64 [%rd611], %rd612;
	// end inline asm
	add.s64 	%rd613, %rd617, 784;
	mov.b64 	%rd614, {%r1642, %r1643};
	// begin inline asm
	st.cg.u64 [%rd613], %rd614;
	// end inline asm
	add.s64 	%rd615, %rd53, 128;
	mov.b32 	%r1639, 101;
	// begin inline asm
	st.release.gpu.u32 [%rd615], %r1639;
	// end inline asm
	st.shared.u64 	[_ZN6thrust24THRUST_300001_SM_1000_NS8cuda_cub4core6detail5shmemE+232], %rd783;
	st.shared.v2.f32 	[_ZN6thrust24THRUST_300001_SM_1000_NS8cuda_cub4core6detail5shmemE+240], {%f1262, %f1263};
	st.shared.f32 	[_ZN6thrust24THRUST_300001_SM_1000_NS8cuda_cub4core6detail5shmemE+248], %f1264;
	st.shared.u64 	[_ZN6thrust24THRUST_300001_SM_1000_NS8cuda_cub4core6detail5shmemE+256], %rd610;
	st.shared.v2.f32 	[_ZN6thrust24THRUST_300001_SM_1000_NS8cuda_cub4core6detail5shmemE+264], {%f1020, %f1021};
	st.shared.f32 	[_ZN6thrust24THRUST_300001_SM_1000_NS8cuda_cub4core6detail5shmemE+272], %f1022;
$L__BB8_89:
	setp.ne.s32 	%p250, %r1247, 0;
	@%p250 bra 	$L__BB8_91;
	st.shared.u64 	[_ZN6thrust24THRUST_300001_SM_1000_NS8cuda_cub4core6detail5shmemE+200], %rd783;
	st.shared.v2.f32 	[_ZN6thrust24THRUST_300001_SM_1000_NS8cuda_cub4core6detail5shmemE+208], {%f1262, %f1263};
	st.shared.f32 	[_ZN6thrust24THRUST_300001_SM_1000_NS8cuda_cub4core6detail5shmemE+216], %f1264;
	mov.u64 	%rd797, %rd783;
	mov.f32 	%f1304, %f1262;
	mov.f32 	%f1305, %f1263;
	mov.f32 	%f1306, %f1264;
$L__BB8_91:
	setp.eq.s32 	%p251, %r16, 0;
	bar.sync 	0;
	@%p251 bra 	$L__BB8_93;
	.pragma "used_bytes_mask 4095";
	ld.shared.v4.f32 	{%f1023, %f1024, %f1025, %f1026}, [_ZN6thrust24THRUST_300001_SM_1000_NS8cuda_cub4core6detail5shmemE+208];
	ld.shared.u64 	%rd618, [_ZN6thrust24THRUST_300001_SM_1000_NS8cuda_cub4core6detail5shmemE+200];
	add.s64 	%rd87, %rd618, %rd797;
	setp.eq.s64 	%p252, %rd797, 0;
	add.f32 	%f1027, %f1304, %f1023;
	add.f32 	%f1028, %f1305, %f1024;
	add.f32 	%f1029, %f1306, %f1025;
	selp.f32 	%f1304, %f1027, %f1304, %p252;
	selp.f32 	%f1305, %f1028, %f1305, %p252;
	selp.f32 	%f1306, %f1029, %f1306, %p252;
	mov.u64 	%rd797, %rd87;
$L__BB8_93:
	setp.ne.s32 	%p253, %r25, %r26;
	setp.ne.s32 	%p254, %r24, %r25;
	setp.ne.s32 	%p255, %r23, %r24;
	setp.ne.s32 	%p256, %r2173, %r23;
	add.s64 	%rd89, %rd797, %rd44;
	add.f32 	%f1030, %f1304, %f49;
	add.f32 	%f1031, %f1305, %f50;
	add.f32 	%f1032, %f1306, %f51;
	selp.f32 	%f175, %f49, %f1030, %p256;
	selp.f32 	%f176, %f50, %f1031, %p256;
	selp.f32 	%f177, %f51, %f1032, %p256;
	add.s64 	%rd90, %rd45, %rd797;
	add.f32 	%f1033, %f175, %f52;
	add.f32 	%f1034, %f176, %f53;
	add.f32 	%f1035, %f177, %f54;
	selp.f32 	%f178, %f52, %f1033, %p255;
	selp.f32 	%f179, %f53, %f1034, %p255;
	selp.f32 	%f180, %f54, %f1035, %p255;
	add.s64 	%rd91, %rd46, %rd797;
	add.f32 	%f1036, %f178, %f55;
	add.f32 	%f1037, %f179, %f56;
	add.f32 	%f1038, %f180, %f57;
	selp.f32 	%f181, %f55, %f1036, %p254;
	selp.f32 	%f182, %f56, %f1037, %p254;
	selp.f32 	%f183, %f57, %f1038, %p254;
	add.s64 	%rd92, %rd47, %rd797;
	add.f32 	%f1039, %f181, %f58;
	add.f32 	%f1040, %f182, %f59;
	add.f32 	%f1041, %f183, %f60;
	selp.f32 	%f184, %f58, %f1039, %p253;
	selp.f32 	%f185, %f59, %f1040, %p253;
	selp.f32 	%f186, %f60, %f1041, %p253;
	ld.shared.u64 	%rd93, [_ZN6thrust24THRUST_300001_SM_1000_NS8cuda_cub4core6detail5shmemE+280];
	ld.shared.u64 	%rd94, [_ZN6thrust24THRUST_300001_SM_1000_NS8cuda_cub4core6detail5shmemE+232];
	setp.lt.s64 	%p257, %rd93, 257;
	@%p257 bra 	$L__BB8_111;
	setp.eq.s32 	%p263, %r2173, %r23;
	bar.sync 	0;
	@%p263 bra 	$L__BB8_96;
	cvt.u32.u64 	%r1644, %rd94;
	cvt.u32.u64 	%r1645, %rd797;
	sub.s32 	%r1646, %r1645, %r1644;
	shl.b32 	%r1647, %r1646, 4;
	mov.u32 	%r1648, _ZN6thrust24THRUST_300001_SM_1000_NS8cuda_cub4core6detail5shmemE;
	add.s32 	%r1649, %r1648, %r1647;
	mov.b32 	%r1650, %f1304;
	mov.b32 	%r1651, %f1305;
	mov.b32 	%r1652, %f1306;
	st.shared.v4.u32 	[%r1649], {%r2173, %r1650, %r1651, %r1652};
$L__BB8_96:
	setp.eq.s32 	%p264, %r23, %r24;
	@%p264 bra 	$L__BB8_98;
	cvt.u32.u64 	%r1653, %rd94;
	cvt.u32.u64 	%r1654, %rd89;
	sub.s32 	%r1655, %r1654, %r1653;
	shl.b32 	%r1656, %r1655, 4;
	mov.u32 	%r1657, _ZN6thrust24THRUST_300001_SM_1000_NS8cuda_cub4core6detail5shmemE;
	add.s32 	%r1658, %r1657, %r1656;
	mov.b32 	%r1659, %f175;
	mov.b32 	%r1660, %f176;
	mov.b32 	%r1661, %f177;
	st.shared.v4.u32 	[%r1658], {%r23, %r1659, %r1660, %r1661};
$L__BB8_98:
	setp.eq.s32 	%p265, %r24, %r25;
	@%p265 bra 	$L__BB8_100;
	cvt.u32.u64 	%r1662, %rd94;
	cvt.u32.u64 	%r1663, %rd90;
	sub.s32 	%r1664, %r1663, %r1662;
	shl.b32 	%r1665, %r1664, 4;
	mov.u32 	%r1666, _ZN6thrust24THRUST_300001_SM_1000_NS8cuda_cub4core6detail5shmemE;
	add.s32 	%r1667, %r1666, %r1665;
	mov.b32 	%r1668, %f178;
	mov.b32 	%r1669, %f179;
	mov.b32 	%r1670, %f180;
	st.shared.v4.u32 	[%r1667], {%r24, %r1668, %r1669, %r1670};
$L__BB8_100:
	setp.eq.s32 	%p266, %r25, %r26;
	@%p266 bra 	$L__BB8_102;
	cvt.u32.u64 	%r1671, %rd94;
	cvt.u32.u64 	%r1672, %rd91;
	sub.s32 	%r1673, %r1672, %r1671;
	shl.b32 	%r1674, %r1673, 4;
	mov.u32 	%r1675, _ZN6thrust24THRUST_300001_SM_1000_NS8cuda_cub4core6detail5shmemE;
	add.s32 	%r1676, %r1675, %r1674;
	mov.b32 	%r1677, %f181;
	mov.b32 	%r1678, %f182;
	mov.b32 	%r1679, %f183;
	st.shared.v4.u32 	[%r1676], {%r25, %r1677, %r1678, %r1679};
$L__BB8_102:
	setp.eq.s32 	%p267, %r26, %r27;
	@%p267 bra 	$L__BB8_104;
	cvt.u32.u64 	%r1680, %rd94;
	cvt.u32.u64 	%r1681, %rd92;
	sub.s32 	%r1682, %r1681, %r1680;
	shl.b32 	%r1683, %r1682, 4;
	mov.u32 	%r1684, _ZN6thrust24THRUST_300001_SM_1000_NS8cuda_cub4core6detail5shmemE;
	add.s32 	%r1685, %r1684, %r1683;
	mov.b32 	%r1686, %f184;
	mov.b32 	%r1687, %f185;
	mov.b32 	%r1688, %f186;
	st.shared.v4.u32 	[%r1685], {%r26, %r1686, %r1687, %r1688};
$L__BB8_104:
	bar.sync 	0;
	cvt.u64.u32 	%rd803, %r16;
	setp.le.u64 	%p268, %rd93, %rd803;
	@%p268 bra 	$L__BB8_288;
	not.b64 	%rd634, %rd803;
	add.s64 	%rd96, %rd93, %rd634;
	shr.u64 	%rd635, %rd96, 8;
	add.s64 	%rd636, %rd635, 1;
	and.b64  	%rd799, %rd636, 3;
	and.b64  	%rd637, %rd96, 768;
	setp.eq.s64 	%p269, %rd637, 768;
	@%p269 bra 	$L__BB8_108;
	add.s64 	%rd638, %rd94, %rd803;
	mad.lo.s64 	%rd639, %rd638, 12, %rd8;
	add.s64 	%rd801, %rd639, 8;
	shl.b64 	%rd640, %rd638, 2;
	add.s64 	%rd800, %rd7, %rd640;
	shl.b32 	%r1689, %r16, 4;
	mov.u32 	%r1690, _ZN6thrust24THRUST_300001_SM_1000_NS8cuda_cub4core6detail5shmemE;
	add.s32 	%r2176, %r1690, %r1689;
	shl.b64 	%rd641, %rd799, 8;
	add.s64 	%rd803, %rd641, %rd803;
$L__BB8_107:
	.pragma "nounroll";
	ld.shared.v4.u32 	{%r1691, %r1692, %r1693, %r1694}, [%r2176];
	st.global.u32 	[%rd800], %r1691;
	st.global.u32 	[%rd801+-8], %r1692;
	st.global.u32 	[%rd801+-4], %r1693;
	st.global.u32 	[%rd801], %r1694;
	add.s64 	%rd801, %rd801, 3072;
	add.s64 	%rd800, %rd800, 1024;
	add.s32 	%r2176, %r2176, 4096;
	add.s64 	%rd799, %rd799, -1;
	setp.ne.s64 	%p270, %rd799, 0;
	@%p270 bra 	$L__BB8_107;
$L__BB8_108:
	setp.lt.u64 	%p271, %rd96, 768;
	@%p271 bra 	$L__BB8_288;
	mov.u32 	%r1697, _ZN6thrust24THRUST_300001_SM_1000_NS8cuda_cub4core6detail5shmemE;
$L__BB8_110:
	cvt.u32.u64 	%r1695, %rd803;
	add.s64 	%rd642, %rd803, %rd94;
	shl.b32 	%r1696, %r1695, 4;
	add.s32 	%r1698, %r1697, %r1696;
	ld.shared.v4.u32 	{%r1699, %r1700, %r1701, %r1702}, [%r1698];
	shl.b64 	%rd643, %rd642, 2;
	add.s64 	%rd644, %rd7, %rd643;
	st.global.u32 	[%rd644], %r1699;
	mad.lo.s64 	%rd645, %rd642, 12, %rd8;
	st.global.u32 	[%rd645], %r1700;
	st.global.u32 	[%rd645+4], %r1701;
	st.global.u32 	[%rd645+8], %r1702;
	and.b64  	%rd646, %rd803, 4294967295;
	add.s64 	%rd647, %rd94, %rd646;
	ld.shared.v4.u32 	{%r1703, %r1704, %r1705, %r1706}, [%r1698+4096];
	shl.b64 	%rd648, %rd647, 2;
	add.s64 	%rd649, %rd7, %rd648;
	st.global.u32 	[%rd649+1024], %r1703;
	mad.lo.s64 	%rd650, %rd647, 12, %rd8;
	st.global.u32 	[%rd650+3072], %r1704;
	st.global.u32 	[%rd650+3076], %r1705;
	st.global.u32 	[%rd650+3080], %r1706;
	ld.shared.v4.u32 	{%r1707, %r1708, %r1709, %r1710}, [%r1698+8192];
	st.global.u32 	[%rd649+2048], %r1707;
	st.global.u32 	[%rd650+6144], %r1708;
	st.global.u32 	[%rd650+6148], %r1709;
	st.global.u32 	[%rd650+6152], %r1710;
	ld.shared.v4.u32 	{%r1711, %r1712, %r1713, %r1714}, [%r1698+12288];
	st.global.u32 	[%rd649+3072], %r1711;
	st.global.u32 	[%rd650+9216], %r1712;
	st.global.u32 	[%rd650+9220], %r1713;
	st.global.u32 	[%rd650+9224], %r1714;
	add.s64 	%rd651, %rd803, 1024;
	and.b64  	%rd803, %rd651, 4294967295;
	setp.gt.u64 	%p272, %rd93, %rd803;
	@%p272 bra 	$L__BB8_110;
	bra.uni 	$L__BB8_288;
$L__BB8_111:
	setp.eq.s32 	%p258, %r2173, %r23;
	@%p258 bra 	$L__BB8_113;
	shl.b64 	%rd619, %rd797, 2;
	add.s64 	%rd620, %rd7, %rd619;
	st.global.u32 	[%rd620], %r2173;
	mad.lo.s64 	%rd621, %rd797, 12, %rd8;
	st.global.f32 	[%rd621], %f1304;
	st.global.f32 	[%rd621+4], %f1305;
	st.global.f32 	[%rd621+8], %f1306;
$L__BB8_113:
	setp.eq.s32 	%p259, %r23, %r24;
	@%p259 bra 	$L__BB8_115;
	shl.b64 	%rd622, %rd89, 2;
	add.s64 	%rd623, %rd7, %rd622;
	st.global.u32 	[%rd623], %r23;
	mad.lo.s64 	%rd624, %rd89, 12, %rd8;
	st.global.f32 	[%rd624], %f175;
	st.global.f32 	[%rd624+4], %f176;
	st.global.f32 	[%rd624+8], %f177;
$L__BB8_115:
	setp.eq.s32 	%p260, %r24, %r25;
	@%p260 bra 	$L__BB8_117;
	shl.b64 	%rd625, %rd90, 2;
	add.s64 	%rd626, %rd7, %rd625;
	st.global.u32 	[%rd626], %r24;
	mad.lo.s64 	%rd627, %rd90, 12, %rd8;
	st.global.f32 	[%rd627], %f178;
	st.global.f32 	[%rd627+4], %f179;
	st.global.f32 	[%rd627+8], %f180;
$L__BB8_117:
	setp.eq.s32 	%p261, %r25, %r26;
	@%p261 bra 	$L__BB8_119;
	shl.b64 	%rd628, %rd91, 2;
	add.s64 	%rd629, %rd7, %rd628;
	st.global.u32 	[%rd629], %r25;
	mad.lo.s64 	%rd630, %rd91, 12, %rd8;
	st.global.f32 	[%rd630], %f181;
	st.global.f32 	[%rd630+4], %f182;
	st.global.f32 	[%rd630+8], %f183;
$L__BB8_119:
	setp.eq.s32 	%p262, %r26, %r27;
	@%p262 bra 	$L__BB8_288;
	shl.b64 	%rd631, %rd92, 2;
	add.s64 	%rd632, %rd7, %rd631;
	st.global.u32 	[%rd632], %r26;
	mad.lo.s64 	%rd633, %rd92, 12, %rd8;
	st.global.f32 	[%rd633], %f184;
	st.global.f32 	[%rd633+4], %f185;
	st.global.f32 	[%rd633+8], %f186;
	bra.uni 	$L__BB8_288;
$L__BB8_121:
	setp.lt.s64 	%p11, %rd10, 1;
	@%p11 bra 	$L__BB8_288;
	setp.ne.s32 	%p12, %r1, 0;
	@%p12 bra 	$L__BB8_182;
	cvt.u32.u64 	%r100, %rd222;
	shl.b64 	%rd402, %rd9, 2;
	add.s64 	%rd401, %rd5, %rd402;
	// begin inline asm
	ld.global.nc.u32 %r2181, [%rd401];
	// end inline asm
	mov.u32 	%r102, %tid.x;
	and.b32  	%r953, %r102, 31;
	and.b32  	%r954, %r102, 992;
	mul.lo.s32 	%r955, %r954, 5;
	or.b32  	%r103, %r955, %r953;
	setp.ge.s32 	%p123, %r103, %r100;
	shl.b32 	%r956, %r103, 2;
	cvt.u64.u32 	%rd403, %r956;
	add.s64 	%rd110, %rd401, %rd403;
	mov.u32 	%r2177, %r2181;
	@%p123 bra 	$L__BB8_125;
	// begin inline asm
	ld.global.nc.u32 %r2177, [%rd110];
	// end inline asm
$L__BB8_125:
	add.s32 	%r106, %r103, 32;
	setp.ge.s32 	%p124, %r106, %r100;
	mov.u32 	%r2178, %r2181;
	@%p124 bra 	$L__BB8_127;
	add.s64 	%rd405, %rd110, 128;
	// begin inline asm
	ld.global.nc.u32 %r2178, [%rd405];
	// end inline asm
$L__BB8_127:
	add.s32 	%r109, %r103, 64;
	setp.ge.s32 	%p125, %r109, %r100;
	mov.u32 	%r2179, %r2181;
	@%p125 bra 	$L__BB8_129;
	add.s64 	%rd406, %rd110, 256;
	// begin inline asm
	ld.global.nc.u32 %r2179, [%rd406];
	// end inline asm
$L__BB8_129:
	add.s32 	%r112, %r103, 96;
	setp.ge.s32 	%p126, %r112, %r100;
	mov.u32 	%r2180, %r2181;
	@%p126 bra 	$L__BB8_131;
	add.s64 	%rd407, %rd110, 384;
	// begin inline asm
	ld.global.nc.u32 %r2180, [%rd407];
	// end inline asm
$L__BB8_131:
	add.s32 	%r115, %r103, 128;
	setp.ge.s32 	%p127, %r115, %r100;
	@%p127 bra 	$L__BB8_133;
	add.s64 	%rd408, %rd110, 512;
	// begin inline asm
	ld.global.nc.u32 %r2181, [%rd408];
	// end inline asm
$L__BB8_133:
	setp.ge.s32 	%p128, %r103, %r100;
	// begin inline asm
	mov.u32 %r962, %laneid;
	// end inline asm
	shr.u32 	%r119, %r102, 5;
	mad.lo.s32 	%r120, %r119, 160, %r962;
	shl.b32 	%r966, %r120, 2;
	mov.u32 	%r967, _ZN6thrust24THRUST_300001_SM_1000_NS8cuda_cub4core6detail5shmemE;
	add.s32 	%r121, %r967, %r966;
	st.shared.u32 	[%r121], %r2177;
	st.shared.u32 	[%r121+128], %r2178;
	st.shared.u32 	[%r121+256], %r2179;
	st.shared.u32 	[%r121+384], %r2180;
	st.shared.u32 	[%r121+512], %r2181;
	bar.warp.sync 	-1;
	shl.b32 	%r122, %r962, 2;
	shl.b32 	%r968, %r962, 4;
	add.s32 	%r123, %r121, %r968;
	ld.shared.u32 	%r124, [%r123];
	ld.shared.u32 	%r125, [%r123+4];
	ld.shared.u32 	%r126, [%r123+8];
	ld.shared.u32 	%r127, [%r123+12];
	ld.shared.u32 	%r128, [%r123+16];
	bar.sync 	0;
	mad.lo.s64 	%rd409, %rd9, 12, %rd6;
	// begin inline asm
	ld.global.nc.u32 %r2194, [%rd409];
	// end inline asm
	add.s64 	%rd410, %rd409, 4;
	// begin inline asm
	ld.global.nc.u32 %r2195, [%rd410];
	// end inline asm
	add.s64 	%rd411, %rd409, 8;
	// begin inline asm
	ld.global.nc.u32 %r2196, [%rd411];
	// end inline asm
	mul.lo.s32 	%r969, %r103, 12;
	cvt.u64.u32 	%rd412, %r969;
	add.s64 	%rd111, %rd409, %rd412;
	mov.u32 	%r2182, %r2194;
	mov.u32 	%r2183, %r2195;
	mov.u32 	%r2184, %r2196;
	@%p128 bra 	$L__BB8_135;
	// begin inline asm
	ld.global.nc.u32 %r2182, [%rd111];
	// end inline asm
	add.s64 	%rd414, %rd111, 4;
	// begin inline asm
	ld.global.nc.u32 %r2183, [%rd414];
	// end inline asm
	add.s64 	%rd415, %rd111, 8;
	// begin inline asm
	ld.global.nc.u32 %r2184, [%rd415];
	// end inline asm
$L__BB8_135:
	setp.ge.s32 	%p129, %r106, %r100;
	mov.u32 	%r2185, %r2194;
	mov.u32 	%r2186, %r2195;
	mov.u32 	%r2187, %r2196;
	@%p129 bra 	$L__BB8_137;
	add.s64 	%rd416, %rd111, 384;
	// begin inline asm
	ld.global.nc.u32 %r2185, [%rd416];
	// end inline asm
	add.s64 	%rd417, %rd111, 388;
	// begin inline asm
	ld.global.nc.u32 %r2186, [%rd417];
	// end inline asm
	add.s64 	%rd418, %rd111, 392;
	// begin inline asm
	ld.global.nc.u32 %r2187, [%rd418];
	// end inline asm
$L__BB8_137:
	setp.ge.s32 	%p130, %r109, %r100;
	mov.u32 	%r2188, %r2194;
	mov.u32 	%r2189, %r2195;
	mov.u32 	%r2190, %r2196;
	@%p130 bra 	$L__BB8_139;
	add.s64 	%rd419, %rd111, 768;
	// begin inline asm
	ld.global.nc.u32 %r2188, [%rd419];
	// end inline asm
	add.s64 	%rd420, %rd111, 772;
	// begin inline asm
	ld.global.nc.u32 %r2189, [%rd420];
	// end inline asm
	add.s64 	%rd421, %rd111, 776;
	// begin inline asm
	ld.global.nc.u32 %r2190, [%rd421];
	// end inline asm
$L__BB8_139:
	setp.ge.s32 	%p131, %r112, %r100;
	mov.u32 	%r2191, %r2194;
	mov.u32 	%r2192, %r2195;
	mov.u32 	%r2193, %r2196;
	@%p131 bra 	$L__BB8_141;
	add.s64 	%rd422, %rd111, 1152;
	// begin inline asm
	ld.global.nc.u32 %r2191, [%rd422];
	// end inline asm
	add.s64 	%rd423, %rd111, 1156;
	// begin inline asm
	ld.global.nc.u32 %r2192, [%rd423];
	// end inline asm
	add.s64 	%rd424, %rd111, 1160;
	// begin inline asm
	ld.global.nc.u32 %r2193, [%rd424];
	// end inline asm
$L__BB8_141:
	setp.ge.s32 	%p132, %r115, %r100;
	@%p132 bra 	$L__BB8_143;
	add.s64 	%rd425, %rd111, 1536;
	// begin inline asm
	ld.global.nc.u32 %r2194, [%rd425];
	// end inline asm
	add.s64 	%rd426, %rd111, 1540;
	// begin inline asm
	ld.global.nc.u32 %r2195, [%rd426];
	// end inline asm
	add.s64 	%rd427, %rd111, 1544;
	// begin inline asm
	ld.global.nc.u32 %r2196, [%rd427];
	// end inline asm
$L__BB8_143:
	shl.b32 	%r986, %r120, 3;
	add.s32 	%r987, %r121, %r986;
	st.shared.u32 	[%r987], %r2182;
	st.shared.u32 	[%r987+4], %r2183;
	st.shared.u32 	[%r987+8], %r2184;
	st.shared.u32 	[%r987+384], %r2185;
	st.shared.u32 	[%r987+388], %r2186;
	st.shared.u32 	[%r987+392], %r2187;
	st.shared.u32 	[%r987+768], %r2188;
	st.shared.u32 	[%r987+772], %r2189;
	st.shared.u32 	[%r987+776], %r2190;
	st.shared.u32 	[%r987+1152], %r2191;
	st.shared.u32 	[%r987+1156], %r2192;
	st.shared.u32 	[%r987+1160], %r2193;
	st.shared.u32 	[%r987+1536], %r2194;
	st.shared.u32 	[%r987+1540], %r2195;
	st.shared.u32 	[%r987+1544], %r2196;
	bar.warp.sync 	-1;
	add.s32 	%r988, %r120, %r122;
	shl.b32 	%r989, %r988, 3;
	add.s32 	%r990, %r123, %r989;
	ld.shared.f32 	%f1313, [%r990];
	ld.shared.f32 	%f1314, [%r990+4];
	ld.shared.f32 	%f1315, [%r990+8];
	ld.shared.f32 	%f190, [%r990+12];
	ld.shared.f32 	%f191, [%r990+16];
	ld.shared.f32 	%f192, [%r990+20];
	ld.shared.f32 	%f193, [%r990+24];
	ld.shared.f32 	%f194, [%r990+28];
	ld.shared.f32 	%f195, [%r990+32];
	ld.shared.f32 	%f196, [%r990+36];
	ld.shared.f32 	%f197, [%r990+40];
	ld.shared.f32 	%f198, [%r990+44];
	ld.shared.f32 	%f199, [%r990+48];
	ld.shared.f32 	%f200, [%r990+52];
	ld.shared.f32 	%f201, [%r990+56];
	bar.sync 	0;
	shl.b32 	%r991, %r102, 2;
	add.s32 	%r993, %r967, %r991;
	add.s32 	%r162, %r993, 1328;
	st.shared.u32 	[%r993+1328], %r128;
	bar.sync 	0;
	setp.eq.s32 	%p133, %r102, 0;
	mov.b64 	%rd804, 1;
	@%p133 bra 	$L__BB8_145;
	ld.shared.u32 	%r2197, [%r162+-4];
	setp.ne.s32 	%p134, %r2197, %r124;
	selp.u64 	%rd804, 1, 0, %p134;
$L__BB8_145:
	setp.eq.s32 	%p135, %r102, 0;
	setp.ne.s32 	%p136, %r124, %r125;
	setp.ne.s32 	%p137, %r125, %r126;
	setp.ne.s32 	%p138, %r126, %r127;
	setp.ne.s32 	%p139, %r127, %r128;
	mul.lo.s32 	%r1174, %r102, 5;
	cvt.u64.u32 	%rd429, %r1174;
	setp.eq.s64 	%p140, %rd10, %rd429;
	selp.u64 	%rd430, 1, 0, %p140;
	selp.b64 	%rd431, %rd430, %rd804, %p140;
	selp.b64 	%rd114, %rd430, %rd431, %p135;
	add.s32 	%r1175, %r1174, 1;
	cvt.u64.u32 	%rd432, %r1175;
	setp.eq.s64 	%p141, %rd10, %rd432;
	or.pred  	%p1, %p141, %p136;
	selp.u64 	%rd115, 1, 0, %p1;
	add.s32 	%r1176, %r1174, 2;
	cvt.u64.u32 	%rd433, %r1176;
	setp.eq.s64 	%p142, %rd10, %rd433;
	or.pred  	%p2, %p142, %p137;
	selp.u64 	%rd116, 1, 0, %p2;
	add.s32 	%r1177, %r1174, 3;
	cvt.u64.u32 	%rd434, %r1177;
	setp.eq.s64 	%p143, %rd10, %rd434;
	or.pred  	%p3, %p143, %p138;
	selp.u64 	%rd117, 1, 0, %p3;
	add.s32 	%r1178, %r1174, 4;
	cvt.u64.u32 	%rd435, %r1178;
	setp.eq.s64 	%p144, %rd10, %rd435;
	or.pred  	%p4, %p144, %p139;
	selp.u64 	%rd436, 1, 0, %p4;
	add.s64 	%rd437, %rd114, %rd115;
	add.f32 	%f635, %f1313, %f190;
	add.f32 	%f636, %f1314, %f191;
	add.f32 	%f637, %f1315, %f192;
	selp.f32 	%f638, %f190, %f635, %p1;
	selp.f32 	%f639, %f191, %f636, %p1;
	selp.f32 	%f640, %f192, %f637, %p1;
	add.s64 	%rd438, %rd437, %rd116;
	add.f32 	%f641, %f638, %f193;
	add.f32 	%f642, %f639, %f194;
	add.f32 	%f643, %f640, %f195;
	selp.f32 	%f644, %f193, %f641, %p2;
	selp.f32 	%f645, %f194, %f642, %p2;
	selp.f32 	%f646, %f195, %f643, %p2;
	add.s64 	%rd439, %rd438, %rd117;
	add.f32 	%f647, %f644, %f196;
	add.f32 	%f648, %f645, %f197;
	add.f32 	%f649, %f646, %f198;
	selp.f32 	%f650, %f196, %f647, %p3;
	selp.f32 	%f651, %f197, %f648, %p3;
	selp.f32 	%f652, %f198, %f649, %p3;
	add.s64 	%rd440, %rd439, %rd436;
	mov.b64 	{%r995, %r1000}, %rd440;
	add.f32 	%f653, %f650, %f199;
	add.f32 	%f654, %f651, %f200;
	add.f32 	%f655, %f652, %f201;
	selp.f32 	%f656, %f199, %f653, %p4;
	selp.f32 	%f657, %f200, %f654, %p4;
	selp.f32 	%f658, %f201, %f655, %p4;
	mov.b32 	%r1171, 1;
	mov.b32 	%r1172, 0;
	mov.b32 	%r1173, -1;
	// begin inline asm
	shfl.sync.up.b32 %r994, %r995, %r1171, %r1172, %r1173;
	// end inline asm
	// begin inline asm
	shfl.sync.up.b32 %r999, %r1000, %r1171, %r1172, %r1173;
	// end inline asm
	mov.b64 	%rd441, {%r994, %r999};
	mov.b32 	%r1005, %f656;
	// begin inline asm
	shfl.sync.up.b32 %r1004, %r1005, %r1171, %r1172, %r1173;
	// end inline asm
	mov.b32 	%f659, %r1004;
	mov.b32 	%r1010, %f657;
	// begin inline asm
	shfl.sync.up.b32 %r1009, %r1010, %r1171, %r1172, %r1173;
	// end inline asm
	mov.b32 	%f660, %r1009;
	mov.b32 	%r1015, %f658;
	// begin inline asm
	shfl.sync.up.b32 %r1014, %r1015, %r1171, %r1172, %r1173;
	// end inline asm
	mov.b32 	%f661, %r1014;
	// begin inline asm
	shfl.sync.up.b32 %r1019, %r1020, %r1171, %r1172, %r1173;
	// end inline asm
	setp.eq.s64 	%p145, %rd440, 0;
	add.f32 	%f662, %f656, %f659;
	add.f32 	%f663, %f657, %f660;
	add.f32 	%f664, %f658, %f661;
	selp.f32 	%f665, %f662, %f656, %p145;
	selp.f32 	%f666, %f663, %f657, %p145;
	selp.f32 	%f667, %f664, %f658, %p145;
	setp.lt.s32 	%p146, %r962, 1;
	selp.b64 	%rd442, 0, %rd441, %p146;
	add.s64 	%rd443, %rd442, %rd440;
	mov.b64 	{%r1025, %r1030}, %rd443;
	selp.f32 	%f668, %f656, %f665, %p146;
	selp.f32 	%f669, %f657, %f666, %p146;
	selp.f32 	%f670, %f658, %f667, %p146;
	mov.b32 	%r1051, 2;
	// begin inline asm
	shfl.sync.up.b32 %r1024, %r1025, %r1051, %r1172, %r1173;
	// end inline asm
	// begin inline asm
	shfl.sync.up.b32 %r1029, %r1030, %r1051, %r1172, %r1173;
	// end inline asm
	mov.b64 	%rd444, {%r1024, %r1029};
	mov.b32 	%r1035, %f668;
	// begin inline asm
	shfl.sync.up.b32 %r1034, %r1035, %r1051, %r1172, %r1173;
	// end inline asm
	mov.b32 	%f671, %r1034;
	mov.b32 	%r1040, %f669;
	// begin inline asm
	shfl.sync.up.b32 %r1039, %r1040, %r1051, %r1172, %r1173;
	// end inline asm
	mov.b32 	%f672, %r1039;
	mov.b32 	%r1045, %f670;
	// begin inline asm
	shfl.sync.up.b32 %r1044, %r1045, %r1051, %r1172, %r1173;
	// end inline asm
	mov.b32 	%f673, %r1044;
	// begin inline asm
	shfl.sync.up.b32 %r1049, %r1050, %r1051, %r1172, %r1173;
	// end inline asm
	setp.eq.s64 	%p147, %rd443, 0;
	add.f32 	%f674, %f668, %f671;
	add.f32 	%f675, %f669, %f672;
	add.f32 	%f676, %f670, %f673;
	selp.f32 	%f677, %f674, %f668, %p147;
	selp.f32 	%f678, %f675, %f669, %p147;
	selp.f32 	%f679, %f676, %f670, %p147;
	setp.lt.s32 	%p148, %r962, 2;
	selp.b64 	%rd445, 0, %rd444, %p148;
	add.s64 	%rd446, %rd445, %rd443;
	mov.b64 	{%r1055, %r1060}, %rd446;
	selp.f32 	%f680, %f668, %f677, %p148;
	selp.f32 	%f681, %f669, %f678, %p148;
	selp.f32 	%f682, %f670, %f679, %p148;
	mov.b32 	%r1081, 4;
	// begin inline asm
	shfl.sync.up.b32 %r1054, %r1055, %r1081, %r1172, %r1173;
	// end inline asm
	// begin inline asm
	shfl.sync.up.b32 %r1059, %r1060, %r1081, %r1172, %r1173;
	// end inline asm
	mov.b64 	%rd447, {%r1054, %r1059};
	mov.b32 	%r1065, %f680;
	// begin inline asm
	shfl.sync.up.b32 %r1064, %r1065, %r1081, %r1172, %r1173;
	// end inline asm
	mov.b32 	%f683, %r1064;
	mov.b32 	%r1070, %f681;
	// begin inline asm
	shfl.sync.up.b32 %r1069, %r1070, %r1081, %r1172, %r1173;
	// end inline asm
	mov.b32 	%f684, %r1069;
	mov.b32 	%r1075, %f682;
	// begin inline asm
	shfl.sync.up.b32 %r1074, %r1075, %r1081, %r1172, %r1173;
	// end inline asm
	mov.b32 	%f685, %r1074;
	// begin inline asm
	shfl.sync.up.b32 %r1079, %r1080, %r1081, %r1172, %r1173;
	// end inline asm
	setp.eq.s64 	%p149, %rd446, 0;
	add.f32 	%f686, %f680, %f683;
	add.f32 	%f687, %f681, %f684;
	add.f32 	%f688, %f682, %f685;
	selp.f32 	%f689, %f686, %f680, %p149;
	selp.f32 	%f690, %f687, %f681, %p149;
	selp.f32 	%f691, %f688, %f682, %p149;
	setp.lt.s32 	%p150, %r962, 4;
	selp.b64 	%rd448, 0, %rd447, %p150;
	add.s64 	%rd449, %rd448, %rd446;
	mov.b64 	{%r1085, %r1090}, %rd449;
	selp.f32 	%f692, %f680, %f689, %p150;
	selp.f32 	%f693, %f681, %f690, %p150;
	selp.f32 	%f694, %f682, %f691, %p150;
	mov.b32 	%r1111, 8;
	// begin inline asm
	shfl.sync.up.b32 %r1084, %r1085, %r1111, %r1172, %r1173;
	// end inline asm
	// begin inline asm
	shfl.sync.up.b32 %r1089, %r1090, %r1111, %r1172, %r1173;
	// end inline asm
	mov.b64 	%rd450, {%r1084, %r1089};
	mov.b32 	%r1095, %f692;
	// begin inline asm
	shfl.sync.up.b32 %r1094, %r1095, %r1111, %r1172, %r1173;
	// end inline asm
	mov.b32 	%f695, %r1094;
	mov.b32 	%r1100, %f693;
	// begin inline asm
	shfl.sync.up.b32 %r1099, %r1100, %r1111, %r1172, %r1173;
	// end inline asm
	mov.b32 	%f696, %r1099;
	mov.b32 	%r1105, %f694;
	// begin inline asm
	shfl.sync.up.b32 %r1104, %r1105, %r1111, %r1172, %r1173;
	// end inline asm
	mov.b32 	%f697, %r1104;
	// begin inline asm
	shfl.sync.up.b32 %r1109, %r1110, %r1111, %r1172, %r1173;
	// end inline asm
	setp.eq.s64 	%p151, %rd449, 0;
	add.f32 	%f698, %f692, %f695;
	add.f32 	%f699, %f693, %f696;
	add.f32 	%f700, %f694, %f697;
	selp.f32 	%f701, %f698, %f692, %p151;
	selp.f32 	%f702, %f699, %f693, %p151;
	selp.f32 	%f703, %f700, %f694, %p151;
	setp.lt.s32 	%p152, %r962, 8;
	selp.b64 	%rd451, 0, %rd450, %p152;
	add.s64 	%rd452, %rd451, %rd449;
	mov.b64 	{%r1115, %r1120}, %rd452;
	selp.f32 	%f704, %f692, %f701, %p152;
	selp.f32 	%f705, %f693, %f702, %p152;
	selp.f32 	%f706, %f694, %f703, %p152;
	mov.b32 	%r1141, 16;
	// begin inline asm
	shfl.sync.up.b32 %r1114, %r1115, %r1141, %r1172, %r1173;
	// end inline asm
	// begin inline asm
	shfl.sync.up.b32 %r1119, %r1120, %r1141, %r1172, %r1173;
	// end inline asm
	mov.b64 	%rd453, {%r1114, %r1119};
	mov.b32 	%r1125, %f704;
	// begin inline asm
	shfl.sync.up.b32 %r1124, %r1125, %r1141, %r1172, %r1173;
	// end inline asm
	mov.b32 	%f707, %r1124;
	mov.b32 	%r1130, %f705;
	// begin inline asm
	shfl.sync.up.b32 %r1129, %r1130, %r1141, %r1172, %r1173;
	// end inline asm
	mov.b32 	%f708, %r1129;
	mov.b32 	%r1135, %f706;
	// begin inline asm
	shfl.sync.up.b32 %r1134, %r1135, %r1141, %r1172, %r1173;
	// end inline asm
	mov.b32 	%f709, %r1134;
	// begin inline asm
	shfl.sync.up.b32 %r1139, %r1140, %r1141, %r1172, %r1173;
	// end inline asm
	setp.eq.s64 	%p153, %rd452, 0;
	add.f32 	%f710, %f704, %f707;
	add.f32 	%f711, %f705, %f708;
	add.f32 	%f712, %f706, %f709;
	selp.f32 	%f202, %f710, %f704, %p153;
	selp.f32 	%f203, %f711, %f705, %p153;
	selp.f32 	%f204, %f712, %f706, %p153;
	setp.lt.s32 	%p154, %r962, 16;
	selp.b64 	%rd454, 0, %rd453, %p154;
	add.s64 	%rd118, %rd454, %rd452;
	mov.b64 	{%r1145, %r1150}, %rd118;
	selp.f32 	%f713, %f704, %f202, %p154;
	selp.f32 	%f714, %f705, %f203, %p154;
	selp.f32 	%f715, %f706, %f204, %p154;
	// begin inline asm
	shfl.sync.up.b32 %r1144, %r1145, %r1171, %r1172, %r1173;
	// end inline asm
	// begin inline asm
	shfl.sync.up.b32 %r1149, %r1150, %r1171, %r1172, %r1173;
	// end inline asm
	mov.b64 	%rd805, {%r1144, %r1149};
	mov.b32 	%r1155, %f713;
	// begin inline asm
	shfl.sync.up.b32 %r1154, %r1155, %r1171, %r1172, %r1173;
	// end inline asm
	mov.b32 	%f1310, %r1154;
	mov.b32 	%r1160, %f714;
	// begin inline asm
	shfl.sync.up.b32 %r1159, %r1160, %r1171, %r1172, %r1173;
	// end inline asm
	mov.b32 	%f1311, %r1159;
	mov.b32 	%r1165, %f715;
	// begin inline asm
	shfl.sync.up.b32 %r1164, %r1165, %r1171, %r1172, %r1173;
	// end inline asm
	mov.b32 	%f1312, %r1164;
	// begin inline asm
	shfl.sync.up.b32 %r1169, %r1170, %r1171, %r1172, %r1173;
	// end inline asm
	setp.ne.s32 	%p155, %r962, 31;
	@%p155 bra 	$L__BB8_147;
	mad.lo.s32 	%r1180, %r119, 24, %r967;
	st.shared.u64 	[%r1180], %rd118;
	st.shared.v2.f32 	[%r1180+8], {%f202, %f203};
	st.shared.f32 	[%r1180+16], %f204;
$L__BB8_147:
	bar.sync 	0;
	ld.shared.u64 	%rd455, [_ZN6thrust24THRUST_300001_SM_1000_NS8cuda_cub4core6detail5shmemE];
	ld.shared.v2.f32 	{%f716, %f717}, [_ZN6thrust24THRUST_300001_SM_1000_NS8cuda_cub4core6detail5shmemE+8];
	ld.shared.f32 	%f718, [_ZN6thrust24THRUST_300001_SM_1000_NS8cuda_cub4core6detail5shmemE+16];
	ld.shared.u64 	%rd456, [_ZN6thrust24THRUST_300001_SM_1000_NS8cuda_cub4core6detail5shmemE+24];
	.pragma "used_bytes_mask 4095";
	ld.shared.v4.f32 	{%f719, %f720, %f721, %f722}, [_ZN6thrust24THRUST_300001_SM_1000_NS8cuda_cub4core6detail5shmemE+32];
	add.s64 	%rd457, %rd456, %rd455;
	setp.eq.s64 	%p156, %rd456, 0;
	add.f32 	%f723, %f716, %f719;
	add.f32 	%f724, %f717, %f720;
	add.f32 	%f725, %f718, %f721;
	selp.f32 	%f726, %f723, %f719, %p156;
	selp.f32 	%f727, %f724, %f720, %p156;
	selp.f32 	%f728, %f725, %f721, %p156;
	setp.eq.s32 	%p157, %r119, 2;
	selp.b64 	%rd458, %rd457, %rd455, %p157;
	selp.f32 	%f729, %f726, %f716, %p157;
	selp.f32 	%f730, %f727, %f717, %p157;
	selp.f32 	%f731, %f728, %f718, %p157;
	ld.shared.u64 	%rd459, [_ZN6thrust24THRUST_300001_SM_1000_NS8cuda_cub4core6detail5shmemE+48];
	ld.shared.v2.f32 	{%f732, %f733}, [_ZN6thrust24THRUST_300001_SM_1000_NS8cuda_cub4core6detail5shmemE+56];
	ld.shared.f32 	%f734, [_ZN6thrust24THRUST_300001_SM_1000_NS8cuda_cub4core6detail5shmemE+64];
	add.s64 	%rd460, %rd459, %rd457;
	setp.eq.s64 	%p158, %rd459, 0;
	add.f32 	%f735, %f726, %f732;
	add.f32 	%f736, %f727, %f733;
	add.f32 	%f737, %f728, %f734;
	selp.f32 	%f738, %f735, %f732, %p158;
	selp.f32 	%f739, %f736, %f733, %p158;
	selp.f32 	%f740, %f737, %f734, %p158;
	setp.eq.s32 	%p159, %r119, 3;
	selp.b64 	%rd461, %rd460, %rd458, %p159;
	selp.f32 	%f741, %f738, %f729, %p159;
	selp.f32 	%f742, %f739, %f730, %p159;
	selp.f32 	%f743, %f740, %f731, %p159;
	ld.shared.u64 	%rd462, [_ZN6thrust24THRUST_300001_SM_1000_NS8cuda_cub4core6detail5shmemE+72];
	.pragma "used_bytes_mask 4095";
	ld.shared.v4.f32 	{%f744, %f745, %f746, %f747}, [_ZN6thrust24THRUST_300001_SM_1000_NS8cuda_cub4core6detail5shmemE+80];
	add.s64 	%rd463, %rd462, %rd460;
	setp.eq.s64 	%p160, %rd462, 0;
	add.f32 	%f748, %f738, %f744;
	add.f32 	%f749, %f739, %f745;
	add.f32 	%f750, %f740, %f746;
	selp.f32 	%f751, %f748, %f744, %p160;
	selp.f32 	%f752, %f749, %f745, %p160;
	selp.f32 	%f753, %f750, %f746, %p160;
	setp.eq.s32 	%p161, %r119, 4;
	selp.b64 	%rd464, %rd463, %rd461, %p161;
	selp.f32 	%f754, %f751, %f741, %p161;
	selp.f32 	%f755, %f752, %f742, %p161;
	selp.f32 	%f756, %f753, %f743, %p161;
	ld.shared.u64 	%rd465, [_ZN6thrust24THRUST_300001_SM_1000_NS8cuda_cub4core6detail5shmemE+96];
	ld.shared.v2.f32 	{%f757, %f758}, [_ZN6thrust24THRUST_300001_SM_1000_NS8cuda_cub4core6detail5shmemE+104];
	ld.shared.f32 	%f759, [_ZN6thrust24THRUST_300001_SM_1000_NS8cuda_cub4core6detail5shmemE+112];
	add.s64 	%rd466, %rd465, %rd463;
	setp.eq.s64 	%p162, %rd465, 0;
	add.f32 	%f760, %f751, %f757;
	add.f32 	%f761, %f752, %f758;
	add.f32 	%f762, %f753, %f759;
	selp.f32 	%f763, %f760, %f757, %p162;
	selp.f32 	%f764, %f761, %f758, %p162;
	selp.f32 	%f765, %f762, %f759, %p162;
	setp.eq.s32 	%p163, %r119, 5;
	selp.b64 	%rd467, %rd466, %rd464, %p163;
	selp.f32 	%f766, %f763, %f754, %p163;
	selp.f32 	%f767, %f764, %f755, %p163;
	selp.f32 	%f768, %f765, %f756, %p163;
	ld.shared.u64 	%rd468, [_ZN6thrust24THRUST_300001_SM_1000_NS8cuda_cub4core6detail5shmemE+120];
	.pragma "used_bytes_mask 4095";
	ld.shared.v4.f32 	{%f769, %f770, %f771, %f772}, [_ZN6thrust24THRUST_300001_SM_1000_NS8cuda_cub4core6detail5shmemE+128];
	add.s64 	%rd469, %rd468, %rd466;
	setp.eq.s64 	%p164, %rd468, 0;
	add.f32 	%f773, %f763, %f769;
	add.f32 	%f774, %f764, %f770;
	add.f32 	%f775, %f765, %f771;
	selp.f32 	%f776, %f773, %f769, %p164;
	selp.f32 	%f777, %f774, %f770, %p164;
	selp.f32 	%f778, %f775, %f771, %p164;
	setp.eq.s32 	%p165, %r119, 6;
	selp.b64 	%rd470, %rd469, %rd467, %p165;
	selp.f32 	%f779, %f776, %f766, %p165;
	selp.f32 	%f780, %f777, %f767, %p165;
	selp.f32 	%f781, %f778, %f768, %p165;
	ld.shared.u64 	%rd471, [_ZN6thrust24THRUST_300001_SM_1000_NS8cuda_cub4core6detail5shmemE+144];
	ld.shared.v2.f32 	{%f782, %f783}, [_ZN6thrust24THRUST_300001_SM_1000_NS8cuda_cub4core6detail5shmemE+152];
	ld.shared.f32 	%f784, [_ZN6thrust24THRUST_300001_SM_1000_NS8cuda_cub4core6detail5shmemE+160];
	add.s64 	%rd472, %rd471, %rd469;
	setp.eq.s64 	%p166, %rd471, 0;
	add.f32 	%f785, %f776, %f782;
	add.f32 	%f786, %f777, %f783;
	add.f32 	%f787, %f778, %f784;
	selp.f32 	%f788, %f785, %f782, %p166;
	selp.f32 	%f789, %f786, %f783, %p166;
	selp.f32 	%f790, %f787, %f784, %p166;
	setp.eq.s32 	%p167, %r119, 7;
	selp.b64 	%rd120, %rd472, %rd470, %p167;
	selp.f32 	%f208, %f788, %f779, %p167;
	selp.f32 	%f209, %f789, %f780, %p167;
	selp.f32 	%f210, %f790, %f781, %p167;
	ld.shared.u64 	%rd473, [_ZN6thrust24THRUST_300001_SM_1000_NS8cuda_cub4core6detail5shmemE+168];
	.pragma "used_bytes_mask 4095";
	ld.shared.v4.f32 	{%f791, %f792, %f793, %f794}, [_ZN6thrust24THRUST_300001_SM_1000_NS8cuda_cub4core6detail5shmemE+176];
	add.s64 	%rd813, %rd473, %rd472;
	setp.eq.s64 	%p168, %rd473, 0;
	add.f32 	%f795, %f788, %f791;
	add.f32 	%f796, %f789, %f792;
	add.f32 	%f797, %f790, %f793;
	selp.f32 	%f211, %f795, %f791, %p168;
	selp.f32 	%f212, %f796, %f792, %p168;
	selp.f32 	%f213, %f797, %f793, %p168;
	setp.lt.u32 	%p169, %r102, 32;
	@%p169 bra 	$L__BB8_149;
	setp.eq.s64 	%p170, %rd805, 0;
	add.f32 	%f798, %f208, %f1310;
	add.f32 	%f799, %f209, %f1311;
	add.f32 	%f800, %f210, %f1312;
	selp.f32 	%f801, %f798, %f1310, %p170;
	selp.f32 	%f802, %f799, %f1311, %p170;
	selp.f32 	%f803, %f800, %f1312, %p170;
	setp.eq.s32 	%p171, %r962, 0;
	selp.b64 	%rd474, 0, %rd805, %p171;
	add.s64 	%rd805, %rd120, %rd474;
	selp.f32 	%f1310, %f208, %f801, %p171;
	selp.f32 	%f1311, %f209, %f802, %p171;
	selp.f32 	%f1312, %f210, %f803, %p171;
$L__BB8_149:
	setp.eq.s32 	%p172, %r102, 0;
	mov.b64 	%rd806, 0;
	mov.u64 	%rd807, %rd114;
	@%p172 bra 	$L__BB8_151;
	add.s64 	%rd807, %rd114, %rd805;
	setp.eq.s64 	%p173, %rd114, 0;
	add.f32 	%f804, %f1310, %f1313;
	add.f32 	%f805, %f1311, %f1314;
	add.f32 	%f806, %f1312, %f1315;
	selp.f32 	%f1313, %f804, %f1313, %p173;
	selp.f32 	%f1314, %f805, %f1314, %p173;
	selp.f32 	%f1315, %f806, %f1315, %p173;
	mov.u64 	%rd806, %rd805;
$L__BB8_151:
	add.s64 	%rd127, %rd807, %rd115;
	add.f32 	%f807, %f1313, %f190;
	add.f32 	%f808, %f1314, %f191;
	add.f32 	%f809, %f1315, %f192;
	selp.f32 	%f226, %f190, %f807, %p1;
	selp.f32 	%f227, %f191, %f808, %p1;
	selp.f32 	%f228, %f192, %f809, %p1;
	add.s64 	%rd128, %rd127, %rd116;
	add.f32 	%f810, %f226, %f193;
	add.f32 	%f811, %f227, %f194;
	add.f32 	%f812, %f228, %f195;
	selp.f32 	%f229, %f193, %f810, %p2;
	selp.f32 	%f230, %f194, %f811, %p2;
	selp.f32 	%f231, %f195, %f812, %p2;
	add.s64 	%rd129, %rd128, %rd117;
	add.f32 	%f813, %f229, %f196;
	add.f32 	%f814, %f230, %f197;
	add.f32 	%f815, %f231, %f198;
	selp.f32 	%f232, %f196, %f813, %p3;
	selp.f32 	%f233, %f197, %f814, %p3;
	selp.f32 	%f234, %f198, %f815, %p3;
	setp.lt.s64 	%p174, %rd813, 257;
	@%p174 bra 	$L__BB8_168;
	bar.sync 	0;
	setp.eq.s64 	%p180, %rd114, 0;
	@%p180 bra 	$L__BB8_154;
	cvt.u32.u64 	%r1181, %rd806;
	shl.b32 	%r1182, %r1181, 4;
	add.s32 	%r1184, %r967, %r1182;
	mov.b32 	%r1185, %f1310;
	mov.b32 	%r1186, %f1311;
	mov.b32 	%r1187, %f1312;
	st.shared.v4.u32 	[%r1184], {%r2197, %r1185, %r1186, %r1187};
$L__BB8_154:
	not.pred 	%p181, %p1;
	@%p181 bra 	$L__BB8_156;
	cvt.u32.u64 	%r1188, %rd807;
	shl.b32 	%r1189, %r1188, 4;
	add.s32 	%r1191, %r967, %r1189;
	mov.b32 	%r1192, %f1313;
	mov.b32 	%r1193, %f1314;
	mov.b32 	%r1194, %f1315;
	st.shared.v4.u32 	[%r1191], {%r124, %r1192, %r1193, %r1194};
$L__BB8_156:
	not.pred 	%p182, %p2;
	@%p182 bra 	$L__BB8_158;
	cvt.u32.u64 	%r1195, %rd127;
	shl.b32 	%r1196, %r1195, 4;
	add.s32 	%r1198, %r967, %r1196;
	mov.b32 	%r1199, %f226;
	mov.b32 	%r1200, %f227;
	mov.b32 	%r1201, %f228;
	st.shared.v4.u32 	[%r1198], {%r125, %r1199, %r1200, %r1201};
$L__BB8_158:
	not.pred 	%p183, %p3;
	@%p183 bra 	$L__BB8_160;
	cvt.u32.u64 	%r1202, %rd128;
	shl.b32 	%r1203, %r1202, 4;
	add.s32 	%r1205, %r967, %r1203;
	mov.b32 	%r1206, %f229;
	mov.b32 	%r1207, %f230;
	mov.b32 	%r1208, %f231;
	st.shared.v4.u32 	[%r1205], {%r126, %r1206, %r1207, %r1208};
$L__BB8_160:
	not.pred 	%p184, %p4;
	@%p184 bra 	$L__BB8_162;
	cvt.u32.u64 	%r1209, %rd129;
	shl.b32 	%r1210, %r1209, 4;
	add.s32 	%r1212, %r967, %r1210;
	mov.b32 	%r1213, %f232;
	mov.b32 	%r1214, %f233;
	mov.b32 	%r1215, %f234;
	st.shared.v4.u32 	[%r1212], {%r127, %r1213, %r1214, %r1215};
$L__BB8_162:
	bar.sync 	0;
	cvt.u64.u32 	%rd812, %r102;
	setp.le.u64 	%p185, %rd813, %rd812;
	@%p185 bra 	$L__BB8_178;
	not.b64 	%rd491, %rd812;
	add.s64 	%rd131, %rd813, %rd491;
	shr.u64 	%rd492, %rd131, 8;
	add.s64 	%rd493, %rd492, 1;
	and.b64  	%rd808, %rd493, 3;
	and.b64  	%rd494, %rd131, 768;
	setp.eq.s64 	%p186, %rd494, 768;
	@%p186 bra 	$L__BB8_166;
	mad.lo.s64 	%rd495, %rd812, 12, %rd8;
	add.s64 	%rd810, %rd495, 8;
	shl.b64 	%rd496, %rd812, 2;
	add.s64 	%rd809, %rd7, %rd496;
	shl.b32 	%r1216, %r102, 4;
	add.s32 	%r2198, %r967, %r1216;
	shl.b64 	%rd497, %rd808, 8;
	add.s64 	%rd812, %rd497, %rd812;
$L__BB8_165:
	.pragma "nounroll";
	ld.shared.v4.u32 	{%r1218, %r1219, %r1220, %r1221}, [%r2198];
	st.global.u32 	[%rd809], %r1218;
	st.global.u32 	[%rd810+-8], %r1219;
	st.global.u32 	[%rd810+-4], %r1220;
	st.global.u32 	[%rd810], %r1221;
	add.s64 	%rd810, %rd810, 3072;
	add.s64 	%rd809, %rd809, 1024;
	add.s32 	%r2198, %r2198, 4096;
	add.s64 	%rd808, %rd808, -1;
	setp.ne.s64 	%p187, %rd808, 0;
	@%p187 bra 	$L__BB8_165;
$L__BB8_166:
	setp.lt.u64 	%p188, %rd131, 768;
	@%p188 bra 	$L__BB8_178;
$L__BB8_167:
	cvt.u32.u64 	%r1222, %rd812;
	shl.b32 	%r1223, %r1222, 4;
	add.s32 	%r1225, %r967, %r1223;
	ld.shared.v4.u32 	{%r1226, %r1227, %r1228, %r1229}, [%r1225];
	shl.b64 	%rd498, %rd812, 2;
	add.s64 	%rd499, %rd7, %rd498;
	st.global.u32 	[%rd499], %r1226;
	mad.lo.s64 	%rd500, %rd812, 12, %rd8;
	st.global.u32 	[%rd500], %r1227;
	st.global.u32 	[%rd500+4], %r1228;
	st.global.u32 	[%rd500+8], %r1229;
	and.b64  	%rd501, %rd812, 4294967295;
	ld.shared.v4.u32 	{%r1230, %r1231, %r1232, %r1233}, [%r1225+4096];
	and.b64  	%rd502, %rd498, 17179869180;
	add.s64 	%rd503, %rd7, %rd502;
	st.global.u32 	[%rd503+1024], %r1230;
	mad.lo.s64 	%rd504, %rd501, 12, %rd8;
	st.global.u32 	[%rd504+3072], %r1231;
	st.global.u32 	[%rd504+3076], %r1232;
	st.global.u32 	[%rd504+3080], %r1233;
	ld.shared.v4.u32 	{%r1234, %r1235, %r1236, %r1237}, [%r1225+8192];
	st.global.u32 	[%rd503+2048], %r1234;
	st.global.u32 	[%rd504+6144], %r1235;
	st.global.u32 	[%rd504+6148], %r1236;
	st.global.u32 	[%rd504+6152], %r1237;
	ld.shared.v4.u32 	{%r1238, %r1239, %r1240, %r1241}, [%r1225+12288];
	st.global.u32 	[%rd503+3072], %r1238;
	st.global.u32 	[%rd504+9216], %r1239;
	st.global.u32 	[%rd504+9220], %r1240;
	st.global.u32 	[%rd504+9224], %r1241;
	add.s64 	%rd505, %rd812, 1024;
	and.b64  	%rd812, %rd505, 4294967295;
	setp.gt.u64 	%p189, %rd813, %rd812;
	@%p189 bra 	$L__BB8_167;
	bra.uni 	$L__BB8_178;
$L__BB8_168:
	setp.eq.s64 	%p175, %rd114, 0;
	@%p175 bra 	$L__BB8_170;
	shl.b64 	%rd476, %rd806, 2;
	add.s64 	%rd477, %rd7, %rd476;
	st.global.u32 	[%rd477], %r2197;
	mad.lo.s64 	%rd478, %rd806, 12, %rd8;
	st.global.f32 	[%rd478], %f1310;
	st.global.f32 	[%rd478+4], %f1311;
	st.global.f32 	[%rd478+8], %f1312;
$L__BB8_170:
	not.pred 	%p176, %p1;
	@%p176 bra 	$L__BB8_172;
	shl.b64 	%rd479, %rd807, 2;
	add.s64 	%rd480, %rd7, %rd479;
	st.global.u32 	[%rd480], %r124;
	mad.lo.s64 	%rd481, %rd807, 12, %rd8;
	st.global.f32 	[%rd481], %f1313;
	st.global.f32 	[%rd481+4], %f1314;
	st.global.f32 	[%rd481+8], %f1315;
$L__BB8_172:
	not.pred 	%p177, %p2;
	@%p177 bra 	$L__BB8_174;
	shl.b64 	%rd482, %rd127, 2;
	add.s64 	%rd483, %rd7, %rd482;
	st.global.u32 	[%rd483], %r125;
	mad.lo.s64 	%rd484, %rd127, 12, %rd8;
	st.global.f32 	[%rd484], %f226;
	st.global.f32 	[%rd484+4], %f227;
	st.global.f32 	[%rd484+8], %f228;
$L__BB8_174:
	not.pred 	%p178, %p3;
	@%p178 bra 	$L__BB8_176;
	shl.b64 	%rd485, %rd128, 2;
	add.s64 	%rd486, %rd7, %rd485;
	st.global.u32 	[%rd486], %r126;
	mad.lo.s64 	%rd487, %rd128, 12, %rd8;
	st.global.f32 	[%rd487], %f229;
	st.global.f32 	[%rd487+4], %f230;
	st.global.f32 	[%rd487+8], %f231;
$L__BB8_176:
	not.pred 	%p179, %p4;
	@%p179 bra 	$L__BB8_178;
	shl.b64 	%rd488, %rd129, 2;
	add.s64 	%rd489, %rd7, %rd488;
	st.global.u32 	[%rd489], %r127;
	mad.lo.s64 	%rd490, %rd129, 12, %rd8;
	st.global.f32 	[%rd490], %f232;
	st.global.f32 	[%rd490+4], %f233;
	st.global.f32 	[%rd490+8], %f234;
$L__BB8_178:
	setp.ne.s32 	%p190, %r102, 255;
	@%p190 bra 	$L__BB8_288;
	setp.ne.s64 	%p191, %rd10, 1280;
	@%p191 bra 	$L__BB8_181;
	shl.b64 	%rd506, %rd813, 2;
	add.s64 	%rd507, %rd7, %rd506;
	st.global.u32 	[%rd507], %r128;
	mad.lo.s64 	%rd508, %rd813, 12, %rd8;
	st.global.f32 	[%rd508], %f211;
	st.global.f32 	[%rd508+4], %f212;
	st.global.f32 	[%rd508+8], %f213;
	add.s64 	%rd813, %rd813, 1;
$L__BB8_181:
	st.global.u64 	[%rd1], %rd813;
	bra.uni 	$L__BB8_288;
$L__BB8_182:
	cvt.u32.u64 	%r168, %rd10;
	shl.b64 	%rd227, %rd9, 2;
	add.s64 	%rd226, %rd5, %rd227;
	// begin inline asm
	ld.global.nc.u32 %r2203, [%rd226];
	// end inline asm
	mov.u32 	%r170, %tid.x;
	and.b32  	%r303, %r170, 31;
	and.b32  	%r304, %r170, 992;
	mul.lo.s32 	%r305, %r304, 5;
	or.b32  	%r171, %r305, %r303;
	setp.ge.u32 	%p13, %r171, %r168;
	shl.b32 	%r306, %r171, 2;
	cvt.u64.u32 	%rd228, %r306;
	add.s64 	%rd148, %rd226, %rd228;
	mov.u32 	%r2199, %r2203;
	@%p13 bra 	$L__BB8_184;
	// begin inline asm
	ld.global.nc.u32 %r2199, [%rd148];
	// end inline asm
$L__BB8_184:
	add.s32 	%r174, %r171, 32;
	setp.ge.u32 	%p14, %r174, %r168;
	mov.u32 	%r2200, %r2203;
	@%p14 bra 	$L__BB8_186;
	add.s64 	%rd230, %rd148, 128;
	// begin inline asm
	ld.global.nc.u32 %r2200, [%rd230];
	// end inline asm
$L__BB8_186:
	add.s32 	%r177, %r171, 64;
	setp.ge.u32 	%p15, %r177, %r168;
	mov.u32 	%r2201, %r2203;
	@%p15 bra 	$L__BB8_188;
	add.s64 	%rd231, %rd148, 256;
	// begin inline asm
	ld.global.nc.u32 %r2201, [%rd231];
	// end inline asm
$L__BB8_188:
	add.s32 	%r180, %r171, 96;
	setp.ge.u32 	%p16, %r180, %r168;
	mov.u32 	%r2202, %r2203;
	@%p16 bra 	$L__BB8_190;
	add.s64 	%rd232, %rd148, 384;
	// begin inline asm
	ld.global.nc.u32 %r2202, [%rd232];
	// end inline asm
$L__BB8_190:
	add.s32 	%r183, %r171, 128;
	setp.ge.u32 	%p17, %r183, %r168;
	@%p17 bra 	$L__BB8_192;
	add.s64 	%rd233, %rd148, 512;
	// begin inline asm
	ld.global.nc.u32 %r2203, [%rd233];
	// end inline asm
$L__BB8_192:
	// begin inline asm
	mov.u32 %r312, %laneid;
	// end inline asm
	shr.u32 	%r187, %r170, 5;
	mad.lo.s32 	%r188, %r187, 160, %r312;
	shl.b32 	%r314, %r188, 2;
	mov.u32 	%r315, _ZN6thrust24THRUST_300001_SM_1000_NS8cuda_cub4core6detail5shmemE;
	add.s32 	%r189, %r315, %r314;
	st.shared.u32 	[%r189], %r2199;
	st.shared.u32 	[%r189+128], %r2200;
	st.shared.u32 	[%r189+256], %r2201;
	st.shared.u32 	[%r189+384], %r2202;
	st.shared.u32 	[%r189+512], %r2203;
	bar.warp.sync 	-1;
	shl.b32 	%r190, %r312, 2;
	shl.b32 	%r316, %r312, 4;
	add.s32 	%r191, %r189, %r316;
	ld.shared.u32 	%r192, [%r191];
	ld.shared.u32 	%r193, [%r191+4];
	ld.shared.u32 	%r194, [%r191+8];
	ld.shared.u32 	%r195, [%r191+12];
	ld.shared.u32 	%r196, [%r191+16];
	setp.ne.s32 	%p18, %r170, 0;
	mov.b32 	%r2220, 0;
	@%p18 bra 	$L__BB8_194;
	add.s64 	%rd234, %rd226, -4;
	// begin inline asm
	ld.global.nc.u32 %r2220, [%rd234];
	// end inline asm
$L__BB8_194:
	setp.ge.u32 	%p19, %r171, %r168;
	bar.sync 	0;
	mad.lo.s64 	%rd235, %rd9, 12, %rd6;
	// begin inline asm
	ld.global.nc.u32 %r2217, [%rd235];
	// end inline asm
	add.s64 	%rd236, %rd235, 4;
	// begin inline asm
	ld.global.nc.u32 %r2218, [%rd236];
	// end inline asm
	add.s64 	%rd237, %rd235, 8;
	// begin inline asm
	ld.global.nc.u32 %r2219, [%rd237];
	// end inline asm
	mul.lo.s32 	%r321, %r171, 12;
	cvt.u64.u32 	%rd238, %r321;
	add.s64 	%rd149, %rd235, %rd238;
	mov.u32 	%r2205, %r2217;
	mov.u32 	%r2206, %r2218;
	mov.u32 	%r2207, %r2219;
	@%p19 bra 	$L__BB8_196;
	// begin inline asm
	ld.global.nc.u32 %r2205, [%rd149];
	// end inline asm
	add.s64 	%rd240, %rd149, 4;
	// begin inline asm
	ld.global.nc.u32 %r2206, [%rd240];
	// end inline asm
	add.s64 	%rd241, %rd149, 8;
	// begin inline asm
	ld.global.nc.u32 %r2207, [%rd241];
	// end inline asm
$L__BB8_196:
	setp.ge.u32 	%p20, %r174, %r168;
	mov.u32 	%r2208, %r2217;
	mov.u32 	%r2209, %r2218;
	mov.u32 	%r2210, %r2219;
	@%p20 bra 	$L__BB8_198;
	add.s64 	%rd242, %rd149, 384;
	// begin inline asm
	ld.global.nc.u32 %r2208, [%rd242];
	// end inline asm
	add.s64 	%rd243, %rd149, 388;
	// begin inline asm
	ld.global.nc.u32 %r2209, [%rd243];
	// end inline asm
	add.s64 	%rd244, %rd149, 392;
	// begin inline asm
	ld.global.nc.u32 %r2210, [%rd244];
	// end inline asm
$L__BB8_198:
	setp.ge.u32 	%p21, %r177, %r168;
	mov.u32 	%r2211, %r2217;
	mov.u32 	%r2212, %r2218;
	mov.u32 	%r2213, %r2219;
	@%p21 bra 	$L__BB8_200;
	add.s64 	%rd245, %rd149, 768;
	// begin inline asm
	ld.global.nc.u32 %r2211, [%rd245];
	// end inline asm
	add.s64 	%rd246, %rd149, 772;
	// begin inline asm
	ld.global.nc.u32 %r2212, [%rd246];
	// end inline asm
	add.s64 	%rd247, %rd149, 776;
	// begin inline asm
	ld.global.nc.u32 %r2213, [%rd247];
	// end inline asm
$L__BB8_200:
	setp.ge.u32 	%p22, %r180, %r168;
	mov.u32 	%r2214, %r2217;
	mov.u32 	%r2215, %r2218;
	mov.u32 	%r2216, %r2219;
	@%p22 bra 	$L__BB8_202;
	add.s64 	%rd248, %rd149, 1152;
	// begin inline asm
	ld.global.nc.u32 %r2214, [%rd248];
	// end inline asm
	add.s64 	%rd249, %rd149, 1156;
	// begin inline asm
	ld.global.nc.u32 %r2215, [%rd249];
	// end inline asm
	add.s64 	%rd250, %rd149, 1160;
	// begin inline asm
	ld.global.nc.u32 %r2216, [%rd250];
	// end inline asm
$L__BB8_202:
	setp.ge.u32 	%p23, %r183, %r168;
	@%p23 bra 	$L__BB8_204;
	add.s64 	%rd251, %rd149, 1536;
	// begin inline asm
	ld.global.nc.u32 %r2217, [%rd251];
	// end inline asm
	add.s64 	%rd252, %rd149, 1540;
	// begin inline asm
	ld.global.nc.u32 %r2218, [%rd252];
	// end inline asm
	add.s64 	%rd253, %rd149, 1544;
	// begin inline asm
	ld.global.nc.u32 %r2219, [%rd253];
	// end inline asm
$L__BB8_204:
	setp.eq.s32 	%p24, %r170, 0;
	shl.b32 	%r337, %r188, 3;
	add.s32 	%r338, %r189, %r337;
	st.shared.u32 	[%r338], %r2205;
	st.shared.u32 	[%r338+4], %r2206;
	st.shared.u32 	[%r338+8], %r2207;
	st.shared.u32 	[%r338+384], %r2208;
	st.shared.u32 	[%r338+388], %r2209;
	st.shared.u32 	[%r338+392], %r2210;
	st.shared.u32 	[%r338+768], %r2211;
	st.shared.u32 	[%r338+772], %r2212;
	st.shared.u32 	[%r338+776], %r2213;
	st.shared.u32 	[%r338+1152], %r2214;
	st.shared.u32 	[%r338+1156], %r2215;
	st.shared.u32 	[%r338+1160], %r2216;
	st.shared.u32 	[%r338+1536], %r2217;
	st.shared.u32 	[%r338+1540], %r2218;
	st.shared.u32 	[%r338+1544], %r2219;
	bar.warp.sync 	-1;
	add.s32 	%r339, %r188, %r190;
	shl.b32 	%r340, %r339, 3;
	add.s32 	%r341, %r191, %r340;
	ld.shared.f32 	%f235, [%r341];
	ld.shared.f32 	%f236, [%r341+4];
	ld.shared.f32 	%f237, [%r341+8];
	ld.shared.f32 	%f238, [%r341+12];
	ld.shared.f32 	%f239, [%r341+16];
	ld.shared.f32 	%f240, [%r341+20];
	ld.shared.f32 	%f241, [%r341+24];
	ld.shared.f32 	%f242, [%r341+28];
	ld.shared.f32 	%f243, [%r341+32];
	ld.shared.f32 	%f244, [%r341+36];
	ld.shared.f32 	%f245, [%r341+40];
	ld.shared.f32 	%f246, [%r341+44];
	ld.shared.f32 	%f247, [%r341+48];
	ld.shared.f32 	%f248, [%r341+52];
	ld.shared.f32 	%f249, [%r341+56];
	bar.sync 	0;
	shl.b32 	%r342, %r170, 2;
	add.s32 	%r344, %r315, %r342;
	add.s32 	%r232, %r344, 1328;
	st.shared.u32 	[%r344+1328], %r196;
	bar.sync 	0;
	@%p24 bra 	$L__BB8_206;
	ld.shared.u32 	%r2220, [%r232+-4];
$L__BB8_206:
	setp.ne.s32 	%p25, %r2220, %r192;
	setp.ne.s32 	%p26, %r192, %r193;
	setp.ne.s32 	%p27, %r193, %r194;
	setp.ne.s32 	%p28, %r194, %r195;
	setp.ne.s32 	%p29, %r195, %r196;
	mul.lo.s32 	%r525, %r170, 5;
	cvt.u64.u32 	%rd254, %r525;
	setp.eq.s64 	%p30, %rd10, %rd254;
	or.pred  	%p5, %p30, %p25;
	selp.u64 	%rd150, 1, 0, %p5;
	add.s32 	%r526, %r525, 1;
	cvt.u64.u32 	%rd255, %r526;
	setp.eq.s64 	%p31, %rd10, %rd255;
	or.pred  	%p6, %p31, %p26;
	selp.u64 	%rd256, 1, 0, %p6;
	add.s32 	%r527, %r525, 2;
	cvt.u64.u32 	%rd257, %r527;
	setp.eq.s64 	%p32, %rd10, %rd257;
	or.pred  	%p7, %p32, %p27;
	selp.u64 	%rd258, 1, 0, %p7;
	add.s32 	%r528, %r525, 3;
	cvt.u64.u32 	%rd259, %r528;
	setp.eq.s64 	%p33, %rd10, %rd259;
	or.pred  	%p8, %p33, %p28;
	selp.u64 	%rd260, 1, 0, %p8;
	add.s32 	%r529, %r525, 4;
	cvt.u64.u32 	%rd261, %r529;
	setp.eq.s64 	%p34, %rd10, %rd261;
	or.pred  	%p9, %p34, %p29;
	selp.u64 	%rd262, 1, 0, %p9;
	add.s64 	%rd151, %rd256, %rd150;
	add.f32 	%f376, %f235, %f238;
	add.f32 	%f377, %f236, %f239;
	add.f32 	%f378, %f237, %f240;
	selp.f32 	%f379, %f238, %f376, %p6;
	selp.f32 	%f380, %f239, %f377, %p6;
	selp.f32 	%f381, %f240, %f378, %p6;
	add.s64 	%rd152, %rd151, %rd258;
	add.f32 	%f382, %f379, %f241;
	add.f32 	%f383, %f380, %f242;
	add.f32 	%f384, %f381, %f243;
	selp.f32 	%f385, %f241, %f382, %p7;
	selp.f32 	%f386, %f242, %f383, %p7;
	selp.f32 	%f387, %f243, %f384, %p7;
	add.s64 	%rd153, %rd152, %rd260;
	add.f32 	%f388, %f385, %f244;
	add.f32 	%f389, %f386, %f245;
	add.f32 	%f390, %f387, %f246;
	selp.f32 	%f391, %f244, %f388, %p8;
	selp.f32 	%f392, %f245, %f389, %p8;
	selp.f32 	%f393, %f246, %f390, %p8;
	add.s64 	%rd263, %rd153, %rd262;
	mov.b64 	{%r346, %r351}, %rd263;
	add.f32 	%f394, %f391, %f247;
	add.f32 	%f395, %f392, %f248;
	add.f32 	%f396, %f393, %f249;
	selp.f32 	%f397, %f247, %f394, %p9;
	selp.f32 	%f398, %f248, %f395, %p9;
	selp.f32 	%f399, %f249, %f396, %p9;
	mov.b32 	%r522, 1;
	mov.b32 	%r523, 0;
	mov.b32 	%r524, -1;
	// begin inline asm
	shfl.sync.up.b32 %r345, %r346, %r522, %r523, %r524;
	// end inline asm
	// begin inline asm
	shfl.sync.up.b32 %r350, %r351, %r522, %r523, %r524;
	// end inline asm
	mov.b64 	%rd264, {%r345, %r350};
	mov.b32 	%r356, %f397;
	// begin inline asm
	shfl.sync.up.b32 %r355, %r356, %r522, %r523, %r524;
	// end inline asm
	mov.b32 	%f400, %r355;
	mov.b32 	%r361, %f398;
	// begin inline asm
	shfl.sync.up.b32 %r360, %r361, %r522, %r523, %r524;
	// end inline asm
	mov.b32 	%f401, %r360;
	mov.b32 	%r366, %f399;
	// begin inline asm
	shfl.sync.up.b32 %r365, %r366, %r522, %r523, %r524;
	// end inline asm
	mov.b32 	%f402, %r365;
	// begin inline asm
	shfl.sync.up.b32 %r370, %r371, %r522, %r523, %r524;
	// end inline asm
	setp.eq.s64 	%p35, %rd263, 0;
	add.f32 	%f403, %f397, %f400;
	add.f32 	%f404, %f398, %f401;
	add.f32 	%f405, %f399, %f402;
	selp.f32 	%f406, %f403, %f397, %p35;
	selp.f32 	%f407, %f404, %f398, %p35;
	selp.f32 	%f408, %f405, %f399, %p35;
	setp.lt.s32 	%p36, %r312, 1;
	selp.b64 	%rd265, 0, %rd264, %p36;
	add.s64 	%rd266, %rd265, %rd263;
	mov.b64 	{%r376, %r381}, %rd266;
	selp.f32 	%f409, %f397, %f406, %p36;
	selp.f32 	%f410, %f398, %f407, %p36;
	selp.f32 	%f411, %f399, %f408, %p36;
	mov.b32 	%r402, 2;
	// begin inline asm
	shfl.sync.up.b32 %r375, %r376, %r402, %r523, %r524;
	// end inline asm
	// begin inline asm
	shfl.sync.up.b32 %r380, %r381, %r402, %r523, %r524;
	// end inline asm
	mov.b64 	%rd267, {%r375, %r380};
	mov.b32 	%r386, %f409;
	// begin inline asm
	shfl.sync.up.b32 %r385, %r386, %r402, %r523, %r524;
	// end inline asm
	mov.b32 	%f412, %r385;
	mov.b32 	%r391, %f410;
	// begin inline asm
	shfl.sync.up.b32 %r390, %r391, %r402, %r523, %r524;
	// end inline asm
	mov.b32 	%f413, %r390;
	mov.b32 	%r396, %f411;
	// begin inline asm
	shfl.sync.up.b32 %r395, %r396, %r402, %r523, %r524;
	// end inline asm
	mov.b32 	%f414, %r395;
	// begin inline asm
	shfl.sync.up.b32 %r400, %r401, %r402, %r523, %r524;
	// end inline asm
	setp.eq.s64 	%p37, %rd266, 0;
	add.f32 	%f415, %f409, %f412;
	add.f32 	%f416, %f410, %f413;
	add.f32 	%f417, %f411, %f414;
	selp.f32 	%f418, %f415, %f409, %p37;
	selp.f32 	%f419, %f416, %f410, %p37;
	selp.f32 	%f420, %f417, %f411, %p37;
	setp.lt.s32 	%p38, %r312, 2;
	selp.b64 	%rd268, 0, %rd267, %p38;
	add.s64 	%rd269, %rd268, %rd266;
	mov.b64 	{%r406, %r411}, %rd269;
	selp.f32 	%f421, %f409, %f418, %p38;
	selp.f32 	%f422, %f410, %f419, %p38;
	selp.f32 	%f423, %f411, %f420, %p38;
	mov.b32 	%r432, 4;
	// begin inline asm
	shfl.sync.up.b32 %r405, %r406, %r432, %r523, %r524;
	// end inline asm
	// begin inline asm
	shfl.sync.up.b32 %r410, %r411, %r432, %r523, %r524;
	// end inline asm
	mov.b64 	%rd270, {%r405, %r410};
	mov.b32 	%r416, %f421;
	// begin inline asm
	shfl.sync.up.b32 %r415, %r416, %r432, %r523, %r524;
	// end inline asm
	mov.b32 	%f424, %r415;
	mov.b32 	%r421, %f422;
	// begin inline asm
	shfl.sync.up.b32 %r420, %r421, %r432, %r523, %r524;
	// end inline asm
	mov.b32 	%f425, %r420;
	mov.b32 	%r426, %f423;
	// begin inline asm
	shfl.sync.up.b32 %r425, %r426, %r432, %r523, %r524;
	// end inline asm
	mov.b32 	%f426, %r425;
	// begin inline asm
	shfl.sync.up.b32 %r430, %r431, %r432, %r523, %r524;
	// end inline asm
	setp.eq.s64 	%p39, %rd269, 0;
	add.f32 	%f427, %f421, %f424;
	add.f32 	%f428, %f422, %f425;
	add.f32 	%f429, %f423, %f426;
	selp.f32 	%f430, %f427, %f421, %p39;
	selp.f32 	%f431, %f428, %f422, %p39;
	selp.f32 	%f432, %f429, %f423, %p39;
	setp.lt.s32 	%p40, %r312, 4;
	selp.b64 	%rd271, 0, %rd270, %p40;
	add.s64 	%rd272, %rd271, %rd269;
	mov.b64 	{%r436, %r441}, %rd272;
	selp.f32 	%f433, %f421, %f430, %p40;
	selp.f32 	%f434, %f422, %f431, %p40;
	selp.f32 	%f435, %f423, %f432, %p40;
	mov.b32 	%r462, 8;
	// begin inline asm
	shfl.sync.up.b32 %r435, %r436, %r462, %r523, %r524;
	// end inline asm
	// begin inline asm
	shfl.sync.up.b32 %r440, %r441, %r462, %r523, %r524;
	// end inline asm
	mov.b64 	%rd273, {%r435, %r440};
	mov.b32 	%r446, %f433;
	// begin inline asm
	shfl.sync.up.b32 %r445, %r446, %r462, %r523, %r524;
	// end inline asm
	mov.b32 	%f436, %r445;
	mov.b32 	%r451, %f434;
	// begin inline asm
	shfl.sync.up.b32 %r450, %r451, %r462, %r523, %r524;
	// end inline asm
	mov.b32 	%f437, %r450;
	mov.b32 	%r456, %f435;
	// begin inline asm
	shfl.sync.up.b32 %r455, %r456, %r462, %r523, %r524;
	// end inline asm
	mov.b32 	%f438, %r455;
	// begin inline asm
	shfl.sync.up.b32 %r460, %r461, %r462, %r523, %r524;
	// end inline asm
	setp.eq.s64 	%p41, %rd272, 0;
	add.f32 	%f439, %f433, %f436;
	add.f32 	%f440, %f434, %f437;
	add.f32 	%f441, %f435, %f438;
	selp.f32 	%f442, %f439, %f433, %p41;
	selp.f32 	%f443, %f440, %f434, %p41;
	selp.f32 	%f444, %f441, %f435, %p41;
	setp.lt.s32 	%p42, %r312, 8;
	selp.b64 	%rd274, 0, %rd273, %p42;
	add.s64 	%rd275, %rd274, %rd272;
	mov.b64 	{%r466, %r471}, %rd275;
	selp.f32 	%f445, %f433, %f442, %p42;
	selp.f32 	%f446, %f434, %f443, %p42;
	selp.f32 	%f447, %f435, %f444, %p42;
	mov.b32 	%r492, 16;
	// begin inline asm
	shfl.sync.up.b32 %r465, %r466, %r492, %r523, %r524;
	// end inline asm
	// begin inline asm
	shfl.sync.up.b32 %r470, %r471, %r492, %r523, %r524;
	// end inline asm
	mov.b64 	%rd276, {%r465, %r470};
	mov.b32 	%r476, %f445;
	// begin inline asm
	shfl.sync.up.b32 %r475, %r476, %r492, %r523, %r524;
	// end inline asm
	mov.b32 	%f448, %r475;
	mov.b32 	%r481, %f446;
	// begin inline asm
	shfl.sync.up.b32 %r480, %r481, %r492, %r523, %r524;
	// end inline asm
	mov.b32 	%f449, %r480;
	mov.b32 	%r486, %f447;
	// begin inline asm
	shfl.sync.up.b32 %r485, %r486, %r492, %r523, %r524;
	// end inline asm
	mov.b32 	%f450, %r485;
	// begin inline asm
	shfl.sync.up.b32 %r490, %r491, %r492, %r523, %r524;
	// end inline asm
	setp.eq.s64 	%p43, %rd275, 0;
	add.f32 	%f451, %f445, %f448;
	add.f32 	%f452, %f446, %f449;
	add.f32 	%f453, %f447, %f450;
	selp.f32 	%f250, %f451, %f445, %p43;
	selp.f32 	%f251, %f452, %f446, %p43;
	selp.f32 	%f252, %f453, %f447, %p43;
	setp.lt.s32 	%p44, %r312, 16;
	selp.b64 	%rd277, 0, %rd276, %p44;
	add.s64 	%rd154, %rd277, %rd275;
	mov.b64 	{%r496, %r501}, %rd154;
	selp.f32 	%f454, %f445, %f250, %p44;
	selp.f32 	%f455, %f446, %f251, %p44;
	selp.f32 	%f456, %f447, %f252, %p44;
	// begin inline asm
	shfl.sync.up.b32 %r495, %r496, %r522, %r523, %r524;
	// end inline asm
	// begin inline asm
	shfl.sync.up.b32 %r500, %r501, %r522, %r523, %r524;
	// end inline asm
	mov.b64 	%rd828, {%r495, %r500};
	mov.b32 	%r506, %f454;
	// begin inline asm
	shfl.sync.up.b32 %r505, %r506, %r522, %r523, %r524;
	// end inline asm
	mov.b32 	%f1358, %r505;
	mov.b32 	%r511, %f455;
	// begin inline asm
	shfl.sync.up.b32 %r510, %r511, %r522, %r523, %r524;
	// end inline asm
	mov.b32 	%f1359, %r510;
	mov.b32 	%r516, %f456;
	// begin inline asm
	shfl.sync.up.b32 %r515, %r516, %r522, %r523, %r524;
	// end inline asm
	mov.b32 	%f1360, %r515;
	// begin inline asm
	shfl.sync.up.b32 %r520, %r521, %r522, %r523, %r524;
	// end inline asm
	setp.ne.s32 	%p45, %r312, 31;
	@%p45 bra 	$L__BB8_208;
	mad.lo.s32 	%r531, %r187, 24, %r315;
	st.shared.u64 	[%r531], %rd154;
	st.shared.v2.f32 	[%r531+8], {%f250, %f251};
	st.shared.f32 	[%r531+16], %f252;
$L__BB8_208:
	bar.sync 	0;
	ld.shared.u64 	%rd278, [_ZN6thrust24THRUST_300001_SM_1000_NS8cuda_cub4core6detail5shmemE];
	ld.shared.v2.f32 	{%f457, %f458}, [_ZN6thrust24THRUST_300001_SM_1000_NS8cuda_cub4core6detail5shmemE+8];
	ld.shared.f32 	%f459, [_ZN6thrust24THRUST_300001_SM_1000_NS8cuda_cub4core6detail5shmemE+16];
	ld.shared.u64 	%rd279, [_ZN6thrust24THRUST_300001_SM_1000_NS8cuda_cub4core6detail5shmemE+24];
	.pragma "used_bytes_mask 4095";
	ld.shared.v4.f32 	{%f460, %f461, %f462, %f463}, [_ZN6thrust24THRUST_300001_SM_1000_NS8cuda_cub4core6detail5shmemE+32];
	add.s64 	%rd280, %rd279, %rd278;
	setp.eq.s64 	%p46, %rd279, 0;
	add.f32 	%f464, %f457, %f460;
	add.f32 	%f465, %f458, %f461;
	add.f32 	%f466, %f459, %f462;
	selp.f32 	%f467, %f464, %f460, %p46;
	selp.f32 	%f468, %f465, %f461, %p46;
	selp.f32 	%f469, %f466, %f462, %p46;
	setp.eq.s32 	%p47, %r187, 2;
	selp.b64 	%rd281, %rd280, %rd278, %p47;
	selp.f32 	%f470, %f467, %f457, %p47;
	selp.f32 	%f471, %f468, %f458, %p47;
	selp.f32 	%f472, %f469, %f459, %p47;
	ld.shared.u64 	%rd282, [_ZN6thrust24THRUST_300001_SM_1000_NS8cuda_cub4core6detail5shmemE+48];
	ld.shared.v2.f32 	{%f473, %f474}, [_ZN6thrust24THRUST_300001_SM_1000_NS8cuda_cub4core6detail5shmemE+56];
	ld.shared.f32 	%f475, [_ZN6thrust24THRUST_300001_SM_1000_NS8cuda_cub4core6detail5shmemE+64];
	add.s64 	%rd283, %rd282, %rd280;
	setp.eq.s64 	%p48, %rd282, 0;
	add.f32 	%f476, %f467, %f473;
	add.f32 	%f477, %f468, %f474;
	add.f32 	%f478, %f469, %f475;
	selp.f32 	%f479, %f476, %f473, %p48;
	selp.f32 	%f480, %f477, %f474, %p48;
	selp.f32 	%f481, %f478, %f475, %p48;
	setp.eq.s32 	%p49, %r187, 3;
	selp.b64 	%rd284, %rd283, %rd281, %p49;
	selp.f32 	%f482, %f479, %f470, %p49;
	selp.f32 	%f483, %f480, %f471, %p49;
	selp.f32 	%f484, %f481, %f472, %p49;
	ld.shared.u64 	%rd285, [_ZN6thrust24THRUST_300001_SM_1000_NS8cuda_cub4core6detail5shmemE+72];
	.pragma "used_bytes_mask 4095";
	ld.shared.v4.f32 	{%f485, %f486, %f487, %f488}, [_ZN6thrust24THRUST_300001_SM_1000_NS8cuda_cub4core6detail5shmemE+80];
	add.s64 	%rd286, %rd285, %rd283;
	setp.eq.s64 	%p50, %rd285, 0;
	add.f32 	%f489, %f479, %f485;
	add.f32 	%f490, %f480, %f486;
	add.f32 	%f491, %f481, %f487;
	selp.f32 	%f492, %f489, %f485, %p50;
	selp.f32 	%f493, %f490, %f486, %p50;
	selp.f32 	%f494, %f491, %f487, %p50;
	setp.eq.s32 	%p51, %r187, 4;
	selp.b64 	%rd287, %rd286, %rd284, %p51;
	selp.f32 	%f495, %f492, %f482, %p51;
	selp.f32 	%f496, %f493, %f483, %p51;
	selp.f32 	%f497, %f494, %f484, %p51;
	ld.shared.u64 	%rd288, [_ZN6thrust24THRUST_300001_SM_1000_NS8cuda_cub4core6detail5shmemE+96];
	ld.shared.v2.f32 	{%f498, %f499}, [_ZN6thrust24THRUST_300001_SM_1000_NS8cuda_cub4core6detail5shmemE+104];
	ld.shared.f32 	%f500, [_ZN6thrust24THRUST_300001_SM_1000_NS8cuda_cub4core6detail5shmemE+112];
	add.s64 	%rd289, %rd288, %rd286;
	setp.eq.s64 	%p52, %rd288, 0;
	add.f32 	%f501, %f492, %f498;
	add.f32 	%f502, %f493, %f499;
	add.f32 	%f503, %f494, %f500;
	selp.f32 	%f504, %f501, %f498, %p52;
	selp.f32 	%f505, %f502, %f499, %p52;
	selp.f32 	%f506, %f503, %f500, %p52;
	setp.eq.s32 	%p53, %r187, 5;
	selp.b64 	%rd290, %rd289, %rd287, %p53;
	selp.f32 	%f507, %f504, %f495, %p53;
	selp.f32 	%f508, %f505, %f496, %p53;
	selp.f32 	%f509, %f506, %f497, %p53;
	ld.shared.u64 	%rd291, [_ZN6thrust24THRUST_300001_SM_1000_NS8cuda_cub4core6detail5shmemE+120];
	.pragma "used_bytes_mask 4095";
	ld.shared.v4.f32 	{%f510, %f511, %f512, %f513}, [_ZN6thrust24THRUST_300001_SM_1000_NS8cuda_cub4core6detail5shmemE+128];
	add.s64 	%rd292, %rd291, %rd289;
	setp.eq.s64 	%p54, %rd291, 0;
	add.f32 	%f514, %f504, %f510;
	add.f32 	%f515, %f505, %f511;
	add.f32 	%f516, %f506, %f512;
	selp.f32 	%f517, %f514, %f510, %p54;
	selp.f32 	%f518, %f515, %f511, %p54;
	selp.f32 	%f519, %f516, %f512, %p54;
	setp.eq.s32 	%p55, %r187, 6;
	selp.b64 	%rd293, %rd292, %rd290, %p55;
	selp.f32 	%f520, %f517, %f507, %p55;
	selp.f32 	%f521, %f518, %f508, %p55;
	selp.f32 	%f522, %f519, %f509, %p55;
	ld.shared.u64 	%rd294, [_ZN6thrust24THRUST_300001_SM_1000_NS8cuda_cub4core6detail5shmemE+144];
	ld.shared.v2.f32 	{%f523, %f524}, [_ZN6thrust24THRUST_300001_SM_1000_NS8cuda_cub4core6detail5shmemE+152];
	ld.shared.f32 	%f525, [_ZN6thrust24THRUST_300001_SM_1000_NS8cuda_cub4core6detail5shmemE+160];
	add.s64 	%rd295, %rd294, %rd292;
	setp.eq.s64 	%p56, %rd294, 0;
	add.f32 	%f526, %f517, %f523;
	add.f32 	%f527, %f518, %f524;
	add.f32 	%f528, %f519, %f525;
	selp.f32 	%f529, %f526, %f523, %p56;
	selp.f32 	%f530, %f527, %f524, %p56;
	selp.f32 	%f531, %f528, %f525, %p56;
	setp.eq.s32 	%p57, %r187, 7;
	selp.b64 	%rd156, %rd295, %rd293, %p57;
	selp.f32 	%f256, %f529, %f520, %p57;
	selp.f32 	%f257, %f530, %f521, %p57;
	selp.f32 	%f258, %f531, %f522, %p57;
	ld.shared.u64 	%rd296, [_ZN6thrust24THRUST_300001_SM_1000_NS8cuda_cub4core6detail5shmemE+168];
	.pragma "used_bytes_mask 4095";
	ld.shared.v4.f32 	{%f532, %f533, %f534, %f535}, [_ZN6thrust24THRUST_300001_SM_1000_NS8cuda_cub4core6detail5shmemE+176];
	add.s64 	%rd157, %rd296, %rd295;
	setp.eq.s64 	%p58, %rd296, 0;
	add.f32 	%f536, %f529, %f532;
	add.f32 	%f537, %f530, %f533;
	add.f32 	%f538, %f531, %f534;
	selp.f32 	%f259, %f536, %f532, %p58;
	selp.f32 	%f260, %f537, %f533, %p58;
	selp.f32 	%f261, %f538, %f534, %p58;
	setp.lt.u32 	%p59, %r170, 32;
	@%p59 bra 	$L__BB8_210;
	setp.eq.s64 	%p60, %rd828, 0;
	add.f32 	%f539, %f256, %f1358;
	add.f32 	%f540, %f257, %f1359;
	add.f32 	%f541, %f258, %f1360;
	selp.f32 	%f542, %f539, %f1358, %p60;
	selp.f32 	%f543, %f540, %f1359, %p60;
	selp.f32 	%f544, %f541, %f1360, %p60;
	setp.eq.s32 	%p61, %r312, 0;
	selp.b64 	%rd297, 0, %rd828, %p61;
	add.s64 	%rd828, %rd156, %rd297;
	selp.f32 	%f1358, %f256, %f542, %p61;
	selp.f32 	%f1359, %f257, %f543, %p61;
	selp.f32 	%f1360, %f258, %f544, %p61;
	bra.uni 	$L__BB8_254;
$L__BB8_210:
	setp.ne.s32 	%p62, %r170, 0;
	mul.wide.u32 	%rd298, %r1, 4;
	add.s64 	%rd159, %rd219, %rd298;
	@%p62 bra 	$L__BB8_212;
	st.shared.u64 	[_ZN6thrust24THRUST_300001_SM_1000_NS8cuda_cub4core6detail5shmemE+280], %rd157;
	mov.b32 	%r533, %f260;
	mov.b32 	%r534, %f259;
	mov.b64 	%rd302, {%r534, %r533};
	st.shared.v2.f32 	[_ZN6thrust24THRUST_300001_SM_1000_NS8cuda_cub4core6detail5shmemE+288], {%f259, %f260};
	st.shared.f32 	[_ZN6thrust24THRUST_300001_SM_1000_NS8cuda_cub4core6detail5shmemE+296], %f261;
	mul.wide.u32 	%rd306, %r1, 24;
	add.s64 	%rd307, %rd220, %rd306;
	add.s64 	%rd299, %rd307, 768;
	mov.b32 	%r535, %f261;
	// begin inline asm
	st.cg.u64 [%rd299], %rd157;
	// end inline asm
	add.s64 	%rd301, %rd307, 776;
	// begin inline asm
	st.cg.u64 [%rd301], %rd302;
	// end inline asm
	add.s64 	%rd303, %rd307, 784;
	mov.b64 	%rd304, {%r535, %r536};
	// begin inline asm
	st.cg.u64 [%rd303], %rd304;
	// end inline asm
	add.s64 	%rd305, %rd159, 128;
	mov.b32 	%r532, 100;
	// begin inline asm
	st.release.gpu.u32 [%rd305], %r532;
	// end inline asm
$L__BB8_212:
	not.b32 	%r235, %r170;
	add.s32 	%r2222, %r1, %r235;
	mov.u32 	%r537, %nctaid.x;
	setp.gt.u32 	%p63, %r537, 499;
	@%p63 bra 	$L__BB8_214;
	membar.cta;
	bra.uni 	$L__BB8_215;
$L__BB8_214:
	mov.b32 	%r538, 450;
	// begin inline asm
	nanosleep.u32 %r538;
	// end inline asm
$L__BB8_215:
	mul.wide.s32 	%rd308, %r235, 4;
	add.s64 	%rd309, %rd159, %rd308;
	add.s64 	%rd160, %rd309, 128;
$L__BB8_216:
	// begin inline asm
	ld.relaxed.gpu.u32 %r2221, [%rd160];
	// end inline asm
	membar.gl;
	setp.eq.s32 	%p64, %r2221, 99;
	mov.b32 	%r540, -1;
	vote.sync.any.pred 	%p65, %p64, %r540;
	@%p65 bra 	$L__BB8_216;
	setp.eq.s32 	%p66, %r2221, 101;
	@%p66 bra 	$L__BB8_220;
	setp.ne.s32 	%p67, %r2221, 100;
	@%p67 bra 	$L__BB8_221;
	mul.wide.s32 	%rd326, %r2222, 24;
	add.s64 	%rd327, %rd220, %rd326;
	add.s64 	%rd321, %rd327, 768;
	// begin inline asm
	ld.cg.u64 %rd814, [%rd321];
	// end inline asm
	add.s64 	%rd323, %rd327, 776;
	// begin inline asm
	ld.cg.u64 %rd322, [%rd323];
	// end inline asm
	mov.b64 	{%r546, %r547}, %rd322;
	mov.b32 	%f1316, %r546;
	mov.b32 	%f1317, %r547;
	add.s64 	%rd325, %rd327, 784;
	// begin inline asm
	ld.cg.u64 %rd324, [%rd325];
	// end inline asm
	mov.b64 	{%r548, %r549}, %rd324;
	mov.b32 	%f1318, %r548;
	bra.uni 	$L__BB8_221;
$L__BB8_220:
	mul.wide.s32 	%rd318, %r2222, 24;
	add.s64 	%rd319, %rd221, %rd318;
	add.s64 	%rd313, %rd319, 768;
	// begin inline asm
	ld.cg.u64 %rd814, [%rd313];
	// end inline asm
	add.s64 	%rd315, %rd319, 776;
	// begin inline asm
	ld.cg.u64 %rd314, [%rd315];
	// end inline asm
	mov.b64 	{%r542, %r543}, %rd314;
	mov.b32 	%f1316, %r542;
	mov.b32 	%f1317, %r543;
	add.s64 	%rd317, %rd319, 784;
	// begin inline asm
	ld.cg.u64 %rd316, [%rd317];
	// end inline asm
	mov.b64 	{%r544, %r545}, %rd316;
	mov.b32 	%f1318, %r544;
$L__BB8_221:
	setp.eq.s32 	%p68, %r2221, 101;
	mov.b32 	%r580, -1;
	vote.sync.ballot.b32 	%r581, %p68, %r580;
	// begin inline asm
	mov.u32 %r550, %lanemask_ge;
	// end inline asm
	and.b32  	%r582, %r581, %r550;
	or.b32  	%r583, %r582, -2147483648;
	add.s32 	%r584, %r583, -1;
	not.b32 	%r585, %r583;
	and.b32  	%r586, %r585, %r584;
	popc.b32 	%r239, %r586;
	mov.b64 	{%r552, %r557}, %rd814;
	mov.b32 	%r578, 1;
	// begin inline asm
	shfl.sync.down.b32 %r551, %r552, %r578, %r239, %r580;
	// end inline asm
	// begin inline asm
	shfl.sync.down.b32 %r556, %r557, %r578, %r239, %r580;
	// end inline asm
	mov.b32 	%r562, %f1316;
	// begin inline asm
	shfl.sync.down.b32 %r561, %r562, %r578, %r239, %r580;
	// end inline asm
	mov.b32 	%r567, %f1317;
	// begin inline asm
	shfl.sync.down.b32 %r566, %r567, %r578, %r239, %r580;
	// end inline asm
	mov.b32 	%r572, %f1318;
	// begin inline asm
	shfl.sync.down.b32 %r571, %r572, %r578, %r239, %r580;
	// end inline asm
	// begin inline asm
	shfl.sync.down.b32 %r576, %r577, %r578, %r239, %r580;
	// end inline asm
	setp.ge.s32 	%p70, %r312, %r239;
	@%p70 bra 	$L__BB8_223;
	mov.b32 	%f546, %r571;
	mov.b32 	%f547, %r566;
	mov.b32 	%f548, %r561;
	mov.b64 	%rd328, {%r551, %r556};
	add.s64 	%rd164, %rd814, %rd328;
	setp.eq.s64 	%p71, %rd814, 0;
	add.f32 	%f549, %f1316, %f548;
	add.f32 	%f550, %f1317, %f547;
	add.f32 	%f551, %f1318, %f546;
	selp.f32 	%f1316, %f549, %f1316, %p71;
	selp.f32 	%f1317, %f550, %f1317, %p71;
	selp.f32 	%f1318, %f551, %f1318, %p71;
	mov.u64 	%rd814, %rd164;
$L__BB8_223:
	mov.b64 	{%r588, %r593}, %rd814;
	mov.b32 	%r614, 2;
	mov.b32 	%r616, -1;
	// begin inline asm
	shfl.sync.down.b32 %r587, %r588, %r614, %r239, %r616;
	// end inline asm
	// begin inline asm
	shfl.sync.down.b32 %r592, %r593, %r614, %r239, %r616;
	// end inline asm
	mov.b32 	%r598, %f1316;
	// begin inline asm
	shfl.sync.down.b32 %r597, %r598, %r614, %r239, %r616;
	// end inline asm
	mov.b32 	%r603, %f1317;
	// begin inline asm
	shfl.sync.down.b32 %r602, %r603, %r614, %r239, %r616;
	// end inline asm
	mov.b32 	%r608, %f1318;
	// begin inline asm
	shfl.sync.down.b32 %r607, %r608, %r614, %r239, %r616;
	// end inline asm
	// begin inline asm
	shfl.sync.down.b32 %r612, %r613, %r614, %r239, %r616;
	// end inline asm
	add.s32 	%r250, %r312, 2;
	setp.gt.s32 	%p72, %r250, %r239;
	@%p72 bra 	$L__BB8_225;
	mov.b32 	%f552, %r607;
	mov.b32 	%f553, %r602;
	mov.b32 	%f554, %r597;
	mov.b64 	%rd329, {%r587, %r592};
	add.s64 	%rd166, %rd814, %rd329;
	setp.eq.s64 	%p73, %rd814, 0;
	add.f32 	%f555, %f1316, %f554;
	add.f32 	%f556, %f1317, %f553;
	add.f32 	%f557, %f1318, %f552;
	selp.f32 	%f1316, %f555, %f1316, %p73;
	selp.f32 	%f1317, %f556, %f1317, %p73;
	selp.f32 	%f1318, %f557, %f1318, %p73;
	mov.u64 	%rd814, %rd166;
$L__BB8_225:
	mov.b64 	{%r618, %r623}, %rd814;
	mov.b32 	%r644, 4;
	mov.b32 	%r646, -1;
	// begin inline asm
	shfl.sync.down.b32 %r617, %r618, %r644, %r239, %r646;
	// end inline asm
	// begin inline asm
	shfl.sync.down.b32 %r622, %r623, %r644, %r239, %r646;
	// end inline asm
	mov.b32 	%r628, %f1316;
	// begin inline asm
	shfl.sync.down.b32 %r627, %r628, %r644, %r239, %r646;
	// end inline asm
	mov.b32 	%r633, %f1317;
	// begin inline asm
	shfl.sync.down.b32 %r632, %r633, %r644, %r239, %r646;
	// end inline asm
	mov.b32 	%r638, %f1318;
	// begin inline asm
	shfl.sync.down.b32 %r637, %r638, %r644, %r239, %r646;
	// end inline asm
	// begin inline asm
	shfl.sync.down.b32 %r642, %r643, %r644, %r239, %r646;
	// end inline asm
	add.s32 	%r256, %r312, 4;
	setp.gt.s32 	%p74, %r256, %r239;
	@%p74 bra 	$L__BB8_227;
	mov.b32 	%f558, %r637;
	mov.b32 	%f559, %r632;
	mov.b32 	%f560, %r627;
	mov.b64 	%rd330, {%r617, %r622};
	add.s64 	%rd168, %rd814, %rd330;
	setp.eq.s64 	%p75, %rd814, 0;
	add.f32 	%f561, %f1316, %f560;
	add.f32 	%f562, %f1317, %f559;
	add.f32 	%f563, %f1318, %f558;
	selp.f32 	%f1316, %f561, %f1316, %p75;
	selp.f32 	%f1317, %f562, %f1317, %p75;
	selp.f32 	%f1318, %f563, %f1318, %p75;
	mov.u64 	%rd814, %rd168;
$L__BB8_227:
	mov.b64 	{%r648, %r653}, %rd814;
	mov.b32 	%r674, 8;
	mov.b32 	%r676, -1;
	// begin inline asm
	shfl.sync.down.b32 %r647, %r648, %r674, %r239, %r676;
	// end inline asm
	// begin inline asm
	shfl.sync.down.b32 %r652, %r653, %r674, %r239, %r676;
	// end inline asm
	mov.b32 	%r658, %f1316;
	// begin inline asm
	shfl.sync.down.b32 %r657, %r658, %r674, %r239, %r676;
	// end inline asm
	mov.b32 	%r663, %f1317;
	// begin inline asm
	shfl.sync.down.b32 %r662, %r663, %r674, %r239, %r676;
	// end inline asm
	mov.b32 	%r668, %f1318;
	// begin inline asm
	shfl.sync.down.b32 %r667, %r668, %r674, %r239, %r676;
	// end inline asm
	// begin inline asm
	shfl.sync.down.b32 %r672, %r673, %r674, %r239, %r676;
	// end inline asm
	add.s32 	%r262, %r312, 8;
	setp.gt.s32 	%p76, %r262, %r239;
	@%p76 bra 	$L__BB8_229;
	mov.b32 	%f564, %r667;
	mov.b32 	%f565, %r662;
	mov.b32 	%f566, %r657;
	mov.b64 	%rd331, {%r647, %r652};
	add.s64 	%rd170, %rd814, %rd331;
	setp.eq.s64 	%p77, %rd814, 0;
	add.f32 	%f567, %f1316, %f566;
	add.f32 	%f568, %f1317, %f565;
	add.f32 	%f569, %f1318, %f564;
	selp.f32 	%f1316, %f567, %f1316, %p77;
	selp.f32 	%f1317, %f568, %f1317, %p77;
	selp.f32 	%f1318, %f569, %f1318, %p77;
	mov.u64 	%rd814, %rd170;
$L__BB8_229:
	mov.b64 	{%r678, %r683}, %rd814;
	mov.b32 	%r704, 16;
	mov.b32 	%r706, -1;
	// begin inline asm
	shfl.sync.down.b32 %r677, %r678, %r704, %r239, %r706;
	// end inline asm
	// begin inline asm
	shfl.sync.down.b32 %r682, %r683, %r704, %r239, %r706;
	// end inline asm
	mov.b32 	%r688, %f1316;
	// begin inline asm
	shfl.sync.down.b32 %r687, %r688, %r704, %r239, %r706;
	// end inline asm
	mov.b32 	%r693, %f1317;
	// begin inline asm
	shfl.sync.down.b32 %r692, %r693, %r704, %r239, %r706;
	// end inline asm
	mov.b32 	%r698, %f1318;
	// begin inline asm
	shfl.sync.down.b32 %r697, %r698, %r704, %r239, %r706;
	// end inline asm
	// begin inline asm
	shfl.sync.down.b32 %r702, %r703, %r704, %r239, %r706;
	// end inline asm
	add.s32 	%r268, %r312, 16;
	setp.gt.s32 	%p78, %r268, %r239;
	@%p78 bra 	$L__BB8_231;
	mov.b32 	%f570, %r697;
	mov.b32 	%f571, %r692;
	mov.b32 	%f572, %r687;
	mov.b64 	%rd332, {%r677, %r682};
	add.s64 	%rd172, %rd814, %rd332;
	setp.eq.s64 	%p79, %rd814, 0;
	add.f32 	%f573, %f1316, %f572;
	add.f32 	%f574, %f1317, %f571;
	add.f32 	%f575, %f1318, %f570;
	selp.f32 	%f1316, %f573, %f1316, %p79;
	selp.f32 	%f1317, %f574, %f1317, %p79;
	selp.f32 	%f1318, %f575, %f1318, %p79;
	mov.u64 	%rd814, %rd172;
$L__BB8_231:
$L__BB8_232:
	setp.ne.s32 	%p80, %r2221, 101;
	mov.b32 	%r707, -1;
	vote.sync.all.pred 	%p81, %p80, %r707;
	not.pred 	%p82, %p81;
	@%p82 bra 	$L__BB8_250;
	mul.wide.s32 	%rd380, %r2222, 4;
	add.s64 	%rd177, %rd219, %rd380;
$L__BB8_234:
	// begin inline asm
	ld.relaxed.gpu.u32 %r2221, [%rd177];
	// end inline asm
	membar.gl;
	setp.eq.s32 	%p106, %r2221, 99;
	mov.b32 	%r786, -1;
	vote.sync.any.pred 	%p107, %p106, %r786;
	@%p107 bra 	$L__BB8_234;
	setp.eq.s32 	%p108, %r2221, 101;
	@%p108 bra 	$L__BB8_238;
	setp.ne.s32 	%p109, %r2221, 100;
	@%p109 bra 	$L__BB8_239;
	mul.wide.s32 	%rd395, %r2222, 24;
	add.s64 	%rd390, %rd220, %rd395;
	// begin inline asm
	ld.cg.u64 %rd822, [%rd390];
	// end inline asm
	add.s64 	%rd392, %rd390, 8;
	// begin inline asm
	ld.cg.u64 %rd391, [%rd392];
	// end inline asm
	mov.b64 	{%r792, %r793}, %rd391;
	mov.b32 	%f1340, %r792;
	mov.b32 	%f1341, %r793;
	add.s64 	%rd394, %rd390, 16;
	// begin inline asm
	ld.cg.u64 %rd393, [%rd394];
	// end inline asm
	mov.b64 	{%r794, %r795}, %rd393;
	mov.b32 	%f1342, %r794;
	bra.uni 	$L__BB8_239;
$L__BB8_238:
	mul.wide.s32 	%rd388, %r2222, 24;
	add.s64 	%rd383, %rd221, %rd388;
	// begin inline asm
	ld.cg.u64 %rd822, [%rd383];
	// end inline asm
	add.s64 	%rd385, %rd383, 8;
	// begin inline asm
	ld.cg.u64 %rd384, [%rd385];
	// end inline asm
	mov.b64 	{%r788, %r789}, %rd384;
	mov.b32 	%f1340, %r788;
	mov.b32 	%f1341, %r789;
	add.s64 	%rd387, %rd383, 16;
	// begin inline asm
	ld.cg.u64 %rd386, [%rd387];
	// end inline asm
	mov.b64 	{%r790, %r791}, %rd386;
	mov.b32 	%f1342, %r790;
$L__BB8_239:
	setp.eq.s32 	%p110, %r2221, 101;
	mov.b32 	%r825, -1;
	vote.sync.ballot.b32 	%r826, %p110, %r825;
	and.b32  	%r827, %r826, %r550;
	or.b32  	%r828, %r827, -2147483648;
	add.s32 	%r829, %r828, -1;
	not.b32 	%r830, %r828;
	and.b32  	%r831, %r830, %r829;
	popc.b32 	%r272, %r831;
	mov.b64 	{%r797, %r802}, %rd822;
	mov.b32 	%r823, 1;
	// begin inline asm
	shfl.sync.down.b32 %r796, %r797, %r823, %r272, %r825;
	// end inline asm
	// begin inline asm
	shfl.sync.down.b32 %r801, %r802, %r823, %r272, %r825;
	// end inline asm
	mov.b32 	%r807, %f1340;
	// begin inline asm
	shfl.sync.down.b32 %r806, %r807, %r823, %r272, %r825;
	// end inline asm
	mov.b32 	%r812, %f1341;
	// begin inline asm
	shfl.sync.down.b32 %r811, %r812, %r823, %r272, %r825;
	// end inline asm
	mov.b32 	%r817, %f1342;
	// begin inline asm
	shfl.sync.down.b32 %r816, %r817, %r823, %r272, %r825;
	// end inline asm
	// begin inline asm
	shfl.sync.down.b32 %r821, %r822, %r823, %r272, %r825;
	// end inline asm
	setp.ge.s32 	%p112, %r312, %r272;
	mov.u64 	%rd824, %rd822;
	mov.f32 	%f1346, %f1340;
	mov.f32 	%f1347, %f1341;
	mov.f32 	%f1348, %f1342;
	@%p112 bra 	$L__BB8_241;
	mov.b32 	%f602, %r816;
	mov.b32 	%f603, %r811;
	mov.b32 	%f604, %r806;
	mov.b64 	%rd396, {%r796, %r801};
	add.s64 	%rd824, %rd822, %rd396;
	setp.eq.s64 	%p113, %rd822, 0;
	add.f32 	%f605, %f1340, %f604;
	add.f32 	%f606, %f1341, %f603;
	add.f32 	%f607, %f1342, %f602;
	selp.f32 	%f1346, %f605, %f1340, %p113;
	selp.f32 	%f1347, %f606, %f1341, %p113;
	selp.f32 	%f1348, %f607, %f1342, %p113;
$L__BB8_241:
	mov.b64 	{%r833, %r838}, %rd824;
	mov.b32 	%r859, 2;
	mov.b32 	%r861, -1;
	// begin inline asm
	shfl.sync.down.b32 %r832, %r833, %r859, %r272, %r861;
	// end inline asm
	// begin inline asm
	shfl.sync.down.b32 %r837, %r838, %r859, %r272, %r861;
	// end inline asm
	mov.b32 	%r843, %f1346;
	// begin inline asm
	shfl.sync.down.b32 %r842, %r843, %r859, %r272, %r861;
	// end inline asm
	mov.b32 	%r848, %f1347;
	// begin inline asm
	shfl.sync.down.b32 %r847, %r848, %r859, %r272, %r861;
	// end inline asm
	mov.b32 	%r853, %f1348;
	// begin inline asm
	shfl.sync.down.b32 %r852, %r853, %r859, %r272, %r861;
	// end inline asm
	// begin inline asm
	shfl.sync.down.b32 %r857, %r858, %r859, %r272, %r861;
	// end inline asm
	setp.gt.s32 	%p114, %r250, %r272;
	@%p114 bra 	$L__BB8_243;
	mov.b32 	%f608, %r852;
	mov.b32 	%f609, %r847;
	mov.b32 	%f610, %r842;
	mov.b64 	%rd397, {%r832, %r837};
	add.s64 	%rd183, %rd824, %rd397;
	setp.eq.s64 	%p115, %rd824, 0;
	add.f32 	%f611, %f1346, %f610;
	add.f32 	%f612, %f1347, %f609;
	add.f32 	%f613, %f1348, %f608;
	selp.f32 	%f1346, %f611, %f1346, %p115;
	selp.f32 	%f1347, %f612, %f1347, %p115;
	selp.f32 	%f1348, %f613, %f1348, %p115;
	mov.u64 	%rd824, %rd183;
$L__BB8_243:
	mov.b64 	{%r863, %r868}, %rd824;
	mov.b32 	%r889, 4;
	mov.b32 	%r891, -1;
	// begin inline asm
	shfl.sync.down.b32 %r862, %r863, %r889, %r272, %r891;
	// end inline asm
	// begin inline asm
	shfl.sync.down.b32 %r867, %r868, %r889, %r272, %r891;
	// end inline asm
	mov.b32 	%r873, %f1346;
	// begin inline asm
	shfl.sync.down.b32 %r872, %r873, %r889, %r272, %r891;
	// end inline asm
	mov.b32 	%r878, %f1347;
	// begin inline asm
	shfl.sync.down.b32 %r877, %r878, %r889, %r272, %r891;
	// end inline asm
	mov.b32 	%r883, %f1348;
	// begin inline asm
	shfl.sync.down.b32 %r882, %r883, %r889, %r272, %r891;
	// end inline asm
	// begin inline asm
	shfl.sync.down.b32 %r887, %r888, %r889, %r272, %r891;
	// end inline asm
	setp.gt.s32 	%p116, %r256, %r272;
	@%p116 bra 	$L__BB8_245;
	mov.b32 	%f614, %r882;
	mov.b32 	%f615, %r877;
	mov.b32 	%f616, %r872;
	mov.b64 	%rd398, {%r862, %r867};
	add.s64 	%rd185, %rd824, %rd398;
	setp.eq.s64 	%p117, %rd824, 0;
	add.f32 	%f617, %f1346, %f616;
	add.f32 	%f618, %f1347, %f615;
	add.f32 	%f619, %f1348, %f614;
	selp.f32 	%f1346, %f617, %f1346, %p117;
	selp.f32 	%f1347, %f618, %f1347, %p117;
	selp.f32 	%f1348, %f619, %f1348, %p117;
	mov.u64 	%rd824, %rd185;
$L__BB8_245:
	mov.b64 	{%r893, %r898}, %rd824;
	mov.b32 	%r919, 8;
	mov.b32 	%r921, -1;
	// begin inline asm
	shfl.sync.down.b32 %r892, %r893, %r919, %r272, %r921;
	// end inline asm
	// begin inline asm
	shfl.sync.down.b32 %r897, %r898, %r919, %r272, %r921;
	// end inline asm
	mov.b32 	%r903, %f1346;
	// begin inline asm
	shfl.sync.down.b32 %r902, %r903, %r919, %r272, %r921;
	// end inline asm
	mov.b32 	%r908, %f1347;
	// begin inline asm
	shfl.sync.down.b32 %r907, %r908, %r919, %r272, %r921;
	// end inline asm
	mov.b32 	%r913, %f1348;
	// begin inline asm
	shfl.sync.down.b32 %r912, %r913, %r919, %r272, %r921;
	// end inline asm
	// begin inline asm
	shfl.sync.down.b32 %r917, %r918, %r919, %r272, %r921;
	// end inline asm
	setp.gt.s32 	%p118, %r262, %r272;
	@%p118 bra 	$L__BB8_247;
	mov.b32 	%f620, %r912;
	mov.b32 	%f621, %r907;
	mov.b32 	%f622, %r902;
	mov.b64 	%rd399, {%r892, %r897};
	add.s64 	%rd187, %rd824, %rd399;
	setp.eq.s64 	%p119, %rd824, 0;
	add.f32 	%f623, %f1346, %f622;
	add.f32 	%f624, %f1347, %f621;
	add.f32 	%f625, %f1348, %f620;
	selp.f32 	%f1346, %f623, %f1346, %p119;
	selp.f32 	%f1347, %f624, %f1347, %p119;
	selp.f32 	%f1348, %f625, %f1348, %p119;
	mov.u64 	%rd824, %rd187;
$L__BB8_247:
	mov.b64 	{%r923, %r928}, %rd824;
	mov.b32 	%r949, 16;
	mov.b32 	%r951, -1;
	// begin inline asm
	shfl.sync.down.b32 %r922, %r923, %r949, %r272, %r951;
	// end inline asm
	// begin inline asm
	shfl.sync.down.b32 %r927, %r928, %r949, %r272, %r951;
	// end inline asm
	mov.b32 	%r933, %f1346;
	// begin inline asm
	shfl.sync.down.b32 %r932, %r933, %r949, %r272, %r951;
	// end inline asm
	mov.b32 	%r938, %f1347;
	// begin inline asm
	shfl.sync.down.b32 %r937, %r938, %r949, %r272, %r951;
	// end inline asm
	mov.b32 	%r943, %f1348;
	// begin inline asm
	shfl.sync.down.b32 %r942, %r943, %r949, %r272, %r951;
	// end inline asm
	// begin inline asm
	shfl.sync.down.b32 %r947, %r948, %r949, %r272, %r951;
	// end inline asm
	setp.gt.s32 	%p120, %r268, %r272;
	@%p120 bra 	$L__BB8_249;
	mov.b32 	%f626, %r942;
	mov.b32 	%f627, %r937;
	mov.b32 	%f628, %r932;
	mov.b64 	%rd400, {%r922, %r927};
	add.s64 	%rd189, %rd824, %rd400;
	setp.eq.s64 	%p121, %rd824, 0;
	add.f32 	%f629, %f1346, %f628;
	add.f32 	%f630, %f1347, %f627;
	add.f32 	%f631, %f1348, %f626;
	selp.f32 	%f1346, %f629, %f1346, %p121;
	selp.f32 	%f1347, %f630, %f1347, %p121;
	selp.f32 	%f1348, %f631, %f1348, %p121;
	mov.u64 	%rd824, %rd189;
$L__BB8_249:
	add.s64 	%rd191, %rd824, %rd814;
	setp.eq.s64 	%p122, %rd814, 0;
	add.f32 	%f632, %f1316, %f1346;
	add.f32 	%f633, %f1317, %f1347;
	add.f32 	%f634, %f1318, %f1348;
	selp.f32 	%f1316, %f632, %f1316, %p122;
	selp.f32 	%f1317, %f633, %f1317, %p122;
	selp.f32 	%f1318, %f634, %f1318, %p122;
	add.s32 	%r2222, %r2222, -32;
	mov.u64 	%rd814, %rd191;
	bra.uni 	$L__BB8_232;
$L__BB8_250:
	setp.ne.s32 	%p83, %r170, 0;
	@%p83 bra 	$L__BB8_252;
	add.s64 	%rd335, %rd814, %rd157;
	setp.eq.s64 	%p84, %rd157, 0;
	add.f32 	%f577, %f259, %f1316;
	add.f32 	%f578, %f260, %f1317;
	add.f32 	%f579, %f261, %f1318;
	selp.f32 	%f580, %f577, %f259, %p84;
	selp.f32 	%f581, %f578, %f260, %p84;
	selp.f32 	%f582, %f579, %f261, %p84;
	mul.wide.u32 	%rd341, %r1, 24;
	add.s64 	%rd342, %rd221, %rd341;
	add.s64 	%rd334, %rd342, 768;
	mov.b32 	%r710, %f581;
	mov.b32 	%r711, %f580;
	mov.b64 	%rd337, {%r711, %r710};
	mov.b32 	%r712, %f582;
	// begin inline asm
	st.cg.u64 [%rd334], %rd335;
	// end inline asm
	add.s64 	%rd336, %rd342, 776;
	// begin inline asm
	st.cg.u64 [%rd336], %rd337;
	// end inline asm
	add.s64 	%rd338, %rd342, 784;
	mov.b64 	%rd339, {%r712, %r713};
	// begin inline asm
	st.cg.u64 [%rd338], %rd339;
	// end inline asm
	add.s64 	%rd340, %rd159, 128;
	mov.b32 	%r709, 101;
	// begin inline asm
	st.release.gpu.u32 [%rd340], %r709;
	// end inline asm
	st.shared.u64 	[_ZN6thrust24THRUST_300001_SM_1000_NS8cuda_cub4core6detail5shmemE+232], %rd814;
	st.shared.v2.f32 	[_ZN6thrust24THRUST_300001_SM_1000_NS8cuda_cub4core6detail5shmemE+240], {%f1316, %f1317};
	st.shared.f32 	[_ZN6thrust24THRUST_300001_SM_1000_NS8cuda_cub4core6detail5shmemE+248], %f1318;
	st.shared.u64 	[_ZN6thrust24THRUST_300001_SM_1000_NS8cuda_cub4core6detail5shmemE+256], %rd335;
	st.shared.v2.f32 	[_ZN6thrust24THRUST_300001_SM_1000_NS8cuda_cub4core6detail5shmemE+264], {%f580, %f581};
	st.shared.f32 	[_ZN6thrust24THRUST_300001_SM_1000_NS8cuda_cub4core6detail5shmemE+272], %f582;
$L__BB8_252:
	setp.ne.s32 	%p85, %r312, 0;
	@%p85 bra 	$L__BB8_254;
	st.shared.u64 	[_ZN6thrust24THRUST_300001_SM_1000_NS8cuda_cub4core6detail5shmemE+200], %rd814;
	st.shared.v2.f32 	[_ZN6thrust24THRUST_300001_SM_1000_NS8cuda_cub4core6detail5shmemE+208], {%f1316, %f1317};
	st.shared.f32 	[_ZN6thrust24THRUST_300001_SM_1000_NS8cuda_cub4core6detail5shmemE+216], %f1318;
	mov.u64 	%rd828, %rd814;
	mov.f32 	%f1358, %f1316;
	mov.f32 	%f1359, %f1317;
	mov.f32 	%f1360, %f1318;
$L__BB8_254:
	setp.eq.s32 	%p86, %r170, 0;
	bar.sync 	0;
	@%p86 bra 	$L__BB8_256;
	.pragma "used_bytes_mask 4095";
	ld.shared.v4.f32 	{%f583, %f584, %f585, %f586}, [_ZN6thrust24THRUST_300001_SM_1000_NS8cuda_cub4core6detail5shmemE+208];
	ld.shared.u64 	%rd343, [_ZN6thrust24THRUST_300001_SM_1000_NS8cuda_cub4core6detail5shmemE+200];
	add.s64 	%rd193, %rd343, %rd828;
	setp.eq.s64 	%p87, %rd828, 0;
	add.f32 	%f587, %f1358, %f583;
	add.f32 	%f588, %f1359, %f584;
	add.f32 	%f589, %f1360, %f585;
	selp.f32 	%f1358, %f587, %f1358, %p87;
	selp.f32 	%f1359, %f588, %f1359, %p87;
	selp.f32 	%f1360, %f589, %f1360, %p87;
	mov.u64 	%rd828, %rd193;
$L__BB8_256:
	add.s64 	%rd195, %rd828, %rd150;
	add.f32 	%f590, %f1358, %f235;
	add.f32 	%f591, %f1359, %f236;
	add.f32 	%f592, %f1360, %f237;
	selp.f32 	%f361, %f235, %f590, %p5;
	selp.f32 	%f362, %f236, %f591, %p5;
	selp.f32 	%f363, %f237, %f592, %p5;
	add.s64 	%rd196, %rd151, %rd828;
	add.f32 	%f593, %f361, %f238;
	add.f32 	%f594, %f362, %f239;
	add.f32 	%f595, %f363, %f240;
	selp.f32 	%f364, %f238, %f593, %p6;
	selp.f32 	%f365, %f239, %f594, %p6;
	selp.f32 	%f366, %f240, %f595, %p6;
	add.s64 	%rd197, %rd152, %rd828;
	add.f32 	%f596, %f364, %f241;
	add.f32 	%f597, %f365, %f242;
	add.f32 	%f598, %f366, %f243;
	selp.f32 	%f367, %f241, %f596, %p7;
	selp.f32 	%f368, %f242, %f597, %p7;
	selp.f32 	%f369, %f243, %f598, %p7;
	add.s64 	%rd198, %rd153, %rd828;
	add.f32 	%f599, %f367, %f244;
	add.f32 	%f600, %f368, %f245;
	add.f32 	%f601, %f369, %f246;
	selp.f32 	%f370, %f244, %f599, %p8;
	selp.f32 	%f371, %f245, %f600, %p8;
	selp.f32 	%f372, %f246, %f601, %p8;
	ld.shared.u64 	%rd199, [_ZN6thrust24THRUST_300001_SM_1000_NS8cuda_cub4core6detail5shmemE+280];
	ld.shared.u64 	%rd835, [_ZN6thrust24THRUST_300001_SM_1000_NS8cuda_cub4core6detail5shmemE+256];
	ld.shared.v2.f32 	{%f374, %f373}, [_ZN6thrust24THRUST_300001_SM_1000_NS8cuda_cub4core6detail5shmemE+264];
	ld.shared.f32 	%f375, [_ZN6thrust24THRUST_300001_SM_1000_NS8cuda_cub4core6detail5shmemE+272];
	ld.shared.u64 	%rd201, [_ZN6thrust24THRUST_300001_SM_1000_NS8cuda_cub4core6detail5shmemE+232];
	setp.lt.s64 	%p88, %rd199, 257;
	@%p88 bra 	$L__BB8_274;
	bar.sync 	0;
	not.pred 	%p94, %p5;
	@%p94 bra 	$L__BB8_259;
	cvt.u32.u64 	%r714, %rd201;
	cvt.u32.u64 	%r715, %rd828;
	sub.s32 	%r716, %r715, %r714;
	shl.b32 	%r717, %r716, 4;
	mov.u32 	%r718, _ZN6thrust24THRUST_300001_SM_1000_NS8cuda_cub4core6detail5shmemE;
	add.s32 	%r719, %r718, %r717;
	mov.b32 	%r720, %f1358;
	mov.b32 	%r721, %f1359;
	mov.b32 	%r722, %f1360;
	st.shared.v4.u32 	[%r719], {%r2220, %r720, %r721, %r722};
$L__BB8_259:
	not.pred 	%p95, %p6;
	@%p95 bra 	$L__BB8_261;
	cvt.u32.u64 	%r723, %rd201;
	cvt.u32.u64 	%r724, %rd195;
	sub.s32 	%r725, %r724, %r723;
	shl.b32 	%r726, %r725, 4;
	mov.u32 	%r727, _ZN6thrust24THRUST_300001_SM_1000_NS8cuda_cub4core6detail5shmemE;
	add.s32 	%r728, %r727, %r726;
	mov.b32 	%r729, %f361;
	mov.b32 	%r730, %f362;
	mov.b32 	%r731, %f363;
	st.shared.v4.u32 	[%r728], {%r192, %r729, %r730, %r731};
$L__BB8_261:
	not.pred 	%p96, %p7;
	@%p96 bra 	$L__BB8_263;
	cvt.u32.u64 	%r732, %rd201;
	cvt.u32.u64 	%r733, %rd196;
	sub.s32 	%r734, %r733, %r732;
	shl.b32 	%r735, %r734, 4;
	mov.u32 	%r736, _ZN6thrust24THRUST_300001_SM_1000_NS8cuda_cub4core6detail5shmemE;
	add.s32 	%r737, %r736, %r735;
	mov.b32 	%r738, %f364;
	mov.b32 	%r739, %f365;
	mov.b32 	%r740, %f366;
	st.shared.v4.u32 	[%r737], {%r193, %r738, %r739, %r740};
$L__BB8_263:
	not.pred 	%p97, %p8;
	@%p97 bra 	$L__BB8_265;
	cvt.u32.u64 	%r741, %rd201;
	cvt.u32.u64 	%r742, %rd197;
	sub.s32 	%r743, %r742, %r741;
	shl.b32 	%r744, %r743, 4;
	mov.u32 	%r745, _ZN6thrust24THRUST_300001_SM_1000_NS8cuda_cub4core6detail5shmemE;
	add.s32 	%r746, %r745, %r744;
	mov.b32 	%r747, %f367;
	mov.b32 	%r748, %f368;
	mov.b32 	%r749, %f369;
	st.shared.v4.u32 	[%r746], {%r194, %r747, %r748, %r749};
$L__BB8_265:
	not.pred 	%p98, %p9;
	@%p98 bra 	$L__BB8_267;
	cvt.u32.u64 	%r750, %rd201;
	cvt.u32.u64 	%r751, %rd198;
	sub.s32 	%r752, %r751, %r750;
	shl.b32 	%r753, %r752, 4;
	mov.u32 	%r754, _ZN6thrust24THRUST_300001_SM_1000_NS8cuda_cub4core6detail5shmemE;
	add.s32 	%r755, %r754, %r753;
	mov.b32 	%r756, %f370;
	mov.b32 	%r757, %f371;
	mov.b32 	%r758, %f372;
	st.shared.v4.u32 	[%r755], {%r195, %r756, %r757, %r758};
$L__BB8_267:
	bar.sync 	0;
	cvt.u64.u32 	%rd834, %r170;
	setp.le.u64 	%p99, %rd199, %rd834;
	@%p99 bra 	$L__BB8_284;
	not.b64 	%rd359, %rd834;
	add.s64 	%rd203, %rd199, %rd359;
	shr.u64 	%rd360, %rd203, 8;
	add.s64 	%rd361, %rd360, 1;
	and.b64  	%rd830, %rd361, 3;
	and.b64  	%rd362, %rd203, 768;
	setp.eq.s64 	%p100, %rd362, 768;
	@%p100 bra 	$L__BB8_271;
	add.s64 	%rd363, %rd201, %rd834;
	mad.lo.s64 	%rd364, %rd363, 12, %rd8;
	add.s64 	%rd832, %rd364, 8;
	shl.b64 	%rd365, %rd363, 2;
	add.s64 	%rd831, %rd7, %rd365;
	shl.b32 	%r759, %r170, 4;
	mov.u32 	%r760, _ZN6thrust24THRUST_300001_SM_1000_NS8cuda_cub4core6detail5shmemE;
	add.s32 	%r2223, %r760, %r759;
	shl.b64 	%rd366, %rd830, 8;
	add.s64 	%rd834, %rd366, %rd834;
$L__BB8_270:
	.pragma "nounroll";
	ld.shared.v4.u32 	{%r761, %r762, %r763, %r764}, [%r2223];
	st.global.u32 	[%rd831], %r761;
	st.global.u32 	[%rd832+-8], %r762;
	st.global.u32 	[%rd832+-4], %r763;
	st.global.u32 	[%rd832], %r764;
	add.s64 	%rd832, %rd832, 3072;
	add.s64 	%rd831, %rd831, 1024;
	add.s32 	%r2223, %r2223, 4096;
	add.s64 	%rd830, %rd830, -1;
	setp.ne.s64 	%p101, %rd830, 0;
	@%p101 bra 	$L__BB8_270;
$L__BB8_271:
	setp.lt.u64 	%p102, %rd203, 768;
	@%p102 bra 	$L__BB8_284;
	mov.u32 	%r767, _ZN6thrust24THRUST_300001_SM_1000_NS8cuda_cub4core6detail5shmemE;
$L__BB8_273:
	cvt.u32.u64 	%r765, %rd834;
	add.s64 	%rd367, %rd834, %rd201;
	shl.b32 	%r766, %r765, 4;
	add.s32 	%r768, %r767, %r766;
	ld.shared.v4.u32 	{%r769, %r770, %r771, %r772}, [%r768];
	shl.b64 	%rd368, %rd367, 2;
	add.s64 	%rd369, %rd7, %rd368;
	st.global.u32 	[%rd369], %r769;
	mad.lo.s64 	%rd370, %rd367, 12, %rd8;
	st.global.u32 	[%rd370], %r770;
	st.global.u32 	[%rd370+4], %r771;
	st.global.u32 	[%rd370+8], %r772;
	and.b64  	%rd371, %rd834, 4294967295;
	add.s64 	%rd372, %rd201, %rd371;
	ld.shared.v4.u32 	{%r773, %r774, %r775, %r776}, [%r768+4096];
	shl.b64 	%rd373, %rd372, 2;
	add.s64 	%rd374, %rd7, %rd373;
	st.global.u32 	[%rd374+1024], %r773;
	mad.lo.s64 	%rd375, %rd372, 12, %rd8;
	st.global.u32 	[%rd375+3072], %r774;
	st.global.u32 	[%rd375+3076], %r775;
	st.global.u32 	[%rd375+3080], %r776;
	ld.shared.v4.u32 	{%r777, %r778, %r779, %r780}, [%r768+8192];
	st.global.u32 	[%rd374+2048], %r777;
	st.global.u32 	[%rd375+6144], %r778;
	st.global.u32 	[%rd375+6148], %r779;
	st.global.u32 	[%rd375+6152], %r780;
	ld.shared.v4.u32 	{%r781, %r782, %r783, %r784}, [%r768+12288];
	st.global.u32 	[%rd374+3072], %r781;
	st.global.u32 	[%rd375+9216], %r782;
	st.global.u32 	[%rd375+9220], %r783;
	st.global.u32 	[%rd375+9224], %r784;
	add.s64 	%rd376, %rd834, 1024;
	and.b64  	%rd834, %rd376, 4294967295;
	setp.gt.u64 	%p103, %rd199, %rd834;
	@%p103 bra 	$L__BB8_273;
	bra.uni 	$L__BB8_284;
$L__BB8_274:
	not.pred 	%p89, %p5;
	@%p89 bra 	$L__BB8_276;
	shl.b64 	%rd344, %rd828, 2;
	add.s64 	%rd345, %rd7, %rd344;
	st.global.u32 	[%rd345], %r2220;
	mad.lo.s64 	%rd346, %rd828, 12, %rd8;
	st.global.f32 	[%rd346], %f1358;
	st.global.f32 	[%rd346+4], %f1359;
	st.global.f32 	[%rd346+8], %f1360;
$L__BB8_276:
	not.pred 	%p90, %p6;
	@%p90 bra 	$L__BB8_278;
	shl.b64 	%rd347, %rd195, 2;
	add.s64 	%rd348, %rd7, %rd347;
	st.global.u32 	[%rd348], %r192;
	mad.lo.s64 	%rd349, %rd195, 12, %rd8;
	st.global.f32 	[%rd349], %f361;
	st.global.f32 	[%rd349+4], %f362;
	st.global.f32 	[%rd349+8], %f363;
$L__BB8_278:
	not.pred 	%p91, %p7;
	@%p91 bra 	$L__BB8_280;
	shl.b64 	%rd350, %rd196, 2;
	add.s64 	%rd351, %rd7, %rd350;
	st.global.u32 	[%rd351], %r193;
	mad.lo.s64 	%rd352, %rd196, 12, %rd8;
	st.global.f32 	[%rd352], %f364;
	st.global.f32 	[%rd352+4], %f365;
	st.global.f32 	[%rd352+8], %f366;
$L__BB8_280:
	not.pred 	%p92, %p8;
	@%p92 bra 	$L__BB8_282;
	shl.b64 	%rd353, %rd197, 2;
	add.s64 	%rd354, %rd7, %rd353;
	st.global.u32 	[%rd354], %r194;
	mad.lo.s64 	%rd355, %rd197, 12, %rd8;
	st.global.f32 	[%rd355], %f367;
	st.global.f32 	[%rd355+4], %f368;
	st.global.f32 	[%rd355+8], %f369;
$L__BB8_282:
	not.pred 	%p93, %p9;
	@%p93 bra 	$L__BB8_284;
	shl.b64 	%rd356, %rd198, 2;
	add.s64 	%rd357, %rd7, %rd356;
	st.global.u32 	[%rd357], %r195;
	mad.lo.s64 	%rd358, %rd198, 12, %rd8;
	st.global.f32 	[%rd358], %f370;
	st.global.f32 	[%rd358+4], %f371;
	st.global.f32 	[%rd358+8], %f372;
$L__BB8_284:
	setp.ne.s32 	%p104, %r170, 255;
	@%p104 bra 	$L__BB8_288;
	setp.ne.s64 	%p105, %rd10, 1280;
	@%p105 bra 	$L__BB8_287;
	shl.b64 	%rd377, %rd835, 2;
	add.s64 	%rd378, %rd7, %rd377;
	st.global.u32 	[%rd378], %r196;
	mad.lo.s64 	%rd379, %rd835, 12, %rd8;
	st.global.f32 	[%rd379], %f374;
	st.global.f32 	[%rd379+4], %f373;
	st.global.f32 	[%rd379+8], %f375;
	add.s64 	%rd835, %rd835, 1;
$L__BB8_287:
	st.global.u64 	[%rd1], %rd835;
$L__BB8_288:
	ret;

}
	// .globl	_ZN3cub18CUB_300001_SM_10006detail11EmptyKernelIvEEvv
.visible .entry _ZN3cub18CUB_300001_SM_10006detail11EmptyKernelIvEEvv()
{


	ret;

}
	// .globl	_ZN3cub18CUB_300001_SM_10006detail8for_each13static_kernelINS2_12policy_hub_t12policy_500_tEmN6thrust24THRUST_300001_SM_1000_NS8cuda_cub20__uninitialized_fill7functorINS7_10device_ptrIiEEiEEEEvT0_T1_
.visible .entry _ZN3cub18CUB_300001_SM_10006detail8for_each13static_kernelINS2_12policy_hub_t12policy_500_tEmN6thrust24THRUST_300001_SM_1000_NS8cuda_cub20__uninitialized_fill7functorINS7_10device_ptrIiEEiEEEEvT0_T1_(
	.param .u64 _ZN3cub18CUB_300001_SM_10006detail8for_each13static_kernelINS2_12policy_hub_t12policy_500_tEmN6thrust24THRUST_300001_SM_1000_NS8cuda_cub20__uninitialized_fill7functorINS7_10device_ptrIiEEiEEEEvT0_T1__param_0,
	.param .align 8 .b8 _ZN3cub18CUB_300001_SM_10006detail8for_each13static_kernelINS2_12policy_hub_t12policy_500_tEmN6thrust24THRUST_300001_SM_1000_NS8cuda_cub20__uninitialized_fill7functorINS7_10device_ptrIiEEiEEEEvT0_T1__param_1[16]
)
.maxntid 256
{
	.reg .pred 	%p<4>;
	.reg .b16 	%rs<5>;
	.reg .b32 	%r<12>;
	.reg .b64 	%rd<16>;

	ld.param.u32 	%r3, [_ZN3cub18CUB_300001_SM_10006detail8for_each13static_kernelINS2_12policy_hub_t12policy_500_tEmN6thrust24THRUST_300001_SM_1000_NS8cuda_cub20__uninitialized_fill7functorINS7_10device_ptrIiEEiEEEEvT0_T1__param_1+8];
	ld.param.u64 	%rd4, [_ZN3cub18CUB_300001_SM_10006detail8for_each13static_kernelINS2_12policy_hub_t12policy_500_tEmN6thrust24THRUST_300001_SM_1000_NS8cuda_cub20__uninitialized_fill7functorINS7_10device_ptrIiEEiEEEEvT0_T1__param_1];
	ld.param.u64 	%rd5, [_ZN3cub18CUB_300001_SM_10006detail8for_each13static_kernelINS2_12policy_hub_t12policy_500_tEmN6thrust24THRUST_300001_SM_1000_NS8cuda_cub20__uninitialized_fill7functorINS7_10device_ptrIiEEiEEEEvT0_T1__param_0];
	mov.u32 	%r9, %ctaid.x;
	mul.wide.u32 	%rd1, %r9, 512;
	sub.s64 	%rd2, %rd5, %rd1;
	setp.lt.u64 	%p1, %rd2, 512;
	@%p1 bra 	$L__BB10_2;
	mov.u32 	%r11, %tid.x;
	cvta.to.global.u64 	%rd11, %rd4;
	cvt.u64.u32 	%rd12, %r11;
	add.s64 	%rd13, %rd1, %rd12;
	shl.b64 	%rd14, %rd13, 2;
	add.s64 	%rd15, %rd11, %rd14;
	st.global.u32 	[%rd15], %r3;
	st.global.u32 	[%rd15+1024], %r3;
	bra.uni 	$L__BB10_6;
$L__BB10_2:
	cvta.to.global.u64 	%rd6, %rd4;
	mov.u32 	%r2, %tid.x;
	cvt.u64.u32 	%rd7, %r2;
	setp.le.u64 	%p2, %rd2, %rd7;
	add.s64 	%rd8, %rd1, %rd7;
	shl.b64 	%rd9, %rd8, 2;
	add.s64 	%rd3, %rd6, %rd9;
	@%p2 bra 	$L__BB10_4;
	st.global.u32 	[%rd3], %r3;
$L__BB10_4:
	add.s32 	%r10, %r2, 256;
	cvt.u64.u32 	%rd10, %r10;
	setp.le.u64 	%p3, %rd2, %rd10;
	@%p3 bra 	$L__BB10_6;
	st.global.u32 	[%rd3+1024], %r3;
$L__BB10_6:
	ret;

}
	// .globl	_ZN3cub18CUB_300001_SM_10006detail8for_each13static_kernelINS2_12policy_hub_t12policy_500_tEmN6thrust24THRUST_300001_SM_1000_NS8cuda_cub20__uninitialized_fill7functorINS7_10device_ptrI6float3EESC_EEEEvT0_T1_
.visible .entry _ZN3cub18CUB_300001_SM_10006detail8for_each13static_kernelINS2_12policy_hub_t12policy_500_tEmN6thrust24THRUST_300001_SM_1000_NS8cuda_cub20__uninitialized_fill7functorINS7_10device_ptrI6float3EESC_EEEEvT0_T1_(
	.param .u64 _ZN3cub18CUB_300001_SM_10006detail8for_each13static_kernelINS2_12policy_hub_t12policy_500_tEmN6thrust24THRUST_300001_SM_1000_NS8cuda_cub20__uninitialized_fill7functorINS7_10device_ptrI6float3EESC_EEEEvT0_T1__param_0,
	.param .align 8 .b8 _ZN3cub18CUB_300001_SM_10006detail8for_each13static_kernelINS2_12policy_hub_t12policy_500_tEmN6thrust24THRUST_300001_SM_1000_NS8cuda_cub20__uninitialized_fill7functorINS7_10device_ptrI6float3EESC_EEEEvT0_T1__param_1[24]
)
.maxntid 256
{
	.reg .pred 	%p<4>;
	.reg .b16 	%rs<5>;
	.reg .b32 	%r<10>;
	.reg .b32 	%f<7>;
	.reg .b64 	%rd<14>;

	ld.param.f32 	%f6, [_ZN3cub18CUB_300001_SM_10006detail8for_each13static_kernelINS2_12policy_hub_t12policy_500_tEmN6thrust24THRUST_300001_SM_1000_NS8cuda_cub20__uninitialized_fill7functorINS7_10device_ptrI6float3EESC_EEEEvT0_T1__param_1+16];
	ld.param.u64 	%rd4, [_ZN3cub18CUB_300001_SM_10006detail8for_each13static_kernelINS2_12policy_hub_t12policy_500_tEmN6thrust24THRUST_300001_SM_1000_NS8cuda_cub20__uninitialized_fill7functorINS7_10device_ptrI6float3EESC_EEEEvT0_T1__param_1];
	ld.param.u64 	%rd5, [_ZN3cub18CUB_300001_SM_10006detail8for_each13static_kernelINS2_12policy_hub_t12policy_500_tEmN6thrust24THRUST_300001_SM_1000_NS8cuda_cub20__uninitialized_fill7functorINS7_10device_ptrI6float3EESC_EEEEvT0_T1__param_0];
	ld.param.v2.f32 	{%f4, %f5}, [_ZN3cub18CUB_300001_SM_10006detail8for_each13static_kernelINS2_12policy_hub_t12policy_500_tEmN6thrust24THRUST_300001_SM_1000_NS8cuda_cub20__uninitialized_fill7functorINS7_10device_ptrI6float3EESC_EEEEvT0_T1__param_1+8];
	mov.u32 	%r7, %ctaid.x;
	mul.wide.u32 	%rd1, %r7, 512;
	sub.s64 	%rd2, %rd5, %rd1;
	setp.lt.u64 	%p1, %rd2, 512;
	@%p1 bra 	$L__BB11_2;
	mov.u32 	%r9, %tid.x;
	cvta.to.global.u64 	%rd10, %rd4;
	cvt.u64.u32 	%rd11, %r9;
	add.s64 	%rd12, %rd1, %rd11;
	mad.lo.s64 	%rd13, %rd12, 12, %rd10;
	st.global.f32 	[%rd13], %f4;
	st.global.f32 	[%rd13+4], %f5;
	st.global.f32 	[%rd13+8], %f6;
	st.global.f32 	[%rd13+3072], %f4;
	st.global.f32 	[%rd13+3076], %f5;
	st.global.f32 	[%rd13+3080], %f6;
	bra.uni 	$L__BB11_6;
$L__BB11_2:
	cvta.to.global.u64 	%rd6, %rd4;
	mov.u32 	%r1, %tid.x;
	cvt.u64.u32 	%rd7, %r1;
	setp.le.u64 	%p2, %rd2, %rd7;
	add.s64 	%rd8, %rd1, %rd7;
	mad.lo.s64 	%rd3, %rd8, 12, %rd6;
	@%p2 bra 	$L__BB11_4;
	st.global.f32 	[%rd3], %f4;
	st.global.f32 	[%rd3+4], %f5;
	st.global.f32 	[%rd3+8], %f6;
$L__BB11_4:
	add.s32 	%r8, %r1, 256;
	cvt.u64.u32 	%rd9, %r8;
	setp.le.u64 	%p3, %rd2, %rd9;
	@%p3 bra 	$L__BB11_6;
	st.global.f32 	[%rd3+3072], %f4;
	st.global.f32 	[%rd3+3076], %f5;
	st.global.f32 	[%rd3+3080], %f6;
$L__BB11_6:
	ret;

}
	// .globl	_ZN3cub18CUB_300001_SM_10006detail9transform16transform_kernelINS2_10policy_hubILb1EN4cuda3std3__45tupleIJN6thrust24THRUST_300001_SM_1000_NS6detail15normal_iteratorINSA_10device_ptrI6float3EEEENSC_INSD_IiEEEEEEEE10policy1000Ei17DivideFloat3ByIntSG_JPSE_PiEEEvT0_iT1_T2_DpNS2_10kernel_argIT3_EE
.visible .entry _ZN3cub18CUB_300001_SM_10006detail9transform16transform_kernelINS2_10policy_hubILb1EN4cuda3std3__45tupleIJN6thrust24THRUST_300001_SM_1000_NS6detail15normal_iteratorINSA_10device_ptrI6float3EEEENSC_INSD_IiEEEEEEEE10policy1000Ei17DivideFloat3ByIntSG_JPSE_PiEEEvT0_iT1_T2_DpNS2_10kernel_argIT3_EE(
	.param .u32 _ZN3cub18CUB_300001_SM_10006detail9transform16transform_kernelINS2_10policy_hubILb1EN4cuda3std3__45tupleIJN6thrust24THRUST_300001_SM_1000_NS6detail15normal_iteratorINSA_10device_ptrI6float3EEEENSC_INSD_IiEEEEEEEE10policy1000Ei17DivideFloat3ByIntSG_JPSE_PiEEEvT0_iT1_T2_DpNS2_10kernel_argIT3_EE_param_0,
	.param .u32 _ZN3cub18CUB_300001_SM_10006detail9transform16transform_kernelINS2_10policy_hubILb1EN4cuda3std3__45tupleIJN6thrust24THRUST_300001_SM_1000_NS6detail15normal_iteratorINSA_10device_ptrI6float3EEEENSC_INSD_IiEEEEEEEE10policy1000Ei17DivideFloat3ByIntSG_JPSE_PiEEEvT0_iT1_T2_DpNS2_10kernel_argIT3_EE_param_1,
	.param .align 1 .b8 _ZN3cub18CUB_300001_SM_10006detail9transform16transform_kernelINS2_10policy_hubILb1EN4cuda3std3__45tupleIJN6thrust24THRUST_300001_SM_1000_NS6detail15normal_iteratorINSA_10device_ptrI6float3EEEENSC_INSD_IiEEEEEEEE10policy1000Ei17DivideFloat3ByIntSG_JPSE_PiEEEvT0_iT1_T2_DpNS2_10kernel_argIT3_EE_param_2[1],
	.param .align 8 .b8 _ZN3cub18CUB_300001_SM_10006detail9transform16transform_kernelINS2_10policy_hubILb1EN4cuda3std3__45tupleIJN6thrust24THRUST_300001_SM_1000_NS6detail15normal_iteratorINSA_10device_ptrI6float3EEEENSC_INSD_IiEEEEEEEE10policy1000Ei17DivideFloat3ByIntSG_JPSE_PiEEEvT0_iT1_T2_DpNS2_10kernel_argIT3_EE_param_3[8],
	.param .align 8 .b8 _ZN3cub18CUB_300001_SM_10006detail9transform16transform_kernelINS2_10policy_hubILb1EN4cuda3std3__45tupleIJN6thrust24THRUST_300001_SM_1000_NS6detail15normal_iteratorINSA_10device_ptrI6float3EEEENSC_INSD_IiEEEEEEEE10policy1000Ei17DivideFloat3ByIntSG_JPSE_PiEEEvT0_iT1_T2_DpNS2_10kernel_argIT3_EE_param_4[16],
	.param .align 8 .b8 _ZN3cub18CUB_300001_SM_10006detail9transform16transform_kernelINS2_10policy_hubILb1EN4cuda3std3__45tupleIJN6thrust24THRUST_300001_SM_1000_NS6detail15normal_iteratorINSA_10device_ptrI6float3EEEENSC_INSD_IiEEEEEEEE10policy1000Ei17DivideFloat3ByIntSG_JPSE_PiEEEvT0_iT1_T2_DpNS2_10kernel_argIT3_EE_param_5[16]
)
.maxntid 128
{
	.reg .pred 	%p<27>;
	.reg .b32 	%r<75>;
	.reg .b32 	%f<99>;
	.reg .b64 	%rd<85>;

	ld.param.u32 	%r38, [_ZN3cub18CUB_300001_SM_10006detail9transform16transform_kernelINS2_10policy_hubILb1EN4cuda3std3__45tupleIJN6thrust24THRUST_300001_SM_1000_NS6detail15normal_iteratorINSA_10device_ptrI6float3EEEENSC_INSD_IiEEEEEEEE10policy1000Ei17DivideFloat3ByIntSG_JPSE_PiEEEvT0_iT1_T2_DpNS2_10kernel_argIT3_EE_param_0];
	ld.param.u64 	%rd16, [_ZN3cub18CUB_300001_SM_10006detail9transform16transform_kernelINS2_10policy_hubILb1EN4cuda3std3__45tupleIJN6thrust24THRUST_300001_SM_1000_NS6detail15normal_iteratorINSA_10device_ptrI6float3EEEENSC_INSD_IiEEEEEEEE10policy1000Ei17DivideFloat3ByIntSG_JPSE_PiEEEvT0_iT1_T2_DpNS2_10kernel_argIT3_EE_param_5];
	ld.param.u64 	%rd17, [_ZN3cub18CUB_300001_SM_10006detail9transform16transform_kernelINS2_10policy_hubILb1EN4cuda3std3__45tupleIJN6thrust24THRUST_300001_SM_1000_NS6detail15normal_iteratorINSA_10device_ptrI6float3EEEENSC_INSD_IiEEEEEEEE10policy1000Ei17DivideFloat3ByIntSG_JPSE_PiEEEvT0_iT1_T2_DpNS2_10kernel_argIT3_EE_param_4];
	ld.param.u64 	%rd18, [_ZN3cub18CUB_300001_SM_10006detail9transform16transform_kernelINS2_10policy_hubILb1EN4cuda3std3__45tupleIJN6thrust24THRUST_300001_SM_1000_NS6detail15normal_iteratorINSA_10device_ptrI6float3EEEENSC_INSD_IiEEEEEEEE10policy1000Ei17DivideFloat3ByIntSG_JPSE_PiEEEvT0_iT1_T2_DpNS2_10kernel_argIT3_EE_param_3];
	ld.param.u32 	%r37, [_ZN3cub18CUB_300001_SM_10006detail9transform16transform_kernelINS2_10policy_hubILb1EN4cuda3std3__45tupleIJN6thrust24THRUST_300001_SM_1000_NS6detail15normal_iteratorINSA_10device_ptrI6float3EEEENSC_INSD_IiEEEEEEEE10policy1000Ei17DivideFloat3ByIntSG_JPSE_PiEEEvT0_iT1_T2_DpNS2_10kernel_argIT3_EE_param_1];
	cvta.to.global.u64 	%rd1, %rd18;
	cvta.to.global.u64 	%rd2, %rd17;
	cvta.to.global.u64 	%rd3, %rd16;
	shl.b32 	%r1, %r37, 7;
	mov.u32 	%r39, %ctaid.x;
	mul.lo.s32 	%r2, %r1, %r39;
	sub.s32 	%r3, %r38, %r2;
	min.s32 	%r4, %r1, %r3;
	mul.lo.s32 	%r5, %r4, 12;
	mov.u32 	%r6, %tid.x;
	shl.b32 	%r67, %r6, 7;
	setp.ge.s32 	%p1, %r67, %r5;
	@%p1 bra 	$L__BB12_3;
	mul.wide.u32 	%rd19, %r6, 128;
	add.s64 	%rd20, %rd2, %rd19;
	mul.wide.s32 	%rd21, %r2, 12;
	add.s64 	%rd83, %rd20, %rd21;
	mov.u32 	%r66, %r67;
$L__BB12_2:
	.pragma "nounroll";
	// begin inline asm
	prefetch.global.L2 [%rd83];
	// end inline asm
	add.s32 	%r66, %r66, 16384;
	add.s64 	%rd83, %rd83, 16384;
	setp.lt.s32 	%p2, %r66, %r5;
	@%p2 bra 	$L__BB12_2;
$L__BB12_3:
	shl.b32 	%r10, %r4, 2;
	setp.ge.s32 	%p3, %r67, %r10;
	@%p3 bra 	$L__BB12_6;
	mul.wide.u32 	%rd23, %r6, 128;
	add.s64 	%rd24, %rd3, %rd23;
	mul.wide.s32 	%rd25, %r2, 4;
	add.s64 	%rd84, %rd24, %rd25;
$L__BB12_5:
	.pragma "nounroll";
	// begin inline asm
	prefetch.global.L2 [%rd84];
	// end inline asm
	add.s32 	%r67, %r67, 16384;
	add.s64 	%rd84, %rd84, 16384;
	setp.lt.s32 	%p4, %r67, %r10;
	@%p4 bra 	$L__BB12_5;
$L__BB12_6:
	mul.wide.s32 	%rd27, %r2, 12;
	add.s64 	%rd10, %rd2, %rd27;
	mul.wide.s32 	%rd28, %r2, 4;
	add.s64 	%rd11, %rd3, %rd28;
	add.s64 	%rd12, %rd1, %rd27;
	setp.gt.s32 	%p5, %r1, %r3;
	@%p5 bra 	$L__BB12_16;
	setp.lt.s32 	%p6, %r37, 1;
	@%p6 bra 	$L__BB12_38;
	and.b32  	%r13, %r37, 3;
	setp.lt.u32 	%p7, %r37, 4;
	mov.b32 	%r73, 0;
	@%p7 bra 	$L__BB12_11;
	and.b32  	%r73, %r37, 2147483644;
	neg.s32 	%r69, %r73;
	add.s64 	%rd30, %rd27, 3072;
	add.s64 	%rd13, %rd2, %rd30;
	add.s64 	%rd32, %rd28, %rd3;
	add.s64 	%rd14, %rd32, 1024;
	add.s64 	%rd15, %rd1, %rd30;
	mov.u32 	%r68, %r6;
$L__BB12_10:
	.pragma "nounroll";
	mul.wide.s32 	%rd33, %r68, 12;
	add.s64 	%rd34, %rd13, %rd33;
	mul.wide.s32 	%rd35, %r68, 4;
	add.s64 	%rd36, %rd14, %rd35;
	add.s64 	%rd37, %rd15, %rd33;
	ld.global.f32 	%f1, [%rd34+-3072];
	ld.global.u32 	%r41, [%rd36+-1024];
	cvt.rn.f32.s32 	%f2, %r41;
	div.rn.f32 	%f3, %f1, %f2;
	ld.global.f32 	%f4, [%rd34+-3068];
	div.rn.f32 	%f5, %f4, %f2;
	ld.global.f32 	%f6, [%rd34+-3064];
	div.rn.f32 	%f7, %f6, %f2;
	st.global.f32 	[%rd37+-3072], %f3;
	st.global.f32 	[%rd37+-3068], %f5;
	st.global.f32 	[%rd37+-3064], %f7;
	ld.global.f32 	%f8, [%rd34+-1536];
	ld.global.u32 	%r42, [%rd36+-512];
	cvt.rn.f32.s32 	%f9, %r42;
	div.rn.f32 	%f10, %f8, %f9;
	ld.global.f32 	%f11, [%rd34+-1532];
	div.rn.f32 	%f12, %f11, %f9;
	ld.global.f32 	%f13, [%rd34+-1528];
	div.rn.f32 	%f14, %f13, %f9;
	st.global.f32 	[%rd37+-1536], %f10;
	st.global.f32 	[%rd37+-1532], %f12;
	st.global.f32 	[%rd37+-1528], %f14;
	ld.global.f32 	%f15, [%rd34];
	ld.global.u32 	%r43, [%rd36];
	cvt.rn.f32.s32 	%f16, %r43;
	div.rn.f32 	%f17, %f15, %f16;
	ld.global.f32 	%f18, [%rd34+4];
	div.rn.f32 	%f19, %f18, %f16;
	ld.global.f32 	%f20, [%rd34+8];
	div.rn.f32 	%f21, %f20, %f16;
	st.global.f32 	[%rd37], %f17;
	st.global.f32 	[%rd37+4], %f19;
	st.global.f32 	[%rd37+8], %f21;
	ld.global.f32 	%f22, [%rd34+1536];
	ld.global.u32 	%r44, [%rd36+512];
	cvt.rn.f32.s32 	%f23, %r44;
	div.rn.f32 	%f24, %f22, %f23;
	ld.global.f32 	%f25, [%rd34+1540];
	div.rn.f32 	%f26, %f25, %f23;
	ld.global.f32 	%f27, [%rd34+1544];
	div.rn.f32 	%f28, %f27, %f23;
	st.global.f32 	[%rd37+1536], %f24;
	st.global.f32 	[%rd37+1540], %f26;
	st.global.f32 	[%rd37+1544], %f28;
	add.s32 	%r69, %r69, 4;
	add.s32 	%r68, %r68, 512;
	setp.eq.s32 	%p8, %r69, 0;
	@%p8 bra 	$L__BB12_11;
	bra.uni 	$L__BB12_10;
$L__BB12_11:
	setp.eq.s32 	%p9, %r13, 0;
	@%p9 bra 	$L__BB12_38;
	setp.eq.s32 	%p10, %r13, 1;
	@%p10 bra 	$L__BB12_14;
	shl.b32 	%r45, %r73, 7;
	add.s32 	%r46, %r45, %r6;
	mul.wide.s32 	%rd38, %r46, 12;
	add.s64 	%rd39, %rd10, %rd38;
	mul.wide.s32 	%rd40, %r46, 4;
	add.s64 	%rd41, %rd11, %rd40;
	ld.global.f32 	%f29, [%rd39];
	ld.global.u32 	%r47, [%rd41];
	cvt.rn.f32.s32 	%f30, %r47;
	div.rn.f32 	%f31, %f29, %f30;
	ld.global.f32 	%f32, [%rd39+4];
	div.rn.f32 	%f33, %f32, %f30;
	ld.global.f32 	%f34, [%rd39+8];
	div.rn.f32 	%f35, %f34, %f30;
	add.s64 	%rd42, %rd12, %rd38;
	st.global.f32 	[%rd42], %f31;
	st.global.f32 	[%rd42+4], %f33;
	st.global.f32 	[%rd42+8], %f35;
	ld.global.f32 	%f36, [%rd39+1536];
	ld.global.u32 	%r48, [%rd41+512];
	cvt.rn.f32.s32 	%f37, %r48;
	div.rn.f32 	%f38, %f36, %f37;
	ld.global.f32 	%f39, [%rd39+1540];
	div.rn.f32 	%f40, %f39, %f37;
	ld.global.f32 	%f41, [%rd39+1544];
	div.rn.f32 	%f42, %f41, %f37;
	st.global.f32 	[%rd42+1536], %f38;
	st.global.f32 	[%rd42+1540], %f40;
	st.global.f32 	[%rd42+1544], %f42;
	add.s32 	%r73, %r73, 2;
$L__BB12_14:
	and.b32  	%r49, %r37, 1;
	setp.eq.b32 	%p11, %r49, 1;
	not.pred 	%p12, %p11;
	@%p12 bra 	$L__BB12_38;
	shl.b32 	%r50, %r73, 7;
	add.s32 	%r51, %r50, %r6;
	mul.wide.s32 	%rd43, %r51, 12;
	add.s64 	%rd44, %rd10, %rd43;
	mul.wide.s32 	%rd45, %r51, 4;
	add.s64 	%rd46, %rd11, %rd45;
	ld.global.f32 	%f43, [%rd44];
	ld.global.u32 	%r52, [%rd46];
	cvt.rn.f32.s32 	%f44, %r52;
	div.rn.f32 	%f45, %f43, %f44;
	ld.global.f32 	%f46, [%rd44+4];
	div.rn.f32 	%f47, %f46, %f44;
	ld.global.f32 	%f48, [%rd44+8];
	div.rn.f32 	%f49, %f48, %f44;
	add.s64 	%rd47, %rd12, %rd43;
	st.global.f32 	[%rd47], %f45;
	st.global.f32 	[%rd47+4], %f47;
	st.global.f32 	[%rd47+8], %f49;
	bra.uni 	$L__BB12_38;
$L__BB12_16:
	setp.lt.s32 	%p13, %r37, 1;
	@%p13 bra 	$L__BB12_38;
	and.b32  	%r16, %r37, 3;
	setp.lt.u32 	%p14, %r37, 4;
	mov.b32 	%r71, 0;
	@%p14 bra 	$L__BB12_28;
	and.b32  	%r71, %r37, 2147483644;
	mov.b32 	%r70, 0;
$L__BB12_19:
	.pragma "nounroll";
	shl.b32 	%r55, %r70, 7;
	add.s32 	%r23, %r55, %r6;
	setp.ge.s32 	%p15, %r23, %r4;
	@%p15 bra 	$L__BB12_21;
	mul.wide.s32 	%rd48, %r23, 12;
	add.s64 	%rd49, %rd10, %rd48;
	mul.wide.s32 	%rd50, %r23, 4;
	add.s64 	%rd51, %rd11, %rd50;
	ld.global.f32 	%f50, [%rd49];
	ld.global.u32 	%r56, [%rd51];
	cvt.rn.f32.s32 	%f51, %r56;
	div.rn.f32 	%f52, %f50, %f51;
	ld.global.f32 	%f53, [%rd49+4];
	div.rn.f32 	%f54, %f53, %f51;
	ld.global.f32 	%f55, [%rd49+8];
	div.rn.f32 	%f56, %f55, %f51;
	add.s64 	%rd52, %rd12, %rd48;
	st.global.f32 	[%rd52], %f52;
	st.global.f32 	[%rd52+4], %f54;
	st.global.f32 	[%rd52+8], %f56;
$L__BB12_21:
	add.s32 	%r24, %r23, 128;
	setp.ge.s32 	%p16, %r24, %r4;
	@%p16 bra 	$L__BB12_23;
	mul.wide.s32 	%rd53, %r24, 12;
	add.s64 	%rd54, %rd10, %rd53;
	mul.wide.s32 	%rd55, %r24, 4;
	add.s64 	%rd56, %rd11, %rd55;
	ld.global.f32 	%f57, [%rd54];
	ld.global.u32 	%r57, [%rd56];
	cvt.rn.f32.s32 	%f58, %r57;
	div.rn.f32 	%f59, %f57, %f58;
	ld.global.f32 	%f60, [%rd54+4];
	div.rn.f32 	%f61, %f60, %f58;
	ld.global.f32 	%f62, [%rd54+8];
	div.rn.f32 	%f63, %f62, %f58;
	add.s64 	%rd57, %rd12, %rd53;
	st.global.f32 	[%rd57], %f59;
	st.global.f32 	[%rd57+4], %f61;
	st.global.f32 	[%rd57+8], %f63;
$L__BB12_23:
	add.s32 	%r25, %r23, 256;
	setp.ge.s32 	%p17, %r25, %r4;
	@%p17 bra 	$L__BB12_25;
	mul.wide.s32 	%rd58, %r25, 12;
	add.s64 	%rd59, %rd10, %rd58;
	mul.wide.s32 	%rd60, %r25, 4;
	add.s64 	%rd61, %rd11, %rd60;
	ld.global.f32 	%f64, [%rd59];
	ld.global.u32 	%r58, [%rd61];
	cvt.rn.f32.s32 	%f65, %r58;
	div.rn.f32 	%f66, %f64, %f65;
	ld.global.f32 	%f67, [%rd59+4];
	div.rn.f32 	%f68, %f67, %f65;
	ld.global.f32 	%f69, [%rd59+8];
	div.rn.f32 	%f70, %f69, %f65;
	add.s64 	%rd62, %rd12, %rd58;
	st.global.f32 	[%rd62], %f66;
	st.global.f32 	[%rd62+4], %f68;
	st.global.f32 	[%rd62+8], %f70;
$L__BB12_25:
	add.s32 	%r26, %r23, 384;
	setp.ge.s32 	%p18, %r26, %r4;
	@%p18 bra 	$L__BB12_27;
	mul.wide.s32 	%rd63, %r26, 12;
	add.s64 	%rd64, %rd10, %rd63;
	mul.wide.s32 	%rd65, %r26, 4;
	add.s64 	%rd66, %rd11, %rd65;
	ld.global.f32 	%f71, [%rd64];
	ld.global.u32 	%r59, [%rd66];
	cvt.rn.f32.s32 	%f72, %r59;
	div.rn.f32 	%f73, %f71, %f72;
	ld.global.f32 	%f74, [%rd64+4];
	div.rn.f32 	%f75, %f74, %f72;
	ld.global.f32 	%f76, [%rd64+8];
	div.rn.f32 	%f77, %f76, %f72;
	add.s64 	%rd67, %rd12, %rd63;
	st.global.f32 	[%rd67], %f73;
	st.global.f32 	[%rd67+4], %f75;
	st.global.f32 	[%rd67+8], %f77;
$L__BB12_27:
	add.s32 	%r70, %r70, 4;
	setp.ne.s32 	%p19, %r70, %r71;
	@%p19 bra 	$L__BB12_19;
$L__BB12_28:
	setp.eq.s32 	%p20, %r16, 0;
	@%p20 bra 	$L__BB12_38;
	setp.eq.s32 	%p21, %r16, 1;
	@%p21 bra 	$L__BB12_35;
	shl.b32 	%r60, %r71, 7;
	add.s32 	%r29, %r60, %r6;
	setp.ge.s32 	%p22, %r29, %r4;
	@%p22 bra 	$L__BB12_32;
	mul.wide.s32 	%rd68, %r29, 12;
	add.s64 	%rd69, %rd10, %rd68;
	mul.wide.s32 	%rd70, %r29, 4;
	add.s64 	%rd71, %rd11, %rd70;
	ld.global.f32 	%f78, [%rd69];
	ld.global.u32 	%r61, [%rd71];
	cvt.rn.f32.s32 	%f79, %r61;
	div.rn.f32 	%f80, %f78, %f79;
	ld.global.f32 	%f81, [%rd69+4];
	div.rn.f32 	%f82, %f81, %f79;
	ld.global.f32 	%f83, [%rd69+8];
	div.rn.f32 	%f84, %f83, %f79;
	add.s64 	%rd72, %rd12, %rd68;
	st.global.f32 	[%rd72], %f80;
	st.global.f32 	[%rd72+4], %f82;
	st.global.f32 	[%rd72+8], %f84;
$L__BB12_32:
	add.s32 	%r30, %r29, 128;
	setp.ge.s32 	%p23, %r30, %r4;
	@%p23 bra 	$L__BB12_34;
	mul.wide.s32 	%rd73, %r30, 12;
	add.s64 	%rd74, %rd10, %rd73;
	mul.wide.s32 	%rd75, %r30, 4;
	add.s64 	%rd76, %rd11, %rd75;
	ld.global.f32 	%f85, [%rd74];
	ld.global.u32 	%r62, [%rd76];
	cvt.rn.f32.s32 	%f86, %r62;
	div.rn.f32 	%f87, %f85, %f86;
	ld.global.f32 	%f88, [%rd74+4];
	div.rn.f32 	%f89, %f88, %f86;
	ld.global.f32 	%f90, [%rd74+8];
	div.rn.f32 	%f91, %f90, %f86;
	add.s64 	%rd77, %rd12, %rd73;
	st.global.f32 	[%rd77], %f87;
	st.global.f32 	[%rd77+4], %f89;
	st.global.f32 	[%rd77+8], %f91;
$L__BB12_34:
	add.s32 	%r71, %r71, 2;
$L__BB12_35:
	and.b32  	%r63, %r37, 1;
	setp.eq.b32 	%p24, %r63, 1;
	not.pred 	%p25, %p24;
	@%p25 bra 	$L__BB12_38;
	shl.b32 	%r64, %r71, 7;
	add.s32 	%r33, %r64, %r6;
	setp.ge.s32 	%p26, %r33, %r4;
	@%p26 bra 	$L__BB12_38;
	mul.wide.s32 	%rd78, %r33, 12;
	add.s64 	%rd79, %rd10, %rd78;
	mul.wide.s32 	%rd80, %r33, 4;
	add.s64 	%rd81, %rd11, %rd80;
	ld.global.f32 	%f92, [%rd79];
	ld.global.u32 	%r65, [%rd81];
	cvt.rn.f32.s32 	%f93, %r65;
	div.rn.f32 	%f94, %f92, %f93;
	ld.global.f32 	%f95, [%rd79+4];
	div.rn.f32 	%f96, %f95, %f93;
	ld.global.f32 	%f97, [%rd79+8];
	div.rn.f32 	%f98, %f97, %f93;
	add.s64 	%rd82, %rd12, %rd78;
	st.global.f32 	[%rd82], %f94;
	st.global.f32 	[%rd82+4], %f96;
	st.global.f32 	[%rd82+8], %f98;
$L__BB12_38:
	ret;

}
	// .globl	_ZN3cub18CUB_300001_SM_10006detail9transform16transform_kernelINS2_10policy_hubILb1EN4cuda3std3__45tupleIJN6thrust24THRUST_300001_SM_1000_NS6detail15normal_iteratorINSA_10device_ptrI6float3EEEENSC_INSD_IiEEEEEEEE10policy1000El17DivideFloat3ByIntSG_JPSE_PiEEEvT0_iT1_T2_DpNS2_10kernel_argIT3_EE
.visible .entry _ZN3cub18CUB_300001_SM_10006detail9transform16transform_kernelINS2_10policy_hubILb1EN4cuda3std3__45tupleIJN6thrust24THRUST_300001_SM_1000_NS6detail15normal_iteratorINSA_10device_ptrI6float3EEEENSC_INSD_IiEEEEEEEE10policy1000El17DivideFloat3ByIntSG_JPSE_PiEEEvT0_iT1_T2_DpNS2_10kernel_argIT3_EE(
	.param .u64 _ZN3cub18CUB_300001_SM_10006detail9transform16transform_kernelINS2_10policy_hubILb1EN4cuda3std3__45tupleIJN6thrust24THRUST_300001_SM_1000_NS6detail15normal_iteratorINSA_10device_ptrI6float3EEEENSC_INSD_IiEEEEEEEE10policy1000El17DivideFloat3ByIntSG_JPSE_PiEEEvT0_iT1_T2_DpNS2_10kernel_argIT3_EE_param_0,
	.param .u32 _ZN3cub18CUB_300001_SM_10006detail9transform16transform_kernelINS2_10policy_hubILb1EN4cuda3std3__45tupleIJN6thrust24THRUST_300001_SM_1000_NS6detail15normal_iteratorINSA_10device_ptrI6float3EEEENSC_INSD_IiEEEEEEEE10policy1000El17DivideFloat3ByIntSG_JPSE_PiEEEvT0_iT1_T2_DpNS2_10kernel_argIT3_EE_param_1,
	.param .align 1 .b8 _ZN3cub18CUB_300001_SM_10006detail9transform16transform_kernelINS2_10policy_hubILb1EN4cuda3std3__45tupleIJN6thrust24THRUST_300001_SM_1000_NS6detail15normal_iteratorINSA_10device_ptrI6float3EEEENSC_INSD_IiEEEEEEEE10policy1000El17DivideFloat3ByIntSG_JPSE_PiEEEvT0_iT1_T2_DpNS2_10kernel_argIT3_EE_param_2[1],
	.param .align 8 .b8 _ZN3cub18CUB_300001_SM_10006detail9transform16transform_kernelINS2_10policy_hubILb1EN4cuda3std3__45tupleIJN6thrust24THRUST_300001_SM_1000_NS6detail15normal_iteratorINSA_10device_ptrI6float3EEEENSC_INSD_IiEEEEEEEE10policy1000El17DivideFloat3ByIntSG_JPSE_PiEEEvT0_iT1_T2_DpNS2_10kernel_argIT3_EE_param_3[8],
	.param .align 8 .b8 _ZN3cub18CUB_300001_SM_10006detail9transform16transform_kernelINS2_10policy_hubILb1EN4cuda3std3__45tupleIJN6thrust24THRUST_300001_SM_1000_NS6detail15normal_iteratorINSA_10device_ptrI6float3EEEENSC_INSD_IiEEEEEEEE10policy1000El17DivideFloat3ByIntSG_JPSE_PiEEEvT0_iT1_T2_DpNS2_10kernel_argIT3_EE_param_4[16],
	.param .align 8 .b8 _ZN3cub18CUB_300001_SM_10006detail9transform16transform_kernelINS2_10policy_hubILb1EN4cuda3std3__45tupleIJN6thrust24THRUST_300001_SM_1000_NS6detail15normal_iteratorINSA_10device_ptrI6float3EEEENSC_INSD_IiEEEEEEEE10policy1000El17DivideFloat3ByIntSG_JPSE_PiEEEvT0_iT1_T2_DpNS2_10kernel_argIT3_EE_param_5[16]
)
.maxntid 128
{
	.reg .pred 	%p<27>;
	.reg .b32 	%r<72>;
	.reg .b32 	%f<99>;
	.reg .b64 	%rd<89>;

	ld.param.u64 	%rd17, [_ZN3cub18CUB_300001_SM_10006detail9transform16transform_kernelINS2_10policy_hubILb1EN4cuda3std3__45tupleIJN6thrust24THRUST_300001_SM_1000_NS6detail15normal_iteratorINSA_10device_ptrI6float3EEEENSC_INSD_IiEEEEEEEE10policy1000El17DivideFloat3ByIntSG_JPSE_PiEEEvT0_iT1_T2_DpNS2_10kernel_argIT3_EE_param_0];
	ld.param.u64 	%rd18, [_ZN3cub18CUB_300001_SM_10006detail9transform16transform_kernelINS2_10policy_hubILb1EN4cuda3std3__45tupleIJN6thrust24THRUST_300001_SM_1000_NS6detail15normal_iteratorINSA_10device_ptrI6float3EEEENSC_INSD_IiEEEEEEEE10policy1000El17DivideFloat3ByIntSG_JPSE_PiEEEvT0_iT1_T2_DpNS2_10kernel_argIT3_EE_param_5];
	ld.param.u64 	%rd19, [_ZN3cub18CUB_300001_SM_10006detail9transform16transform_kernelINS2_10policy_hubILb1EN4cuda3std3__45tupleIJN6thrust24THRUST_300001_SM_1000_NS6detail15normal_iteratorINSA_10device_ptrI6float3EEEENSC_INSD_IiEEEEEEEE10policy1000El17DivideFloat3ByIntSG_JPSE_PiEEEvT0_iT1_T2_DpNS2_10kernel_argIT3_EE_param_4];
	ld.param.u64 	%rd20, [_ZN3cub18CUB_300001_SM_10006detail9transform16transform_kernelINS2_10policy_hubILb1EN4cuda3std3__45tupleIJN6thrust24THRUST_300001_SM_1000_NS6detail15normal_iteratorINSA_10device_ptrI6float3EEEENSC_INSD_IiEEEEEEEE10policy1000El17DivideFloat3ByIntSG_JPSE_PiEEEvT0_iT1_T2_DpNS2_10kernel_argIT3_EE_param_3];
	ld.param.u32 	%r35, [_ZN3cub18CUB_300001_SM_10006detail9transform16transform_kernelINS2_10policy_hubILb1EN4cuda3std3__45tupleIJN6thrust24THRUST_300001_SM_1000_NS6detail15normal_iteratorINSA_10device_ptrI6float3EEEENSC_INSD_IiEEEEEEEE10policy1000El17DivideFloat3ByIntSG_JPSE_PiEEEvT0_iT1_T2_DpNS2_10kernel_argIT3_EE_param_1];
	cvta.to.global.u64 	%rd1, %rd20;
	cvta.to.global.u64 	%rd2, %rd19;
	cvta.to.global.u64 	%rd3, %rd18;
	shl.b32 	%r1, %r35, 7;
	mov.u32 	%r36, %ctaid.x;
	cvt.u64.u32 	%rd21, %r36;
	cvt.s64.s32 	%rd22, %r1;
	mul.lo.s64 	%rd4, %rd22, %rd21;
	sub.s64 	%rd23, %rd17, %rd4;
	min.s64 	%rd24, %rd23, %rd22;
	cvt.u32.u64 	%r2, %rd24;
	mul.lo.s32 	%r3, %r2, 12;
	mov.u32 	%r4, %tid.x;
	shl.b32 	%r64, %r4, 7;
	setp.ge.s32 	%p1, %r64, %r3;
	@%p1 bra 	$L__BB13_3;
	mad.lo.s64 	%rd25, %rd4, 12, %rd2;
	mul.wide.u32 	%rd26, %r4, 128;
	add.s64 	%rd87, %rd25, %rd26;
	mov.u32 	%r63, %r64;
$L__BB13_2:
	.pragma "nounroll";
	// begin inline asm
	prefetch.global.L2 [%rd87];
	// end inline asm
	add.s32 	%r63, %r63, 16384;
	add.s64 	%rd87, %rd87, 16384;
	setp.lt.s32 	%p2, %r63, %r3;
	@%p2 bra 	$L__BB13_2;
$L__BB13_3:
	shl.b32 	%r8, %r2, 2;
	setp.ge.s32 	%p3, %r64, %r8;
	@%p3 bra 	$L__BB13_6;
	shl.b64 	%rd28, %rd4, 2;
	add.s64 	%rd29, %rd3, %rd28;
	mul.wide.u32 	%rd30, %r4, 128;
	add.s64 	%rd88, %rd29, %rd30;
$L__BB13_5:
	.pragma "nounroll";
	// begin inline asm
	prefetch.global.L2 [%rd88];
	// end inline asm
	add.s32 	%r64, %r64, 16384;
	add.s64 	%rd88, %rd88, 16384;
	setp.lt.s32 	%p4, %r64, %r8;
	@%p4 bra 	$L__BB13_5;
$L__BB13_6:
	mul.lo.s64 	%rd32, %rd4, 12;
	add.s64 	%rd11, %rd2, %rd32;
	shl.b64 	%rd33, %rd4, 2;
	add.s64 	%rd12, %rd3, %rd33;
	add.s64 	%rd13, %rd1, %rd32;
	setp.eq.s32 	%p5, %r1, %r2;
	@%p5 bra 	$L__BB13_29;
	setp.lt.s32 	%p6, %r35, 1;
	@%p6 bra 	$L__BB13_38;
	and.b32  	%r11, %r35, 3;
	setp.lt.u32 	%p7, %r35, 4;
	mov.b32 	%r70, 0;
	@%p7 bra 	$L__BB13_19;
	and.b32  	%r70, %r35, 2147483644;
	mov.b32 	%r67, 0;
$L__BB13_10:
	.pragma "nounroll";
	shl.b32 	%r39, %r67, 7;
	add.s32 	%r21, %r39, %r4;
	setp.ge.s32 	%p8, %r21, %r2;
	@%p8 bra 	$L__BB13_12;
	mul.wide.s32 	%rd34, %r21, 12;
	add.s64 	%rd35, %rd11, %rd34;
	mul.wide.s32 	%rd36, %r21, 4;
	add.s64 	%rd37, %rd12, %rd36;
	ld.global.f32 	%f1, [%rd35];
	ld.global.u32 	%r40, [%rd37];
	cvt.rn.f32.s32 	%f2, %r40;
	div.rn.f32 	%f3, %f1, %f2;
	ld.global.f32 	%f4, [%rd35+4];
	div.rn.f32 	%f5, %f4, %f2;
	ld.global.f32 	%f6, [%rd35+8];
	div.rn.f32 	%f7, %f6, %f2;
	add.s64 	%rd38, %rd13, %rd34;
	st.global.f32 	[%rd38], %f3;
	st.global.f32 	[%rd38+4], %f5;
	st.global.f32 	[%rd38+8], %f7;
$L__BB13_12:
	add.s32 	%r22, %r21, 128;
	setp.ge.s32 	%p9, %r22, %r2;
	@%p9 bra 	$L__BB13_14;
	mul.wide.s32 	%rd39, %r22, 12;
	add.s64 	%rd40, %rd11, %rd39;
	mul.wide.s32 	%rd41, %r22, 4;
	add.s64 	%rd42, %rd12, %rd41;
	ld.global.f32 	%f8, [%rd40];
	ld.global.u32 	%r41, [%rd42];
	cvt.rn.f32.s32 	%f9, %r41;
	div.rn.f32 	%f10, %f8, %f9;
	ld.global.f32 	%f11, [%rd40+4];
	div.rn.f32 	%f12, %f11, %f9;
	ld.global.f32 	%f13, [%rd40+8];
	div.rn.f32 	%f14, %f13, %f9;
	add.s64 	%rd43, %rd13, %rd39;
	st.global.f32 	[%rd43], %f10;
	st.global.f32 	[%rd43+4], %f12;
	st.global.f32 	[%rd43+8], %f14;
$L__BB13_14:
	add.s32 	%r23, %r21, 256;
	setp.ge.s32 	%p10, %r23, %r2;
	@%p10 bra 	$L__BB13_16;
	mul.wide.s32 	%rd44, %r23, 12;
	add.s64 	%rd45, %rd11, %rd44;
	mul.wide.s32 	%rd46, %r23, 4;
	add.s64 	%rd47, %rd12, %rd46;
	ld.global.f32 	%f15, [%rd45];
	ld.global.u32 	%r42, [%rd47];
	cvt.rn.f32.s32 	%f16, %r42;
	div.rn.f32 	%f17, %f15, %f16;
	ld.global.f32 	%f18, [%rd45+4];
	div.rn.f32 	%f19, %f18, %f16;
	ld.global.f32 	%f20, [%rd45+8];
	div.rn.f32 	%f21, %f20, %f16;
	add.s64 	%rd48, %rd13, %rd44;
	st.global.f32 	[%rd48], %f17;
	st.global.f32 	[%rd48+4], %f19;
	st.global.f32 	[%rd48+8], %f21;
$L__BB13_16:
	add.s32 	%r24, %r21, 384;
	setp.ge.s32 	%p11, %r24, %r2;
	@%p11 bra 	$L__BB13_18;
	mul.wide.s32 	%rd49, %r24, 12;
	add.s64 	%rd50, %rd11, %rd49;
	mul.wide.s32 	%rd51, %r24, 4;
	add.s64 	%rd52, %rd12, %rd51;
	ld.global.f32 	%f22, [%rd50];
	ld.global.u32 	%r43, [%rd52];
	cvt.rn.f32.s32 	%f23, %r43;
	div.rn.f32 	%f24, %f22, %f23;
	ld.global.f32 	%f25, [%rd50+4];
	div.rn.f32 	%f26, %f25, %f23;
	ld.global.f32 	%f27, [%rd50+8];
	div.rn.f32 	%f28, %f27, %f23;
	add.s64 	%rd53, %rd13, %rd49;
	st.global.f32 	[%rd53], %f24;
	st.global.f32 	[%rd53+4], %f26;
	st.global.f32 	[%rd53+8], %f28;
$L__BB13_18:
	add.s32 	%r67, %r67, 4;
	setp.eq.s32 	%p12, %r67, %r70;
	@%p12 bra 	$L__BB13_19;
	bra.uni 	$L__BB13_10;
$L__BB13_19:
	setp.eq.s32 	%p13, %r11, 0;
	@%p13 bra 	$L__BB13_38;
	setp.eq.s32 	%p14, %r11, 1;
	@%p14 bra 	$L__BB13_26;
	shl.b32 	%r44, %r70, 7;
	add.s32 	%r30, %r44, %r4;
	setp.ge.s32 	%p15, %r30, %r2;
	@%p15 bra 	$L__BB13_23;
	mul.wide.s32 	%rd54, %r30, 12;
	add.s64 	%rd55, %rd11, %rd54;
	mul.wide.s32 	%rd56, %r30, 4;
	add.s64 	%rd57, %rd12, %rd56;
	ld.global.f32 	%f29, [%rd55];
	ld.global.u32 	%r45, [%rd57];
	cvt.rn.f32.s32 	%f30, %r45;
	div.rn.f32 	%f31, %f29, %f30;
	ld.global.f32 	%f32, [%rd55+4];
	div.rn.f32 	%f33, %f32, %f30;
	ld.global.f32 	%f34, [%rd55+8];
	div.rn.f32 	%f35, %f34, %f30;
	add.s64 	%rd58, %rd13, %rd54;
	st.global.f32 	[%rd58], %f31;
	st.global.f32 	[%rd58+4], %f33;
	st.global.f32 	[%rd58+8], %f35;
$L__BB13_23:
	add.s32 	%r31, %r30, 128;
	setp.ge.s32 	%p16, %r31, %r2;
	@%p16 bra 	$L__BB13_25;
	mul.wide.s32 	%rd59, %r31, 12;
	add.s64 	%rd60, %rd11, %rd59;
	mul.wide.s32 	%rd61, %r31, 4;
	add.s64 	%rd62, %rd12, %rd61;
	ld.global.f32 	%f36, [%rd60];
	ld.global.u32 	%r46, [%rd62];
	cvt.rn.f32.s32 	%f37, %r46;
	div.rn.f32 	%f38, %f36, %f37;
	ld.global.f32 	%f39, [%rd60+4];
	div.rn.f32 	%f40, %f39, %f37;
	ld.global.f32 	%f41, [%rd60+8];
	div.rn.f32 	%f42, %f41, %f37;
	add.s64 	%rd63, %rd13, %rd59;
	st.global.f32 	[%rd63], %f38;
	st.global.f32 	[%rd63+4], %f40;
	st.global.f32 	[%rd63+8], %f42;
$L__BB13_25:
	add.s32 	%r70, %r70, 2;
$L__BB13_26:
	and.b32  	%r47, %r35, 1;
	setp.eq.b32 	%p17, %r47, 1;
	not.pred 	%p18, %p17;
	@%p18 bra 	$L__BB13_38;
	shl.b32 	%r48, %r70, 7;
	add.s32 	%r34, %r48, %r4;
	setp.ge.s32 	%p19, %r34, %r2;
	@%p19 bra 	$L__BB13_38;
	mul.wide.s32 	%rd64, %r34, 12;
	add.s64 	%rd65, %rd11, %rd64;
	mul.wide.s32 	%rd66, %r34, 4;
	add.s64 	%rd67, %rd12, %rd66;
	ld.global.f32 	%f43, [%rd65];
	ld.global.u32 	%r49, [%rd67];
	cvt.rn.f32.s32 	%f44, %r49;
	div.rn.f32 	%f45, %f43, %f44;
	ld.global.f32 	%f46, [%rd65+4];
	div.rn.f32 	%f47, %f46, %f44;
	ld.global.f32 	%f48, [%rd65+8];
	div.rn.f32 	%f49, %f48, %f44;
	add.s64 	%rd68, %rd13, %rd64;
	st.global.f32 	[%rd68], %f45;
	st.global.f32 	[%rd68+4], %f47;
	st.global.f32 	[%rd68+8], %f49;
	bra.uni 	$L__BB13_38;
$L__BB13_29:
	setp.lt.s32 	%p20, %r35, 1;
	@%p20 bra 	$L__BB13_38;
	and.b32  	%r13, %r35, 3;
	setp.lt.u32 	%p21, %r35, 4;
	mov.b32 	%r69, 0;
	@%p21 bra 	$L__BB13_33;
	and.b32  	%r69, %r35, 2147483644;
	neg.s32 	%r66, %r69;
	mad.lo.s64 	%rd69, %rd4, 12, 3072;
	add.s64 	%rd14, %rd2, %rd69;
	add.s64 	%rd71, %rd33, %rd3;
	add.s64 	%rd15, %rd71, 1024;
	add.s64 	%rd16, %rd1, %rd69;
	mov.u32 	%r65, %r4;
$L__BB13_32:
	.pragma "nounroll";
	mul.wide.s32 	%rd72, %r65, 12;
	add.s64 	%rd73, %rd14, %rd72;
	mul.wide.s32 	%rd74, %r65, 4;
	add.s64 	%rd75, %rd15, %rd74;
	add.s64 	%rd76, %rd16, %rd72;
	ld.global.f32 	%f50, [%rd73+-3072];
	ld.global.u32 	%r51, [%rd75+-1024];
	cvt.rn.f32.s32 	%f51, %r51;
	div.rn.f32 	%f52, %f50, %f51;
	ld.global.f32 	%f53, [%rd73+-3068];
	div.rn.f32 	%f54, %f53, %f51;
	ld.global.f32 	%f55, [%rd73+-3064];
	div.rn.f32 	%f56, %f55, %f51;
	st.global.f32 	[%rd76+-3072], %f52;
	st.global.f32 	[%rd76+-3068], %f54;
	st.global.f32 	[%rd76+-3064], %f56;
	ld.global.f32 	%f57, [%rd73+-1536];
	ld.global.u32 	%r52, [%rd75+-512];
	cvt.rn.f32.s32 	%f58, %r52;
	div.rn.f32 	%f59, %f57, %f58;
	ld.global.f32 	%f60, [%rd73+-1532];
	div.rn.f32 	%f61, %f60, %f58;
	ld.global.f32 	%f62, [%rd73+-1528];
	div.rn.f32 	%f63, %f62, %f58;
	st.global.f32 	[%rd76+-1536], %f59;
	st.global.f32 	[%rd76+-1532], %f61;
	st.global.f32 	[%rd76+-1528], %f63;
	ld.global.f32 	%f64, [%rd73];
	ld.global.u32 	%r53, [%rd75];
	cvt.rn.f32.s32 	%f65, %r53;
	div.rn.f32 	%f66, %f64, %f65;
	ld.global.f32 	%f67, [%rd73+4];
	div.rn.f32 	%f68, %f67, %f65;
	ld.global.f32 	%f69, [%rd73+8];
	div.rn.f32 	%f70, %f69, %f65;
	st.global.f32 	[%rd76], %f66;
	st.global.f32 	[%rd76+4], %f68;
	st.global.f32 	[%rd76+8], %f70;
	ld.global.f32 	%f71, [%rd73+1536];
	ld.global.u32 	%r54, [%rd75+512];
	cvt.rn.f32.s32 	%f72, %r54;
	div.rn.f32 	%f73, %f71, %f72;
	ld.global.f32 	%f74, [%rd73+1540];
	div.rn.f32 	%f75, %f74, %f72;
	ld.global.f32 	%f76, [%rd73+1544];
	div.rn.f32 	%f77, %f76, %f72;
	st.global.f32 	[%rd76+1536], %f73;
	st.global.f32 	[%rd76+1540], %f75;
	st.global.f32 	[%rd76+1544], %f77;
	add.s32 	%r66, %r66, 4;
	add.s32 	%r65, %r65, 512;
	setp.eq.s32 	%p22, %r66, 0;
	@%p22 bra 	$L__BB13_33;
	bra.uni 	$L__BB13_32;
$L__BB13_33:
	setp.eq.s32 	%p23, %r13, 0;
	@%p23 bra 	$L__BB13_38;
	setp.eq.s32 	%p24, %r13, 1;
	@%p24 bra 	$L__BB13_36;
	shl.b32 	%r55, %r69, 7;
	add.s32 	%r56, %r55, %r4;
	mul.wide.s32 	%rd77, %r56, 12;
	add.s64 	%rd78, %rd11, %rd77;
	mul.wide.s32 	%rd79, %r56, 4;
	add.s64 	%rd80, %rd12, %rd79;
	ld.global.f32 	%f78, [%rd78];
	ld.global.u32 	%r57, [%rd80];
	cvt.rn.f32.s32 	%f79, %r57;
	div.rn.f32 	%f80, %f78, %f79;
	ld.global.f32 	%f81, [%rd78+4];
	div.rn.f32 	%f82, %f81, %f79;
	ld.global.f32 	%f83, [%rd78+8];
	div.rn.f32 	%f84, %f83, %f79;
	add.s64 	%rd81, %rd13, %rd77;
	st.global.f32 	[%rd81], %f80;
	st.global.f32 	[%rd81+4], %f82;
	st.global.f32 	[%rd81+8], %f84;
	ld.global.f32 	%f85, [%rd78+1536];
	ld.global.u32 	%r58, [%rd80+512];
	cvt.rn.f32.s32 	%f86, %r58;
	div.rn.f32 	%f87, %f85, %f86;
	ld.global.f32 	%f88, [%rd78+1540];
	div.rn.f32 	%f89, %f88, %f86;
	ld.global.f32 	%f90, [%rd78+1544];
	div.rn.f32 	%f91, %f90, %f86;
	st.global.f32 	[%rd81+1536], %f87;
	st.global.f32 	[%rd81+1540], %f89;
	st.global.f32 	[%rd81+1544], %f91;
	add.s32 	%r69, %r69, 2;
$L__BB13_36:
	and.b32  	%r59, %r35, 1;
	setp.eq.b32 	%p25, %r59, 1;
	not.pred 	%p26, %p25;
	@%p26 bra 	$L__BB13_38;
	shl.b32 	%r60, %r69, 7;
	add.s32 	%r61, %r60, %r4;
	mul.wide.s32 	%rd82, %r61, 12;
	add.s64 	%rd83, %rd11, %rd82;
	mul.wide.s32 	%rd84, %r61, 4;
	add.s64 	%rd85, %rd12, %rd84;
	ld.global.f32 	%f92, [%rd83];
	ld.global.u32 	%r62, [%rd85];
	cvt.rn.f32.s32 	%f93, %r62;
	div.rn.f32 	%f94, %f92, %f93;
	ld.global.f32 	%f95, [%rd83+4];
	div.rn.f32 	%f96, %f95, %f93;
	ld.global.f32 	%f97, [%rd83+8];
	div.rn.f32 	%f98, %f97, %f93;
	add.s64 	%rd86, %rd13, %rd82;
	st.global.f32 	[%rd86], %f94;
	st.global.f32 	[%rd86+4], %f96;
	st.global.f32 	[%rd86+8], %f98;
$L__BB13_38:
	ret;

}
	// .globl	_ZN3cub18CUB_300001_SM_10006detail10radix_sort31DeviceRadixSortSingleTileKernelINS1_5radix10policy_hubIi6float3yE10Policy1000ELNS0_9SortOrderE0EiS6_yNS1_21identity_decomposer_tEEEvPKT1_PSB_PKT2_PSF_T3_iiT4_
.visible .entry _ZN3cub18CUB_300001_SM_10006detail10radix_sort31DeviceRadixSortSingleTileKernelINS1_5radix10policy_hubIi6float3yE10Policy1000ELNS0_9SortOrderE0EiS6_yNS1_21identity_decomposer_tEEEvPKT1_PSB_PKT2_PSF_T3_iiT4_(
	.param .u64 .ptr .align 1 _ZN3cub18CUB_300001_SM_10006detail10radix_sort31DeviceRadixSortSingleTileKernelINS1_5radix10policy_hubIi6float3yE10Policy1000ELNS0_9SortOrderE0EiS6_yNS1_21identity_decomposer_tEEEvPKT1_PSB_PKT2_PSF_T3_iiT4__param_0,
	.param .u64 .ptr .align 1 _ZN3cub18CUB_300001_SM_10006detail10radix_sort31DeviceRadixSortSingleTileKernelINS1_5radix10policy_hubIi6float3yE10Policy1000ELNS0_9SortOrderE0EiS6_yNS1_21identity_decomposer_tEEEvPKT1_PSB_PKT2_PSF_T3_iiT4__param_1,
	.param .u64 .ptr .align 1 _ZN3cub18CUB_300001_SM_10006detail10radix_sort31DeviceRadixSortSingleTileKernelINS1_5radix10policy_hubIi6float3yE10Policy1000ELNS0_9SortOrderE0EiS6_yNS1_21identity_decomposer_tEEEvPKT1_PSB_PKT2_PSF_T3_iiT4__param_2,
	.param .u64 .ptr .align 1 _ZN3cub18CUB_300001_SM_10006detail10radix_sort31DeviceRadixSortSingleTileKernelINS1_5radix10policy_hubIi6float3yE10Policy1000ELNS0_9SortOrderE0EiS6_yNS1_21identity_decomposer_tEEEvPKT1_PSB_PKT2_PSF_T3_iiT4__param_3,
	.param .u64 _ZN3cub18CUB_300001_SM_10006detail10radix_sort31DeviceRadixSortSingleTileKernelINS1_5radix10policy_hubIi6float3yE10Policy1000ELNS0_9SortOrderE0EiS6_yNS1_21identity_decomposer_tEEEvPKT1_PSB_PKT2_PSF_T3_iiT4__param_4,
	.param .u32 _ZN3cub18CUB_300001_SM_10006detail10radix_sort31DeviceRadixSortSingleTileKernelINS1_5radix10policy_hubIi6float3yE10Policy1000ELNS0_9SortOrderE0EiS6_yNS1_21identity_decomposer_tEEEvPKT1_PSB_PKT2_PSF_T3_iiT4__param_5,
	.param .u32 _ZN3cub18CUB_300001_SM_10006detail10radix_sort31DeviceRadixSortSingleTileKernelINS1_5radix10policy_hubIi6float3yE10Policy1000ELNS0_9SortOrderE0EiS6_yNS1_21identity_decomposer_tEEEvPKT1_PSB_PKT2_PSF_T3_iiT4__param_6,
	.param .align 1 .b8 _ZN3cub18CUB_300001_SM_10006detail10radix_sort31DeviceRadixSortSingleTileKernelINS1_5radix10policy_hubIi6float3yE10Policy1000ELNS0_9SortOrderE0EiS6_yNS1_21identity_decomposer_tEEEvPKT1_PSB_PKT2_PSF_T3_iiT4__param_7[1]
)
.maxntid 256
.minnctapersm 1
{
	.reg .pred 	%p<34>;
	.reg .b16 	%rs<13>;
	.reg .b32 	%r<398>;
	.reg .b32 	%f<133>;
	.reg .b64 	%rd<25>;
	// demoted variable
	.shared .align 16 .b8 _ZZN3cub18CUB_300001_SM_10006detail10radix_sort31DeviceRadixSortSingleTileKernelINS1_5radix10policy_hubIi6float3yE10Policy1000ELNS0_9SortOrderE0EiS6_yNS1_21identity_decomposer_tEEEvPKT1_PSB_PKT2_PSF_T3_iiT4_E12temp_storage[33856];
	ld.param.u64 	%rd10, [_ZN3cub18CUB_300001_SM_10006detail10radix_sort31DeviceRadixSortSingleTileKernelINS1_5radix10policy_hubIi6float3yE10Policy1000ELNS0_9SortOrderE0EiS6_yNS1_21identity_decomposer_tEEEvPKT1_PSB_PKT2_PSF_T3_iiT4__param_0];
	ld.param.u64 	%rd6, [_ZN3cub18CUB_300001_SM_10006detail10radix_sort31DeviceRadixSortSingleTileKernelINS1_5radix10policy_hubIi6float3yE10Policy1000ELNS0_9SortOrderE0EiS6_yNS1_21identity_decomposer_tEEEvPKT1_PSB_PKT2_PSF_T3_iiT4__param_1];
	ld.param.u64 	%rd7, [_ZN3cub18CUB_300001_SM_10006detail10radix_sort31DeviceRadixSortSingleTileKernelINS1_5radix10policy_hubIi6float3yE10Policy1000ELNS0_9SortOrderE0EiS6_yNS1_21identity_decomposer_tEEEvPKT1_PSB_PKT2_PSF_T3_iiT4__param_2];
	ld.param.u64 	%rd8, [_ZN3cub18CUB_300001_SM_10006detail10radix_sort31DeviceRadixSortSingleTileKernelINS1_5radix10policy_hubIi6float3yE10Policy1000ELNS0_9SortOrderE0EiS6_yNS1_21identity_decomposer_tEEEvPKT1_PSB_PKT2_PSF_T3_iiT4__param_3];
	ld.param.u64 	%rd9, [_ZN3cub18CUB_300001_SM_10006detail10radix_sort31DeviceRadixSortSingleTileKernelINS1_5radix10policy_hubIi6float3yE10Policy1000ELNS0_9SortOrderE0EiS6_yNS1_21identity_decomposer_tEEEvPKT1_PSB_PKT2_PSF_T3_iiT4__param_4];
	ld.param.u32 	%r106, [_ZN3cub18CUB_300001_SM_10006detail10radix_sort31DeviceRadixSortSingleTileKernelINS1_5radix10policy_hubIi6float3yE10Policy1000ELNS0_9SortOrderE0EiS6_yNS1_21identity_decomposer_tEEEvPKT1_PSB_PKT2_PSF_T3_iiT4__param_5];
	ld.param.u32 	%r107, [_ZN3cub18CUB_300001_SM_10006detail10radix_sort31DeviceRadixSortSingleTileKernelINS1_5radix10policy_hubIi6float3yE10Policy1000ELNS0_9SortOrderE0EiS6_yNS1_21identity_decomposer_tEEEvPKT1_PSB_PKT2_PSF_T3_iiT4__param_6];
	cvta.to.global.u64 	%rd11, %rd10;
	cvt.u32.u64 	%r1, %rd9;
	mov.u32 	%r2, %tid.x;
	mul.lo.s32 	%r3, %r2, 6;
	setp.ge.s32 	%p1, %r3, %r1;
	mul.wide.u32 	%rd12, %r3, 4;
	add.s64 	%rd1, %rd11, %rd12;
	mov.b32 	%r395, -1;
	@%p1 bra 	$L__BB14_2;
	ld.global.u32 	%r109, [%rd1];
	xor.b32  	%r395, %r109, -2147483648;
$L__BB14_2:
	add.s32 	%r6, %r3, 1;
	setp.ge.s32 	%p2, %r6, %r1;
	mov.b32 	%r394, -1;
	@%p2 bra 	$L__BB14_4;
	ld.global.u32 	%r111, [%rd1+4];
	xor.b32  	%r394, %r111, -2147483648;
$L__BB14_4:
	add.s32 	%r9, %r3, 2;
	setp.ge.s32 	%p3, %r9, %r1;
	mov.b32 	%r393, -1;
	@%p3 bra 	$L__BB14_6;
	ld.global.u32 	%r113, [%rd1+8];
	xor.b32  	%r393, %r113, -2147483648;
$L__BB14_6:
	add.s32 	%r12, %r3, 3;
	setp.ge.s32 	%p4, %r12, %r1;
	mov.b32 	%r392, -1;
	@%p4 bra 	$L__BB14_8;
	ld.global.u32 	%r115, [%rd1+12];
	xor.b32  	%r392, %r115, -2147483648;
$L__BB14_8:
	add.s32 	%r15, %r3, 4;
	setp.ge.s32 	%p5, %r15, %r1;
	mov.b32 	%r391, -1;
	@%p5 bra 	$L__BB14_10;
	ld.global.u32 	%r117, [%rd1+16];
	xor.b32  	%r391, %r117, -2147483648;
$L__BB14_10:
	add.s32 	%r18, %r3, 5;
	setp.ge.s32 	%p6, %r18, %r1;
	mov.b32 	%r390, -1;
	@%p6 bra 	$L__BB14_12;
	ld.global.u32 	%r119, [%rd1+20];
	xor.b32  	%r390, %r119, -2147483648;
$L__BB14_12:
	bar.sync 	0;
	mov.b64 	{%r120, %r121}, %rd9;
	shfl.sync.idx.b32	%r21|%p7, %r120, 0, 31, -1;
	shfl.sync.idx.b32	%r122|%p8, %r121, 0, 31, -1;
	mov.b64 	%rd2, {%r21, %r122};
	setp.ge.s32 	%p9, %r3, %r21;
	cvta.to.global.u64 	%rd13, %rd7;
	mul.wide.u32 	%rd14, %r3, 12;
	add.s64 	%rd3, %rd13, %rd14;
	@%p9 bra 	$L__BB14_14;
	ld.global.f32 	%f132, [%rd3];
	ld.global.f32 	%f131, [%rd3+4];
	ld.global.f32 	%f130, [%rd3+8];
$L__BB14_14:
	setp.ge.s32 	%p10, %r6, %r21;
	@%p10 bra 	$L__BB14_16;
	ld.global.f32 	%f129, [%rd3+12];
	ld.global.f32 	%f128, [%rd3+16];
	ld.global.f32 	%f127, [%rd3+20];
$L__BB14_16:
	setp.ge.s32 	%p11, %r9, %r21;
	@%p11 bra 	$L__BB14_18;
	ld.global.f32 	%f126, [%rd3+24];
	ld.global.f32 	%f125, [%rd3+28];
	ld.global.f32 	%f124, [%rd3+32];
$L__BB14_18:
	setp.ge.s32 	%p12, %r12, %r21;
	@%p12 bra 	$L__BB14_20;
	ld.global.f32 	%f123, [%rd3+36];
	ld.global.f32 	%f122, [%rd3+40];
	ld.global.f32 	%f121, [%rd3+44];
$L__BB14_20:
	setp.ge.s32 	%p13, %r15, %r21;
	@%p13 bra 	$L__BB14_22;
	ld.global.f32 	%f120, [%rd3+48];
	ld.global.f32 	%f119, [%rd3+52];
	ld.global.f32 	%f118, [%rd3+56];
$L__BB14_22:
	setp.ge.s32 	%p14, %r18, %r21;
	@%p14 bra 	$L__BB14_24;
	ld.global.f32 	%f117, [%rd3+60];
	ld.global.f32 	%f116, [%rd3+64];
	ld.global.f32 	%f115, [%rd3+68];
$L__BB14_24:
	bar.sync 	0;
	shr.u32 	%r22, %r2, 5;
	shl.b32 	%r124, %r2, 2;
	mov.u32 	%r125, _ZZN3cub18CUB_300001_SM_10006detail10radix_sort31DeviceRadixSortSingleTileKernelINS1_5radix10policy_hubIi6float3yE10Policy1000ELNS0_9SortOrderE0EiS6_yNS1_21identity_decomposer_tEEEvPKT1_PSB_PKT2_PSF_T3_iiT4_E12temp_storage;
	add.s32 	%r23, %r125, %r124;
	shl.b32 	%r126, %r2, 7;
	add.s32 	%r24, %r23, %r126;
	shl.b32 	%r127, %r22, 2;
	add.s32 	%r128, %r125, %r127;
	add.s32 	%r25, %r128, 33792;
	mad.lo.s32 	%r26, %r2, -108, %r24;
	mad.lo.s32 	%r27, %r2, 48, %r26;
	add.s32 	%r389, %r106, 6;
	sub.s32 	%r388, %r107, %r106;
$L__BB14_25:
	add.s32 	%r149, %r389, -6;
	min.s32 	%r131, %r388, 6;
	mov.b32 	%r178, 0;
	st.shared.u32 	[%r23], %r178;
	st.shared.u32 	[%r23+1024], %r178;
	st.shared.u32 	[%r23+2048], %r178;
	st.shared.u32 	[%r23+3072], %r178;
	st.shared.u32 	[%r23+4096], %r178;
	st.shared.u32 	[%r23+5120], %r178;
	st.shared.u32 	[%r23+6144], %r178;
	st.shared.u32 	[%r23+7168], %r178;
	st.shared.u32 	[%r23+8192], %r178;
	st.shared.u32 	[%r23+9216], %r178;
	st.shared.u32 	[%r23+10240], %r178;
	st.shared.u32 	[%r23+11264], %r178;
	st.shared.u32 	[%r23+12288], %r178;
	st.shared.u32 	[%r23+13312], %r178;
	st.shared.u32 	[%r23+14336], %r178;
	st.shared.u32 	[%r23+15360], %r178;
	st.shared.u32 	[%r23+16384], %r178;
	st.shared.u32 	[%r23+17408], %r178;
	st.shared.u32 	[%r23+18432], %r178;
	st.shared.u32 	[%r23+19456], %r178;
	st.shared.u32 	[%r23+20480], %r178;
	st.shared.u32 	[%r23+21504], %r178;
	st.shared.u32 	[%r23+22528], %r178;
	st.shared.u32 	[%r23+23552], %r178;
	st.shared.u32 	[%r23+24576], %r178;
	st.shared.u32 	[%r23+25600], %r178;
	st.shared.u32 	[%r23+26624], %r178;
	st.shared.u32 	[%r23+27648], %r178;
	st.shared.u32 	[%r23+28672], %r178;
	st.shared.u32 	[%r23+29696], %r178;
	st.shared.u32 	[%r23+30720], %r178;
	st.shared.u32 	[%r23+31744], %r178;
	st.shared.u32 	[%r23+32768], %r178;
	// begin inline asm
	bmsk.clamp.b32 %r129, %r178, %r131;
	// end inline asm
	// begin inline asm
	shr.b32 %r132, %r395, %r149;
	// end inline asm
	and.b32  	%r181, %r129, %r132;
	shl.b32 	%r182, %r181, 10;
	and.b32  	%r183, %r182, 31744;
	add.s32 	%r184, %r23, %r183;
	shr.u32 	%r185, %r181, 4;
	and.b32  	%r186, %r185, 268435454;
	add.s32 	%r39, %r184, %r186;
	ld.shared.u16 	%rs1, [%r39];
	add.s16 	%rs7, %rs1, 1;
	st.shared.u16 	[%r39], %rs7;
	// begin inline asm
	shr.b32 %r135, %r394, %r149;
	// end inline asm
	and.b32  	%r187, %r129, %r135;
	shl.b32 	%r188, %r187, 10;
	and.b32  	%r189, %r188, 31744;
	add.s32 	%r190, %r23, %r189;
	shr.u32 	%r191, %r187, 4;
	and.b32  	%r192, %r191, 268435454;
	add.s32 	%r40, %r190, %r192;
	ld.shared.u16 	%rs2, [%r40];
	add.s16 	%rs8, %rs2, 1;
	st.shared.u16 	[%r40], %rs8;
	// begin inline asm
	shr.b32 %r138, %r393, %r149;
	// end inline asm
	and.b32  	%r193, %r129, %r138;
	shl.b32 	%r194, %r193, 10;
	and.b32  	%r195, %r194, 31744;
	add.s32 	%r196, %r23, %r195;
	shr.u32 	%r197, %r193, 4;
	and.b32  	%r198, %r197, 268435454;
	add.s32 	%r41, %r196, %r198;
	ld.shared.u16 	%rs3, [%r41];
	add.s16 	%rs9, %rs3, 1;
	st.shared.u16 	[%r41], %rs9;
	// begin inline asm
	shr.b32 %r141, %r392, %r149;
	// end inline asm
	and.b32  	%r199, %r129, %r141;
	shl.b32 	%r200, %r199, 10;
	and.b32  	%r201, %r200, 31744;
	add.s32 	%r202, %r23, %r201;
	shr.u32 	%r203, %r199, 4;
	and.b32  	%r204, %r203, 268435454;
	add.s32 	%r42, %r202, %r204;
	ld.shared.u16 	%rs4, [%r42];
	add.s16 	%rs10, %rs4, 1;
	st.shared.u16 	[%r42], %rs10;
	// begin inline asm
	shr.b32 %r144, %r391, %r149;
	// end inline asm
	and.b32  	%r205, %r129, %r144;
	shl.b32 	%r206, %r205, 10;
	and.b32  	%r207, %r206, 31744;
	add.s32 	%r208, %r23, %r207;
	shr.u32 	%r209, %r205, 4;
	and.b32  	%r210, %r209, 268435454;
	add.s32 	%r43, %r208, %r210;
	ld.shared.u16 	%rs5, [%r43];
	add.s16 	%rs11, %rs5, 1;
	st.shared.u16 	[%r43], %rs11;
	// begin inline asm
	shr.b32 %r147, %r390, %r149;
	// end inline asm
	and.b32  	%r211, %r129, %r147;
	shl.b32 	%r212, %r211, 10;
	and.b32  	%r213, %r212, 31744;
	add.s32 	%r214, %r23, %r213;
	shr.u32 	%r215, %r211, 4;
	and.b32  	%r216, %r215, 268435454;
	add.s32 	%r44, %r214, %r216;
	ld.shared.u16 	%rs6, [%r44];
	add.s16 	%rs12, %rs6, 1;
	st.shared.u16 	[%r44], %rs12;
	bar.sync 	0;
	ld.shared.u32 	%r45, [%r24];
	ld.shared.u32 	%r217, [%r24+4];
	ld.shared.u32 	%r218, [%r24+8];
	ld.shared.u32 	%r219, [%r24+12];
	ld.shared.u32 	%r220, [%r24+16];
	ld.shared.u32 	%r221, [%r24+20];
	ld.shared.u32 	%r222, [%r24+24];
	ld.shared.u32 	%r223, [%r24+28];
	ld.shared.u32 	%r224, [%r24+32];
	ld.shared.u32 	%r225, [%r24+36];
	ld.shared.u32 	%r226, [%r24+40];
	ld.shared.u32 	%r227, [%r24+44];
	ld.shared.u32 	%r228, [%r24+48];
	ld.shared.u32 	%r229, [%r24+52];
	ld.shared.u32 	%r230, [%r24+56];
	ld.shared.u32 	%r231, [%r24+60];
	ld.shared.u32 	%r232, [%r24+64];
	ld.shared.u32 	%r233, [%r24+68];
	ld.shared.u32 	%r234, [%r24+72];
	ld.shared.u32 	%r235, [%r24+76];
	ld.shared.u32 	%r236, [%r24+80];
	ld.shared.u32 	%r237, [%r24+84];
	ld.shared.u32 	%r238, [%r24+88];
	ld.shared.u32 	%r239, [%r24+92];
	ld.shared.u32 	%r240, [%r24+96];
	ld.shared.u32 	%r241, [%r24+100];
	ld.shared.u32 	%r242, [%r24+104];
	ld.shared.u32 	%r243, [%r24+108];
	ld.shared.u32 	%r244, [%r24+112];
	ld.shared.u32 	%r245, [%r24+116];
	ld.shared.u32 	%r246, [%r24+120];
	ld.shared.u32 	%r247, [%r24+124];
	ld.shared.u32 	%r248, [%r24+128];
	add.s32 	%r46, %r217, %r45;
	add.s32 	%r47, %r218, %r46;
	add.s32 	%r48, %r219, %r47;
	add.s32 	%r49, %r220, %r48;
	add.s32 	%r50, %r221, %r49;
	add.s32 	%r51, %r222, %r50;
	add.s32 	%r52, %r223, %r51;
	add.s32 	%r53, %r224, %r52;
	add.s32 	%r54, %r225, %r53;
	add.s32 	%r55, %r226, %r54;
	add.s32 	%r56, %r227, %r55;
	add.s32 	%r57, %r228, %r56;
	add.s32 	%r58, %r229, %r57;
	add.s32 	%r59, %r230, %r58;
	add.s32 	%r60, %r231, %r59;
	add.s32 	%r61, %r232, %r60;
	add.s32 	%r62, %r233, %r61;
	add.s32 	%r63, %r234, %r62;
	add.s32 	%r64, %r235, %r63;
	add.s32 	%r65, %r236, %r64;
	add.s32 	%r66, %r237, %r65;
	add.s32 	%r67, %r238, %r66;
	add.s32 	%r68, %r239, %r67;
	add.s32 	%r69, %r240, %r68;
	add.s32 	%r70, %r241, %r69;
	add.s32 	%r71, %r242, %r70;
	add.s32 	%r72, %r243, %r71;
	add.s32 	%r73, %r244, %r72;
	add.s32 	%r74, %r245, %r73;
	add.s32 	%r75, %r246, %r74;
	add.s32 	%r76, %r247, %r75;
	add.s32 	%r155, %r248, %r76;
	// begin inline asm
	mov.u32 %r150, %laneid;
	// end inline asm
	mov.b32 	%r153, 1;
	mov.b32 	%r180, -1;
	// begin inline asm
	{  .reg .u32 r0;  .reg .pred p;  shfl.sync.up.b32 r0|p, %r155, %r153, %r178, %r180;  @p add.u32 r0, r0, %r155;  mov.u32 %r151, r0;}
	// end inline asm
	mov.b32 	%r159, 2;
	// begin inline asm
	{  .reg .u32 r0;  .reg .pred p;  shfl.sync.up.b32 r0|p, %r151, %r159, %r178, %r180;  @p add.u32 r0, r0, %r151;  mov.u32 %r157, r0;}
	// end inline asm
	mov.b32 	%r165, 4;
	// begin inline asm
	{  .reg .u32 r0;  .reg .pred p;  shfl.sync.up.b32 r0|p, %r157, %r165, %r178, %r180;  @p add.u32 r0, r0, %r157;  mov.u32 %r163, r0;}
	// end inline asm
	mov.b32 	%r171, 8;
	// begin inline asm
	{  .reg .u32 r0;  .reg .pred p;  shfl.sync.up.b32 r0|p, %r163, %r171, %r178, %r180;  @p add.u32 r0, r0, %r163;  mov.u32 %r169, r0;}
	// end inline asm
	mov.b32 	%r177, 16;
	// begin inline asm
	{  .reg .u32 r0;  .reg .pred p;  shfl.sync.up.b32 r0|p, %r169, %r177, %r178, %r180;  @p add.u32 r0, r0, %r169;  mov.u32 %r175, r0;}
	// end inline asm
	setp.ne.s32 	%p15, %r150, 31;
	@%p15 bra 	$L__BB14_27;
	st.shared.u32 	[%r25], %r175;
$L__BB14_27:
	sub.s32 	%r249, %r175, %r155;
	setp.gt.u32 	%p16, %r2, 31;
	setp.eq.s32 	%p17, %r22, 7;
	setp.eq.s32 	%p18, %r22, 6;
	setp.eq.s32 	%p19, %r22, 5;
	setp.eq.s32 	%p20, %r22, 4;
	setp.eq.s32 	%p21, %r22, 3;
	setp.eq.s32 	%p22, %r22, 2;
	setp.eq.s32 	%p23, %r22, 1;
	bar.sync 	0;
	ld.shared.v4.u32 	{%r250, %r251, %r252, %r253}, [_ZZN3cub18CUB_300001_SM_10006detail10radix_sort31DeviceRadixSortSingleTileKernelINS1_5radix10policy_hubIi6float3yE10Policy1000ELNS0_9SortOrderE0EiS6_yNS1_21identity_decomposer_tEEEvPKT1_PSB_PKT2_PSF_T3_iiT4_E12temp_storage+33792];
	selp.b32 	%r254, %r250, %r396, %p23;
	add.s32 	%r255, %r251, %r250;
	selp.b32 	%r256, %r255, %r254, %p22;
	add.s32 	%r257, %r255, %r252;
	selp.b32 	%r258, %r257, %r256, %p21;
	add.s32 	%r259, %r257, %r253;
	selp.b32 	%r260, %r259, %r258, %p20;
	ld.shared.v4.u32 	{%r261, %r262, %r263, %r264}, [_ZZN3cub18CUB_300001_SM_10006detail10radix_sort31DeviceRadixSortSingleTileKernelINS1_5radix10policy_hubIi6float3yE10Policy1000ELNS0_9SortOrderE0EiS6_yNS1_21identity_decomposer_tEEEvPKT1_PSB_PKT2_PSF_T3_iiT4_E12temp_storage+33808];
	add.s32 	%r265, %r259, %r261;
	selp.b32 	%r266, %r265, %r260, %p19;
	add.s32 	%r267, %r265, %r262;
	selp.b32 	%r268, %r267, %r266, %p18;
	add.s32 	%r269, %r267, %r263;
	selp.b32 	%r396, %r269, %r268, %p17;
	add.s32 	%r81, %r269, %r264;
	setp.ne.s32 	%p24, %r150, 0;
	selp.b32 	%r270, %r249, 0, %p24;
	add.s32 	%r271, %r396, %r270;
	or.pred  	%p25, %p16, %p24;
	selp.b32 	%r397, %r271, %r249, %p16;
	@%p25 bra 	$L__BB14_29;
	shl.b32 	%r397, %r81, 16;
	st.shared.u32 	[_ZZN3cub18CUB_300001_SM_10006detail10radix_sort31DeviceRadixSortSingleTileKernelINS1_5radix10policy_hubIi6float3yE10Policy1000ELNS0_9SortOrderE0EiS6_yNS1_21identity_decomposer_tEEEvPKT1_PSB_PKT2_PSF_T3_iiT4_E12temp_storage+33832], %r397;
$L__BB14_29:
	setp.eq.s32 	%p26, %r2, 0;
	bar.sync 	0;
	ld.shared.u32 	%r272, [_ZZN3cub18CUB_300001_SM_10006detail10radix_sort31DeviceRadixSortSingleTileKernelINS1_5radix10policy_hubIi6float3yE10Policy1000ELNS0_9SortOrderE0EiS6_yNS1_21identity_decomposer_tEEEvPKT1_PSB_PKT2_PSF_T3_iiT4_E12temp_storage+33832];
	selp.b32 	%r273, 0, %r272, %p26;
	add.s32 	%r274, %r397, %r273;
	add.s32 	%r275, %r45, %r274;
	add.s32 	%r276, %r46, %r274;
	add.s32 	%r277, %r47, %r274;
	add.s32 	%r278, %r48, %r274;
	add.s32 	%r279, %r49, %r274;
	add.s32 	%r280, %r50, %r274;
	add.s32 	%r281, %r51, %r274;
	add.s32 	%r282, %r52, %r274;
	add.s32 	%r283, %r53, %r274;
	add.s32 	%r284, %r54, %r274;
	add.s32 	%r285, %r55, %r274;
	add.s32 	%r286, %r56, %r274;
	add.s32 	%r287, %r57, %r274;
	add.s32 	%r288, %r58, %r274;
	add.s32 	%r289, %r59, %r274;
	add.s32 	%r290, %r60, %r274;
	add.s32 	%r291, %r61, %r274;
	add.s32 	%r292, %r62, %r274;
	add.s32 	%r293, %r63, %r274;
	add.s32 	%r294, %r64, %r274;
	add.s32 	%r295, %r65, %r274;
	add.s32 	%r296, %r66, %r274;
	add.s32 	%r297, %r67, %r274;
	add.s32 	%r298, %r68, %r274;
	add.s32 	%r299, %r69, %r274;
	add.s32 	%r300, %r70, %r274;
	add.s32 	%r301, %r71, %r274;
	add.s32 	%r302, %r72, %r274;
	add.s32 	%r303, %r73, %r274;
	add.s32 	%r304, %r74, %r274;
	add.s32 	%r305, %r75, %r274;
	add.s32 	%r306, %r76, %r274;
	st.shared.u32 	[%r24], %r274;
	st.shared.u32 	[%r24+4], %r275;
	st.shared.u32 	[%r24+8], %r276;
	st.shared.u32 	[%r24+12], %r277;
	st.shared.u32 	[%r24+16], %r278;
	st.shared.u32 	[%r24+20], %r279;
	st.shared.u32 	[%r24+24], %r280;
	st.shared.u32 	[%r24+28], %r281;
	st.shared.u32 	[%r24+32], %r282;
	st.shared.u32 	[%r24+36], %r283;
	st.shared.u32 	[%r24+40], %r284;
	st.shared.u32 	[%r24+44], %r285;
	st.shared.u32 	[%r24+48], %r286;
	st.shared.u32 	[%r24+52], %r287;
	st.shared.u32 	[%r24+56], %r288;
	st.shared.u32 	[%r24+60], %r289;
	st.shared.u32 	[%r24+64], %r290;
	st.shared.u32 	[%r24+68], %r291;
	st.shared.u32 	[%r24+72], %r292;
	st.shared.u32 	[%r24+76], %r293;
	st.shared.u32 	[%r24+80], %r294;
	st.shared.u32 	[%r24+84], %r295;
	st.shared.u32 	[%r24+88], %r296;
	st.shared.u32 	[%r24+92], %r297;
	st.shared.u32 	[%r24+96], %r298;
	st.shared.u32 	[%r24+100], %r299;
	st.shared.u32 	[%r24+104], %r300;
	st.shared.u32 	[%r24+108], %r301;
	st.shared.u32 	[%r24+112], %r302;
	st.shared.u32 	[%r24+116], %r303;
	st.shared.u32 	[%r24+120], %r304;
	st.shared.u32 	[%r24+124], %r305;
	st.shared.u32 	[%r24+128], %r306;
	bar.sync 	0;
	cvt.u32.u16 	%r307, %rs1;
	ld.shared.u16 	%r308, [%r39];
	add.s32 	%r85, %r308, %r307;
	cvt.u32.u16 	%r309, %rs2;
	ld.shared.u16 	%r310, [%r40];
	add.s32 	%r86, %r310, %r309;
	cvt.u32.u16 	%r311, %rs3;
	ld.shared.u16 	%r312, [%r41];
	add.s32 	%r87, %r312, %r311;
	cvt.u32.u16 	%r313, %rs4;
	ld.shared.u16 	%r314, [%r42];
	add.s32 	%r88, %r314, %r313;
	cvt.u32.u16 	%r315, %rs5;
	ld.shared.u16 	%r316, [%r43];
	add.s32 	%r89, %r316, %r315;
	cvt.u32.u16 	%r317, %rs6;
	ld.shared.u16 	%r318, [%r44];
	add.s32 	%r90, %r318, %r317;
	bar.sync 	0;
	setp.lt.s32 	%p27, %r389, %r107;
	@%p27 bra 	$L__BB14_43;
	cvt.u64.u32 	%rd15, %r2;
	shl.b32 	%r319, %r85, 2;
	mov.u32 	%r320, _ZZN3cub18CUB_300001_SM_10006detail10radix_sort31DeviceRadixSortSingleTileKernelINS1_5radix10policy_hubIi6float3yE10Policy1000ELNS0_9SortOrderE0EiS6_yNS1_21identity_decomposer_tEEEvPKT1_PSB_PKT2_PSF_T3_iiT4_E12temp_storage;
	add.s32 	%r321, %r320, %r319;
	st.shared.u32 	[%r321], %r395;
	shl.b32 	%r322, %r86, 2;
	add.s32 	%r323, %r320, %r322;
	st.shared.u32 	[%r323], %r394;
	shl.b32 	%r324, %r87, 2;
	add.s32 	%r325, %r320, %r324;
	st.shared.u32 	[%r325], %r393;
	shl.b32 	%r326, %r88, 2;
	add.s32 	%r327, %r320, %r326;
	st.shared.u32 	[%r327], %r392;
	shl.b32 	%r328, %r89, 2;
	add.s32 	%r329, %r320, %r328;
	st.shared.u32 	[%r329], %r391;
	shl.b32 	%r330, %r90, 2;
	add.s32 	%r331, %r320, %r330;
	st.shared.u32 	[%r331], %r390;
	bar.sync 	0;
	mad.lo.s32 	%r332, %r2, -68, %r27;
	ld.shared.u32 	%r91, [%r332];
	ld.shared.u32 	%r92, [%r332+1024];
	ld.shared.u32 	%r93, [%r332+2048];
	ld.shared.u32 	%r94, [%r332+3072];
	ld.shared.u32 	%r95, [%r332+4096];
	ld.shared.u32 	%r96, [%r332+5120];
	bar.sync 	0;
	shl.b32 	%r333, %r85, 3;
	add.s32 	%r334, %r321, %r333;
	st.shared.f32 	[%r334], %f132;
	st.shared.f32 	[%r334+4], %f131;
	st.shared.f32 	[%r334+8], %f130;
	shl.b32 	%r335, %r86, 3;
	add.s32 	%r336, %r323, %r335;
	st.shared.f32 	[%r336], %f129;
	st.shared.f32 	[%r336+4], %f128;
	st.shared.f32 	[%r336+8], %f127;
	shl.b32 	%r337, %r87, 3;
	add.s32 	%r338, %r325, %r337;
	st.shared.f32 	[%r338], %f126;
	st.shared.f32 	[%r338+4], %f125;
	st.shared.f32 	[%r338+8], %f124;
	shl.b32 	%r339, %r88, 3;
	add.s32 	%r340, %r327, %r339;
	st.shared.f32 	[%r340], %f123;
	st.shared.f32 	[%r340+4], %f122;
	st.shared.f32 	[%r340+8], %f121;
	shl.b32 	%r341, %r89, 3;
	add.s32 	%r342, %r329, %r341;
	st.shared.f32 	[%r342], %f120;
	st.shared.f32 	[%r342+4], %f119;
	st.shared.f32 	[%r342+8], %f118;
	shl.b32 	%r343, %r90, 3;
	add.s32 	%r344, %r331, %r343;
	st.shared.f32 	[%r344], %f117;
	st.shared.f32 	[%r344+4], %f116;
	st.shared.f32 	[%r344+8], %f115;
	bar.sync 	0;
	shl.b32 	%r345, %r2, 3;
	add.s32 	%r97, %r332, %r345;
	ld.shared.f32 	%f55, [%r97+3072];
	ld.shared.f32 	%f56, [%r97+3076];
	ld.shared.f32 	%f57, [%r97+3080];
	ld.shared.f32 	%f58, [%r97+6144];
	ld.shared.f32 	%f59, [%r97+6148];
	ld.shared.f32 	%f60, [%r97+6152];
	ld.shared.f32 	%f61, [%r97+9216];
	ld.shared.f32 	%f62, [%r97+9220];
	ld.shared.f32 	%f63, [%r97+9224];
	ld.shared.f32 	%f64, [%r97+12288];
	ld.shared.f32 	%f65, [%r97+12292];
	ld.shared.f32 	%f66, [%r97+12296];
	ld.shared.f32 	%f67, [%r97+15360];
	ld.shared.f32 	%f68, [%r97+15364];
	ld.shared.f32 	%f69, [%r97+15368];
	setp.gt.u64 	%p28, %rd2, %rd15;
	cvta.to.global.u64 	%rd16, %rd6;
	mul.wide.u32 	%rd17, %r2, 4;
	add.s64 	%rd4, %rd16, %rd17;
	cvta.to.global.u64 	%rd18, %rd8;
	mul.wide.u32 	%rd19, %r2, 12;
	add.s64 	%rd5, %rd18, %rd19;
	@%p28 bra 	$L__BB14_31;
	bra.uni 	$L__BB14_32;
$L__BB14_31:
	xor.b32  	%r346, %r91, -2147483648;
	ld.shared.f32 	%f94, [%r97+8];
	ld.shared.f32 	%f95, [%r97+4];
	ld.shared.f32 	%f96, [%r97];
	st.global.u32 	[%rd4], %r346;
	st.global.f32 	[%rd5], %f96;
	st.global.f32 	[%rd5+4], %f95;
	st.global.f32 	[%rd5+8], %f94;
$L__BB14_32:
	add.s32 	%r347, %r2, 256;
	cvt.u64.u32 	%rd20, %r347;
	setp.le.u64 	%p29, %rd2, %rd20;
	@%p29 bra 	$L__BB14_34;
	xor.b32  	%r348, %r92, -2147483648;
	st.global.u32 	[%rd4+1024], %r348;
	st.global.f32 	[%rd5+3072], %f55;
	st.global.f32 	[%rd5+3076], %f56;
	st.global.f32 	[%rd5+3080], %f57;
$L__BB14_34:
	add.s32 	%r349, %r2, 512;
	cvt.u64.u32 	%rd21, %r349;
	setp.le.u64 	%p30, %rd2, %rd21;
	@%p30 bra 	$L__BB14_36;
	xor.b32  	%r350, %r93, -2147483648;
	st.global.u32 	[%rd4+2048], %r350;
	st.global.f32 	[%rd5+6144], %f58;
	st.global.f32 	[%rd5+6148], %f59;
	st.global.f32 	[%rd5+6152], %f60;
$L__BB14_36:
	add.s32 	%r351, %r2, 768;
	cvt.u64.u32 	%rd22, %r351;
	setp.le.u64 	%p31, %rd2, %rd22;
	@%p31 bra 	$L__BB14_38;
	xor.b32  	%r352, %r94, -2147483648;
	st.global.u32 	[%rd4+3072], %r352;
	st.global.f32 	[%rd5+9216], %f61;
	st.global.f32 	[%rd5+9220], %f62;
	st.global.f32 	[%rd5+9224], %f63;
$L__BB14_38:
	or.b32  	%r353, %r2, 1024;
	cvt.u64.u32 	%rd23, %r353;
	setp.le.u64 	%p32, %rd2, %rd23;
	@%p32 bra 	$L__BB14_40;
	xor.b32  	%r354, %r95, -2147483648;
	st.global.u32 	[%rd4+4096], %r354;
	st.global.f32 	[%rd5+12288], %f64;
	st.global.f32 	[%rd5+12292], %f65;
	st.global.f32 	[%rd5+12296], %f66;
$L__BB14_40:
	add.s32 	%r355, %r2, 1280;
	cvt.u64.u32 	%rd24, %r355;
	setp.le.u64 	%p33, %rd2, %rd24;
	@%p33 bra 	$L__BB14_42;
	xor.b32  	%r356, %r96, -2147483648;
	st.global.u32 	[%rd4+5120], %r356;
	st.global.f32 	[%rd5+15360], %f67;
	st.global.f32 	[%rd5+15364], %f68;
	st.global.f32 	[%rd5+15368], %f69;
$L__BB14_42:
	ret;
$L__BB14_43:
	shl.b32 	%r357, %r85, 2;
	mov.u32 	%r358, _ZZN3cub18CUB_300001_SM_10006detail10radix_sort31DeviceRadixSortSingleTileKernelINS1_5radix10policy_hubIi6float3yE10Policy1000ELNS0_9SortOrderE0EiS6_yNS1_21identity_decomposer_tEEEvPKT1_PSB_PKT2_PSF_T3_iiT4_E12temp_storage;
	add.s32 	%r359, %r358, %r357;
	st.shared.u32 	[%r359], %r395;
	shl.b32 	%r360, %r86, 2;
	add.s32 	%r361, %r358, %r360;
	st.shared.u32 	[%r361], %r394;
	shl.b32 	%r362, %r87, 2;
	add.s32 	%r363, %r358, %r362;
	st.shared.u32 	[%r363], %r393;
	shl.b32 	%r364, %r88, 2;
	add.s32 	%r365, %r358, %r364;
	st.shared.u32 	[%r365], %r392;
	shl.b32 	%r366, %r89, 2;
	add.s32 	%r367, %r358, %r366;
	st.shared.u32 	[%r367], %r391;
	shl.b32 	%r368, %r90, 2;
	add.s32 	%r369, %r358, %r368;
	st.shared.u32 	[%r369], %r390;
	bar.sync 	0;
	ld.shared.v2.u32 	{%r395, %r394}, [%r26];
	ld.shared.v2.u32 	{%r393, %r392}, [%r26+8];
	ld.shared.v2.u32 	{%r391, %r390}, [%r26+16];
	bar.sync 	0;
	shl.b32 	%r370, %r85, 3;
	add.s32 	%r371, %r359, %r370;
	st.shared.f32 	[%r371], %f132;
	st.shared.f32 	[%r371+4], %f131;
	st.shared.f32 	[%r371+8], %f130;
	shl.b32 	%r372, %r86, 3;
	add.s32 	%r373, %r361, %r372;
	st.shared.f32 	[%r373], %f129;
	st.shared.f32 	[%r373+4], %f128;
	st.shared.f32 	[%r373+8], %f127;
	shl.b32 	%r374, %r87, 3;
	add.s32 	%r375, %r363, %r374;
	st.shared.f32 	[%r375], %f126;
	st.shared.f32 	[%r375+4], %f125;
	st.shared.f32 	[%r375+8], %f124;
	shl.b32 	%r376, %r88, 3;
	add.s32 	%r377, %r365, %r376;
	st.shared.f32 	[%r377], %f123;
	st.shared.f32 	[%r377+4], %f122;
	st.shared.f32 	[%r377+8], %f121;
	shl.b32 	%r378, %r89, 3;
	add.s32 	%r379, %r367, %r378;
	st.shared.f32 	[%r379], %f120;
	st.shared.f32 	[%r379+4], %f119;
	st.shared.f32 	[%r379+8], %f118;
	shl.b32 	%r380, %r90, 3;
	add.s32 	%r381, %r369, %r380;
	st.shared.f32 	[%r381], %f117;
	st.shared.f32 	[%r381+4], %f116;
	st.shared.f32 	[%r381+8], %f115;
	bar.sync 	0;
	ld.shared.v2.f32 	{%f132, %f131}, [%r27];
	ld.shared.v2.f32 	{%f130, %f129}, [%r27+8];
	ld.shared.v2.f32 	{%f128, %f127}, [%r27+16];
	ld.shared.v2.f32 	{%f126, %f125}, [%r27+24];
	ld.shared.v2.f32 	{%f124, %f123}, [%r27+32];
	ld.shared.v2.f32 	{%f122, %f121}, [%r27+40];
	ld.shared.v2.f32 	{%f120, %f119}, [%r27+48];
	ld.shared.v2.f32 	{%f118, %f117}, [%r27+56];
	ld.shared.v2.f32 	{%f116, %f115}, [%r27+64];
	bar.sync 	0;
	add.s32 	%r389, %r389, 6;
	add.s32 	%r388, %r388, -6;
	bra.uni 	$L__BB14_25;

}
	// .globl	_ZN3cub18CUB_300001_SM_10006detail10radix_sort30DeviceRadixSortHistogramKernelINS1_5radix10policy_hubIi6float3yE10Policy1000ELNS0_9SortOrderE0EiyNS1_21identity_decomposer_tEEEvPT2_PKT1_SB_iiT3_
.visible .entry _ZN3cub18CUB_300001_SM_10006detail10radix_sort30DeviceRadixSortHistogramKernelINS1_5radix10policy_hubIi6float3yE10Policy1000ELNS0_9SortOrderE0EiyNS1_21identity_decomposer_tEEEvPT2_PKT1_SB_iiT3_(
	.param .u64 .ptr .align 1 _ZN3cub18CUB_300001_SM_10006detail10radix_sort30DeviceRadixSortHistogramKernelINS1_5radix10policy_hubIi6float3yE10Policy1000ELNS0_9SortOrderE0EiyNS1_21identity_decomposer_tEEEvPT2_PKT1_SB_iiT3__param_0,
	.param .u64 .ptr .align 1 _ZN3cub18CUB_300001_SM_10006detail10radix_sort30DeviceRadixSortHistogramKernelINS1_5radix10policy_hubIi6float3yE10Policy1000ELNS0_9SortOrderE0EiyNS1_21identity_decomposer_tEEEvPT2_PKT1_SB_iiT3__param_1,
	.param .u64 _ZN3cub18CUB_300001_SM_10006detail10radix_sort30DeviceRadixSortHistogramKernelINS1_5radix10policy_hubIi6float3yE10Policy1000ELNS0_9SortOrderE0EiyNS1_21identity_decomposer_tEEEvPT2_PKT1_SB_iiT3__param_2,
	.param .u32 _ZN3cub18CUB_300001_SM_10006detail10radix_sort30DeviceRadixSortHistogramKernelINS1_5radix10policy_hubIi6float3yE10Policy1000ELNS0_9SortOrderE0EiyNS1_21identity_decomposer_tEEEvPT2_PKT1_SB_iiT3__param_3,
	.param .u32 _ZN3cub18CUB_300001_SM_10006detail10radix_sort30DeviceRadixSortHistogramKernelINS1_5radix10policy_hubIi6float3yE10Policy1000ELNS0_9SortOrderE0EiyNS1_21identity_decomposer_tEEEvPT2_PKT1_SB_iiT3__param_4,
	.param .align 1 .b8 _ZN3cub18CUB_300001_SM_10006detail10radix_sort30DeviceRadixSortHistogramKernelINS1_5radix10policy_hubIi6float3yE10Policy1000ELNS0_9SortOrderE0EiyNS1_21identity_decomposer_tEEEvPT2_PKT1_SB_iiT3__param_5[1]
)
.maxntid 128
{
	.reg .pred 	%p<91>;
	.reg .b32 	%r<486>;
	.reg .b64 	%rd<137>;
	// demoted variable
	.shared .align 4 .b8 _ZZN3cub18CUB_300001_SM_10006detail10radix_sort30DeviceRadixSortHistogramKernelINS1_5radix10policy_hubIi6float3yE10Policy1000ELNS0_9SortOrderE0EiyNS1_21identity_decomposer_tEEEvPT2_PKT1_SB_iiT3_E12temp_storage[4096];
	ld.param.u64 	%rd18, [_ZN3cub18CUB_300001_SM_10006detail10radix_sort30DeviceRadixSortHistogramKernelINS1_5radix10policy_hubIi6float3yE10Policy1000ELNS0_9SortOrderE0EiyNS1_21identity_decomposer_tEEEvPT2_PKT1_SB_iiT3__param_0];
	ld.param.u64 	%rd19, [_ZN3cub18CUB_300001_SM_10006detail10radix_sort30DeviceRadixSortHistogramKernelINS1_5radix10policy_hubIi6float3yE10Policy1000ELNS0_9SortOrderE0EiyNS1_21identity_decomposer_tEEEvPT2_PKT1_SB_iiT3__param_1];
	ld.param.u64 	%rd17, [_ZN3cub18CUB_300001_SM_10006detail10radix_sort30DeviceRadixSortHistogramKernelINS1_5radix10policy_hubIi6float3yE10Policy1000ELNS0_9SortOrderE0EiyNS1_21identity_decomposer_tEEEvPT2_PKT1_SB_iiT3__param_2];
	ld.param.u32 	%r174, [_ZN3cub18CUB_300001_SM_10006detail10radix_sort30DeviceRadixSortHistogramKernelINS1_5radix10policy_hubIi6float3yE10Policy1000ELNS0_9SortOrderE0EiyNS1_21identity_decomposer_tEEEvPT2_PKT1_SB_iiT3__param_3];
	ld.param.u32 	%r175, [_ZN3cub18CUB_300001_SM_10006detail10radix_sort30DeviceRadixSortHistogramKernelINS1_5radix10policy_hubIi6float3yE10Policy1000ELNS0_9SortOrderE0EiyNS1_21identity_decomposer_tEEEvPT2_PKT1_SB_iiT3__param_4];
	cvta.to.global.u64 	%rd1, %rd19;
	cvta.to.global.u64 	%rd2, %rd18;
	setp.eq.s64 	%p2, %rd17, 0;
	@%p2 bra 	$L__BB15_153;
	sub.s32 	%r176, %r175, %r174;
	add.s32 	%r177, %r176, 7;
	shr.s32 	%r178, %r177, 31;
	shr.u32 	%r179, %r178, 29;
	add.s32 	%r180, %r177, %r179;
	shr.s32 	%r181, %r180, 3;
	mov.u32 	%r182, %tid.x;
	setp.gt.u32 	%p3, %r182, 255;
	setp.lt.s32 	%p4, %r177, 8;
	mov.u32 	%r183, %ctaid.x;
	shl.b32 	%r184, %r183, 11;
	cvt.u64.u32 	%rd3, %r184;
	mov.u32 	%r185, %nctaid.x;
	shl.b32 	%r186, %r185, 11;
	cvt.u64.u32 	%rd4, %r186;
	add.s32 	%r1, %r181, -1;
	and.b32  	%r2, %r181, 15;
	and.b32  	%r3, %r181, 7;
	add.s32 	%r4, %r3, -1;
	and.b32  	%r5, %r181, 3;
	or.pred  	%p1, %p3, %p4;
	shl.b32 	%r187, %r182, 2;
	mov.u32 	%r188, _ZZN3cub18CUB_300001_SM_10006detail10radix_sort30DeviceRadixSortHistogramKernelINS1_5radix10policy_hubIi6float3yE10Policy1000ELNS0_9SortOrderE0EiyNS1_21identity_decomposer_tEEEvPT2_PKT1_SB_iiT3_E12temp_storage;
	add.s32 	%r6, %r188, %r187;
	and.b32  	%r7, %r181, 268435440;
	cvt.u64.u32 	%rd5, %r182;
	add.s32 	%r8, %r182, 128;
	add.s32 	%r9, %r182, 256;
	add.s32 	%r10, %r182, 384;
	add.s32 	%r11, %r182, 512;
	add.s32 	%r12, %r182, 640;
	add.s32 	%r13, %r182, 768;
	or.b32  	%r14, %r182, 1024;
	add.s32 	%r15, %r182, 1920;
	and.b32  	%r16, %r181, 268435448;
	and.b32  	%r17, %r181, 1;
	neg.s32 	%r18, %r7;
	add.s32 	%r19, %r6, 8192;
	add.s64 	%rd21, %rd17, -1;
	shr.u64 	%rd22, %rd21, 30;
	add.s64 	%rd23, %rd22, 1;
	min.u64 	%rd6, %rd23, %rd17;
	mov.b64 	%rd135, 0;
$L__BB15_2:
	@%p1 bra 	$L__BB15_30;
	setp.lt.u32 	%p5, %r1, 15;
	mov.b32 	%r439, 0;
	@%p5 bra 	$L__BB15_6;
	mov.u32 	%r436, %r19;
	mov.u32 	%r437, %r18;
$L__BB15_5:
	.pragma "nounroll";
	mov.b32 	%r190, 0;
	st.shared.u32 	[%r436+-8192], %r190;
	st.shared.u32 	[%r436+-7168], %r190;
	st.shared.u32 	[%r436+-6144], %r190;
	st.shared.u32 	[%r436+-5120], %r190;
	st.shared.u32 	[%r436+-4096], %r190;
	st.shared.u32 	[%r436+-3072], %r190;
	st.shared.u32 	[%r436+-2048], %r190;
	st.shared.u32 	[%r436+-1024], %r190;
	st.shared.u32 	[%r436], %r190;
	st.shared.u32 	[%r436+1024], %r190;
	st.shared.u32 	[%r436+2048], %r190;
	st.shared.u32 	[%r436+3072], %r190;
	st.shared.u32 	[%r436+4096], %r190;
	st.shared.u32 	[%r436+5120], %r190;
	st.shared.u32 	[%r436+6144], %r190;
	st.shared.u32 	[%r436+7168], %r190;
	add.s32 	%r437, %r437, 16;
	add.s32 	%r436, %r436, 16384;
	setp.ne.s32 	%p6, %r437, 0;
	mov.u32 	%r439, %r7;
	@%p6 bra 	$L__BB15_5;
$L__BB15_6:
	add.s32 	%r25, %r2, -1;
	setp.eq.s32 	%p7, %r2, 0;
	@%p7 bra 	$L__BB15_16;
	setp.lt.u32 	%p8, %r25, 7;
	@%p8 bra 	$L__BB15_9;
	shl.b32 	%r191, %r439, 10;
	add.s32 	%r192, %r6, %r191;
	mov.b32 	%r193, 0;
	st.shared.u32 	[%r192], %r193;
	st.shared.u32 	[%r192+1024], %r193;
	st.shared.u32 	[%r192+2048], %r193;
	st.shared.u32 	[%r192+3072], %r193;
	st.shared.u32 	[%r192+4096], %r193;
	st.shared.u32 	[%r192+5120], %r193;
	st.shared.u32 	[%r192+6144], %r193;
	st.shared.u32 	[%r192+7168], %r193;
	add.s32 	%r439, %r439, 8;
$L__BB15_9:
	setp.eq.s32 	%p9, %r3, 0;
	@%p9 bra 	$L__BB15_16;
	setp.lt.u32 	%p10, %r4, 3;
	@%p10 bra 	$L__BB15_12;
	shl.b32 	%r194, %r439, 10;
	add.s32 	%r195, %r6, %r194;
	mov.b32 	%r196, 0;
	st.shared.u32 	[%r195], %r196;
	st.shared.u32 	[%r195+1024], %r196;
	st.shared.u32 	[%r195+2048], %r196;
	st.shared.u32 	[%r195+3072], %r196;
	add.s32 	%r439, %r439, 4;
$L__BB15_12:
	setp.eq.s32 	%p11, %r5, 0;
	@%p11 bra 	$L__BB15_16;
	setp.eq.s32 	%p12, %r5, 1;
	shl.b32 	%r197, %r439, 10;
	add.s32 	%r30, %r6, %r197;
	mov.b32 	%r198, 0;
	st.shared.u32 	[%r30], %r198;
	@%p12 bra 	$L__BB15_16;
	setp.eq.s32 	%p13, %r5, 2;
	mov.b32 	%r199, 0;
	st.shared.u32 	[%r30+1024], %r199;
	@%p13 bra 	$L__BB15_16;
	mov.b32 	%r200, 0;
	st.shared.u32 	[%r30+2048], %r200;
$L__BB15_16:
	cvt.u32.u64 	%r201, %rd5;
	setp.gt.u32 	%p14, %r201, 127;
	@%p14 bra 	$L__BB15_30;
	setp.lt.u32 	%p15, %r1, 15;
	mov.b32 	%r443, 0;
	@%p15 bra 	$L__BB15_20;
	mov.b32 	%r441, 0;
$L__BB15_19:
	.pragma "nounroll";
	shl.b32 	%r204, %r441, 10;
	add.s32 	%r205, %r6, %r204;
	mov.b32 	%r206, 0;
	st.shared.u32 	[%r205+512], %r206;
	st.shared.u32 	[%r205+1536], %r206;
	st.shared.u32 	[%r205+2560], %r206;
	st.shared.u32 	[%r205+3584], %r206;
	st.shared.u32 	[%r205+4608], %r206;
	st.shared.u32 	[%r205+5632], %r206;
	st.shared.u32 	[%r205+6656], %r206;
	st.shared.u32 	[%r205+7680], %r206;
	st.shared.u32 	[%r205+8704], %r206;
	st.shared.u32 	[%r205+9728], %r206;
	st.shared.u32 	[%r205+10752], %r206;
	st.shared.u32 	[%r205+11776], %r206;
	st.shared.u32 	[%r205+12800], %r206;
	st.shared.u32 	[%r205+13824], %r206;
	st.shared.u32 	[%r205+14848], %r206;
	st.shared.u32 	[%r205+15872], %r206;
	add.s32 	%r441, %r441, 16;
	setp.ne.s32 	%p16, %r441, %r7;
	mov.u32 	%r443, %r7;
	@%p16 bra 	$L__BB15_19;
$L__BB15_20:
	setp.eq.s32 	%p17, %r2, 0;
	@%p17 bra 	$L__BB15_30;
	setp.lt.u32 	%p18, %r25, 7;
	@%p18 bra 	$L__BB15_23;
	shl.b32 	%r207, %r443, 10;
	add.s32 	%r208, %r6, %r207;
	mov.b32 	%r209, 0;
	st.shared.u32 	[%r208+512], %r209;
	st.shared.u32 	[%r208+1536], %r209;
	st.shared.u32 	[%r208+2560], %r209;
	st.shared.u32 	[%r208+3584], %r209;
	st.shared.u32 	[%r208+4608], %r209;
	st.shared.u32 	[%r208+5632], %r209;
	st.shared.u32 	[%r208+6656], %r209;
	st.shared.u32 	[%r208+7680], %r209;
	add.s32 	%r443, %r443, 8;
$L__BB15_23:
	setp.eq.s32 	%p19, %r3, 0;
	@%p19 bra 	$L__BB15_30;
	setp.lt.u32 	%p20, %r4, 3;
	@%p20 bra 	$L__BB15_26;
	shl.b32 	%r210, %r443, 10;
	add.s32 	%r211, %r6, %r210;
	mov.b32 	%r212, 0;
	st.shared.u32 	[%r211+512], %r212;
	st.shared.u32 	[%r211+1536], %r212;
	st.shared.u32 	[%r211+2560], %r212;
	st.shared.u32 	[%r211+3584], %r212;
	add.s32 	%r443, %r443, 4;
$L__BB15_26:
	setp.eq.s32 	%p21, %r5, 0;
	@%p21 bra 	$L__BB15_30;
	setp.eq.s32 	%p22, %r5, 1;
	shl.b32 	%r213, %r443, 10;
	add.s32 	%r38, %r6, %r213;
	mov.b32 	%r214, 0;
	st.shared.u32 	[%r38+512], %r214;
	@%p22 bra 	$L__BB15_30;
	setp.eq.s32 	%p23, %r5, 2;
	mov.b32 	%r215, 0;
	st.shared.u32 	[%r38+1536], %r215;
	@%p23 bra 	$L__BB15_30;
	mov.b32 	%r216, 0;
	st.shared.u32 	[%r38+2560], %r216;
$L__BB15_30:
	bar.sync 	0;
	bar.sync 	0;
	shl.b64 	%rd8, %rd135, 30;
	sub.s64 	%rd24, %rd17, %rd8;
	min.u64 	%rd9, %rd24, 1073741824;
	setp.le.u64 	%p24, %rd9, %rd3;
	@%p24 bra 	$L__BB15_70;
	mov.u64 	%rd136, %rd3;
$L__BB15_32:
	add.s64 	%rd11, %rd136, %rd8;
	sub.s64 	%rd12, %rd17, %rd11;
	setp.lt.u64 	%p25, %rd12, 2048;
	@%p25 bra 	$L__BB15_34;
	add.s64 	%rd27, %rd11, %rd5;
	shl.b64 	%rd28, %rd27, 2;
	add.s64 	%rd29, %rd1, %rd28;
	ld.global.u32 	%r475, [%rd29];
	ld.global.u32 	%r474, [%rd29+512];
	ld.global.u32 	%r473, [%rd29+1024];
	ld.global.u32 	%r472, [%rd29+1536];
	ld.global.u32 	%r471, [%rd29+2048];
	ld.global.u32 	%r470, [%rd29+2560];
	ld.global.u32 	%r469, [%rd29+3072];
	ld.global.u32 	%r468, [%rd29+3584];
	ld.global.u32 	%r467, [%rd29+4096];
	ld.global.u32 	%r466, [%rd29+4608];
	ld.global.u32 	%r465, [%rd29+5120];
	ld.global.u32 	%r464, [%rd29+5632];
	ld.global.u32 	%r463, [%rd29+6144];
	ld.global.u32 	%r462, [%rd29+6656];
	ld.global.u32 	%r461, [%rd29+7168];
	ld.global.u32 	%r460, [%rd29+7680];
	bra.uni 	$L__BB15_66;
$L__BB15_34:
	cvt.u32.u64 	%r218, %rd5;
	cvt.u32.u64 	%r55, %rd12;
	setp.ge.s32 	%p26, %r218, %r55;
	add.s64 	%rd25, %rd11, %rd5;
	shl.b64 	%rd26, %rd25, 2;
	add.s64 	%rd13, %rd1, %rd26;
	mov.b32 	%r475, 2147483647;
	@%p26 bra 	$L__BB15_36;
	ld.global.u32 	%r475, [%rd13];
$L__BB15_36:
	setp.ge.s32 	%p27, %r8, %r55;
	mov.b32 	%r474, 2147483647;
	@%p27 bra 	$L__BB15_38;
	ld.global.u32 	%r474, [%rd13+512];
$L__BB15_38:
	setp.ge.s32 	%p28, %r9, %r55;
	mov.b32 	%r473, 2147483647;
	@%p28 bra 	$L__BB15_40;
	ld.global.u32 	%r473, [%rd13+1024];
$L__BB15_40:
	setp.ge.s32 	%p29, %r10, %r55;
	mov.b32 	%r472, 2147483647;
	@%p29 bra 	$L__BB15_42;
	ld.global.u32 	%r472, [%rd13+1536];
$L__BB15_42:
	setp.ge.s32 	%p30, %r11, %r55;
	mov.b32 	%r471, 2147483647;
	@%p30 bra 	$L__BB15_44;
	ld.global.u32 	%r471, [%rd13+2048];
$L__BB15_44:
	setp.ge.s32 	%p31, %r12, %r55;
	mov.b32 	%r470, 2147483647;
	@%p31 bra 	$L__BB15_46;
	ld.global.u32 	%r470, [%rd13+2560];
$L__BB15_46:
	setp.ge.s32 	%p32, %r13, %r55;
	mov.b32 	%r469, 2147483647;
	@%p32 bra 	$L__BB15_48;
	ld.global.u32 	%r469, [%rd13+3072];
$L__BB15_48:
	mov.u32 	%r226, %tid.x;
	add.s32 	%r227, %r226, 896;
	setp.ge.s32 	%p33, %r227, %r55;
	mov.b32 	%r468, 2147483647;
	@%p33 bra 	$L__BB15_50;
	ld.global.u32 	%r468, [%rd13+3584];
$L__BB15_50:
	setp.ge.s32 	%p34, %r14, %r55;
	mov.b32 	%r467, 2147483647;
	@%p34 bra 	$L__BB15_52;
	ld.global.u32 	%r467, [%rd13+4096];
$L__BB15_52:
	add.s32 	%r231, %r226, 1152;
	setp.ge.s32 	%p35, %r231, %r55;
	mov.b32 	%r466, 2147483647;
	@%p35 bra 	$L__BB15_54;
	ld.global.u32 	%r466, [%rd13+4608];
$L__BB15_54:
	add.s32 	%r234, %r226, 1280;
	setp.ge.s32 	%p36, %r234, %r55;
	mov.b32 	%r465, 2147483647;
	@%p36 bra 	$L__BB15_56;
	ld.global.u32 	%r465, [%rd13+5120];
$L__BB15_56:
	add.s32 	%r237, %r226, 1408;
	setp.ge.s32 	%p37, %r237, %r55;
	mov.b32 	%r464, 2147483647;
	@%p37 bra 	$L__BB15_58;
	ld.global.u32 	%r464, [%rd13+5632];
$L__BB15_58:
	add.s32 	%r240, %r226, 1536;
	setp.ge.s32 	%p38, %r240, %r55;
	mov.b32 	%r463, 2147483647;
	@%p38 bra 	$L__BB15_60;
	ld.global.u32 	%r463, [%rd13+6144];
$L__BB15_60:
	add.s32 	%r243, %r226, 1664;
	setp.ge.s32 	%p39, %r243, %r55;
	mov.b32 	%r462, 2147483647;
	@%p39 bra 	$L__BB15_62;
	ld.global.u32 	%r462, [%rd13+6656];
$L__BB15_62:
	add.s32 	%r246, %r226, 1792;
	setp.ge.s32 	%p40, %r246, %r55;
	mov.b32 	%r461, 2147483647;
	@%p40 bra 	$L__BB15_64;
	ld.global.u32 	%r461, [%rd13+7168];
$L__BB15_64:
	setp.ge.s32 	%p41, %r15, %r55;
	mov.b32 	%r460, 2147483647;
	@%p41 bra 	$L__BB15_66;
	ld.global.u32 	%r460, [%rd13+7680];
$L__BB15_66:
	setp.le.s32 	%p42, %r175, %r174;
	@%p42 bra 	$L__BB15_69;
	xor.b32  	%r103, %r460, -2147483648;
	xor.b32  	%r104, %r461, -2147483648;
	xor.b32  	%r105, %r462, -2147483648;
	xor.b32  	%r106, %r463, -2147483648;
	xor.b32  	%r107, %r464, -2147483648;
	xor.b32  	%r108, %r465, -2147483648;
	xor.b32  	%r109, %r466, -2147483648;
	xor.b32  	%r110, %r467, -2147483648;
	xor.b32  	%r111, %r468, -2147483648;
	xor.b32  	%r112, %r469, -2147483648;
	xor.b32  	%r113, %r470, -2147483648;
	xor.b32  	%r114, %r471, -2147483648;
	xor.b32  	%r115, %r472, -2147483648;
	xor.b32  	%r116, %r473, -2147483648;
	xor.b32  	%r117, %r474, -2147483648;
	xor.b32  	%r118, %r475, -2147483648;
	mov.b32 	%r476, 0;
	mov.u32 	%r477, %r174;
$L__BB15_68:
	sub.s32 	%r249, %r175, %r477;
	shl.b32 	%r250, %r476, 10;
	mov.u32 	%r251, _ZZN3cub18CUB_300001_SM_10006detail10radix_sort30DeviceRadixSortHistogramKernelINS1_5radix10policy_hubIi6float3yE10Policy1000ELNS0_9SortOrderE0EiyNS1_21identity_decomposer_tEEEvPT2_PKT1_SB_iiT3_E12temp_storage;
	add.s32 	%r252, %r251, %r250;
	min.s32 	%r253, %r249, 8;
	mov.b32 	%r254, -1;
	shl.b32 	%r255, %r254, %r253;
	not.b32 	%r256, %r255;
	shr.u32 	%r257, %r118, %r477;
	and.b32  	%r258, %r257, %r256;
	shl.b32 	%r259, %r258, 2;
	add.s32 	%r260, %r252, %r259;
	atom.shared.add.u32 	%r261, [%r260], 1;
	shr.u32 	%r262, %r117, %r477;
	and.b32  	%r263, %r262, %r256;
	shl.b32 	%r264, %r263, 2;
	add.s32 	%r265, %r252, %r264;
	atom.shared.add.u32 	%r266, [%r265], 1;
	shr.u32 	%r267, %r116, %r477;
	and.b32  	%r268, %r267, %r256;
	shl.b32 	%r269, %r268, 2;
	add.s32 	%r270, %r252, %r269;
	atom.shared.add.u32 	%r271, [%r270], 1;
	shr.u32 	%r272, %r115, %r477;
	and.b32  	%r273, %r272, %r256;
	shl.b32 	%r274, %r273, 2;
	add.s32 	%r275, %r252, %r274;
	atom.shared.add.u32 	%r276, [%r275], 1;
	shr.u32 	%r277, %r114, %r477;
	and.b32  	%r278, %r277, %r256;
	shl.b32 	%r279, %r278, 2;
	add.s32 	%r280, %r252, %r279;
	atom.shared.add.u32 	%r281, [%r280], 1;
	shr.u32 	%r282, %r113, %r477;
	and.b32  	%r283, %r282, %r256;
	shl.b32 	%r284, %r283, 2;
	add.s32 	%r285, %r252, %r284;
	atom.shared.add.u32 	%r286, [%r285], 1;
	shr.u32 	%r287, %r112, %r477;
	and.b32  	%r288, %r287, %r256;
	shl.b32 	%r289, %r288, 2;
	add.s32 	%r290, %r252, %r289;
	atom.shared.add.u32 	%r291, [%r290], 1;
	shr.u32 	%r292, %r111, %r477;
	and.b32  	%r293, %r292, %r256;
	shl.b32 	%r294, %r293, 2;
	add.s32 	%r295, %r252, %r294;
	atom.shared.add.u32 	%r296, [%r295], 1;
	shr.u32 	%r297, %r110, %r477;
	and.b32  	%r298, %r297, %r256;
	shl.b32 	%r299, %r298, 2;
	add.s32 	%r300, %r252, %r299;
	atom.shared.add.u32 	%r301, [%r300], 1;
	shr.u32 	%r302, %r109, %r477;
	and.b32  	%r303, %r302, %r256;
	shl.b32 	%r304, %r303, 2;
	add.s32 	%r305, %r252, %r304;
	atom.shared.add.u32 	%r306, [%r305], 1;
	shr.u32 	%r307, %r108, %r477;
	and.b32  	%r308, %r307, %r256;
	shl.b32 	%r309, %r308, 2;
	add.s32 	%r310, %r252, %r309;
	atom.shared.add.u32 	%r311, [%r310], 1;
	shr.u32 	%r312, %r107, %r477;
	and.b32  	%r313, %r312, %r256;
	shl.b32 	%r314, %r313, 2;
	add.s32 	%r315, %r252, %r314;
	atom.shared.add.u32 	%r316, [%r315], 1;
	shr.u32 	%r317, %r106, %r477;
	and.b32  	%r318, %r317, %r256;
	shl.b32 	%r319, %r318, 2;
	add.s32 	%r320, %r252, %r319;
	atom.shared.add.u32 	%r321, [%r320], 1;
	shr.u32 	%r322, %r105, %r477;
	and.b32  	%r323, %r322, %r256;
	shl.b32 	%r324, %r323, 2;
	add.s32 	%r325, %r252, %r324;
	atom.shared.add.u32 	%r326, [%r325], 1;
	shr.u32 	%r327, %r104, %r477;
	and.b32  	%r328, %r327, %r256;
	shl.b32 	%r329, %r328, 2;
	add.s32 	%r330, %r252, %r329;
	atom.shared.add.u32 	%r331, [%r330], 1;
	shr.u32 	%r332, %r103, %r477;
	and.b32  	%r333, %r332, %r256;
	shl.b32 	%r334, %r333, 2;
	add.s32 	%r335, %r252, %r334;
	atom.shared.add.u32 	%r336, [%r335], 1;
	add.s32 	%r477, %r477, 8;
	add.s32 	%r476, %r476, 1;
	setp.lt.s32 	%p43, %r477, %r175;
	@%p43 bra 	$L__BB15_68;
$L__BB15_69:
	add.s64 	%rd136, %rd136, %rd4;
	setp.lt.u64 	%p44, %rd136, %rd9;
	@%p44 bra 	$L__BB15_32;
$L__BB15_70:
	bar.sync 	0;
	@%p1 bra 	$L__BB15_152;
	setp.lt.u32 	%p45, %r1, 7;
	mov.b32 	%r480, 0;
	@%p45 bra 	$L__BB15_90;
	mov.b32 	%r478, 0;
$L__BB15_73:
	.pragma "nounroll";
	shl.b32 	%r339, %r478, 10;
	add.s32 	%r124, %r6, %r339;
	ld.shared.u32 	%r125, [%r124];
	setp.eq.s32 	%p46, %r125, 0;
	@%p46 bra 	$L__BB15_75;
	cvt.u32.u64 	%r340, %rd5;
	shl.b32 	%r341, %r478, 8;
	add.s32 	%r342, %r341, %r340;
	mul.wide.u32 	%rd30, %r342, 8;
	add.s64 	%rd31, %rd2, %rd30;
	cvt.u64.u32 	%rd32, %r125;
	atom.global.add.u64 	%rd33, [%rd31], %rd32;
$L__BB15_75:
	ld.shared.u32 	%r126, [%r124+1024];
	setp.eq.s32 	%p47, %r126, 0;
	@%p47 bra 	$L__BB15_77;
	cvt.u32.u64 	%r343, %rd5;
	shl.b32 	%r344, %r478, 8;
	add.s32 	%r345, %r344, %r343;
	add.s32 	%r346, %r345, 256;
	mul.wide.u32 	%rd34, %r346, 8;
	add.s64 	%rd35, %rd2, %rd34;
	cvt.u64.u32 	%rd36, %r126;
	atom.global.add.u64 	%rd37, [%rd35], %rd36;
$L__BB15_77:
	ld.shared.u32 	%r127, [%r124+2048];
	setp.eq.s32 	%p48, %r127, 0;
	@%p48 bra 	$L__BB15_79;
	cvt.u32.u64 	%r347, %rd5;
	shl.b32 	%r348, %r478, 8;
	add.s32 	%r349, %r348, %r347;
	add.s32 	%r350, %r349, 512;
	mul.wide.u32 	%rd38, %r350, 8;
	add.s64 	%rd39, %rd2, %rd38;
	cvt.u64.u32 	%rd40, %r127;
	atom.global.add.u64 	%rd41, [%rd39], %rd40;
$L__BB15_79:
	ld.shared.u32 	%r128, [%r124+3072];
	setp.eq.s32 	%p49, %r128, 0;
	@%p49 bra 	$L__BB15_81;
	cvt.u32.u64 	%r351, %rd5;
	shl.b32 	%r352, %r478, 8;
	add.s32 	%r353, %r352, %r351;
	add.s32 	%r354, %r353, 768;
	mul.wide.u32 	%rd42, %r354, 8;
	add.s64 	%rd43, %rd2, %rd42;
	cvt.u64.u32 	%rd44, %r128;
	atom.global.add.u64 	%rd45, [%rd43], %rd44;
$L__BB15_81:
	ld.shared.u32 	%r129, [%r124+4096];
	setp.eq.s32 	%p50, %r129, 0;
	@%p50 bra 	$L__BB15_83;
	cvt.u32.u64 	%r355, %rd5;
	shl.b32 	%r356, %r478, 8;
	add.s32 	%r357, %r356, %r355;
	add.s32 	%r358, %r357, 1024;
	mul.wide.u32 	%rd46, %r358, 8;
	add.s64 	%rd47, %rd2, %rd46;
	cvt.u64.u32 	%rd48, %r129;
	atom.global.add.u64 	%rd49, [%rd47], %rd48;
$L__BB15_83:
	ld.shared.u32 	%r130, [%r124+5120];
	setp.eq.s32 	%p51, %r130, 0;
	@%p51 bra 	$L__BB15_85;
	cvt.u32.u64 	%r359, %rd5;
	shl.b32 	%r360, %r478, 8;
	add.s32 	%r361, %r360, %r359;
	add.s32 	%r362, %r361, 1280;
	mul.wide.u32 	%rd50, %r362, 8;
	add.s64 	%rd51, %rd2, %rd50;
	cvt.u64.u32 	%rd52, %r130;
	atom.global.add.u64 	%rd53, [%rd51], %rd52;
$L__BB15_85:
	ld.shared.u32 	%r131, [%r124+6144];
	setp.eq.s32 	%p52, %r131, 0;
	@%p52 bra 	$L__BB15_87;
	cvt.u32.u64 	%r363, %rd5;
	shl.b32 	%r364, %r478, 8;
	add.s32 	%r365, %r364, %r363;
	add.s32 	%r366, %r365, 1536;
	mul.wide.u32 	%rd54, %r366, 8;
	add.s64 	%rd55, %rd2, %rd54;
	cvt.u64.u32 	%rd56, %r131;
	atom.global.add.u64 	%rd57, [%rd55], %rd56;
$L__BB15_87:
	ld.shared.u32 	%r132, [%r124+7168];
	setp.eq.s32 	%p53, %r132, 0;
	@%p53 bra 	$L__BB15_89;
	cvt.u32.u64 	%r367, %rd5;
	shl.b32 	%r368, %r478, 8;
	add.s32 	%r369, %r368, %r367;
	add.s32 	%r370, %r369, 1792;
	mul.wide.u32 	%rd58, %r370, 8;
	add.s64 	%rd59, %rd2, %rd58;
	cvt.u64.u32 	%rd60, %r132;
	atom.global.add.u64 	%rd61, [%rd59], %rd60;
$L__BB15_89:
	add.s32 	%r478, %r478, 8;
	setp.ne.s32 	%p54, %r478, %r16;
	mov.u32 	%r480, %r16;
	@%p54 bra 	$L__BB15_73;
$L__BB15_90:
	add.s32 	%r135, %r5, -1;
	setp.eq.s32 	%p55, %r3, 0;
	@%p55 bra 	$L__BB15_111;
	setp.lt.u32 	%p56, %r4, 3;
	@%p56 bra 	$L__BB15_101;
	shl.b32 	%r371, %r480, 10;
	add.s32 	%r136, %r6, %r371;
	ld.shared.u32 	%r137, [%r136];
	setp.eq.s32 	%p57, %r137, 0;
	@%p57 bra 	$L__BB15_94;
	cvt.u32.u64 	%r372, %rd5;
	shl.b32 	%r373, %r480, 8;
	add.s32 	%r374, %r373, %r372;
	mul.wide.u32 	%rd62, %r374, 8;
	add.s64 	%rd63, %rd2, %rd62;
	cvt.u64.u32 	%rd64, %r137;
	atom.global.add.u64 	%rd65, [%rd63], %rd64;
$L__BB15_94:
	ld.shared.u32 	%r138, [%r136+1024];
	setp.eq.s32 	%p58, %r138, 0;
	@%p58 bra 	$L__BB15_96;
	cvt.u32.u64 	%r375, %rd5;
	shl.b32 	%r376, %r480, 8;
	add.s32 	%r377, %r376, %r375;
	add.s32 	%r378, %r377, 256;
	mul.wide.u32 	%rd66, %r378, 8;
	add.s64 	%rd67, %rd2, %rd66;
	cvt.u64.u32 	%rd68, %r138;
	atom.global.add.u64 	%rd69, [%rd67], %rd68;
$L__BB15_96:
	ld.shared.u32 	%r139, [%r136+2048];
	setp.eq.s32 	%p59, %r139, 0;
	@%p59 bra 	$L__BB15_98;
	cvt.u32.u64 	%r379, %rd5;
	shl.b32 	%r380, %r480, 8;
	add.s32 	%r381, %r380, %r379;
	add.s32 	%r382, %r381, 512;
	mul.wide.u32 	%rd70, %r382, 8;
	add.s64 	%rd71, %rd2, %rd70;
	cvt.u64.u32 	%rd72, %r139;
	atom.global.add.u64 	%rd73, [%rd71], %rd72;
$L__BB15_98:
	ld.shared.u32 	%r140, [%r136+3072];
	setp.eq.s32 	%p60, %r140, 0;
	@%p60 bra 	$L__BB15_100;
	cvt.u32.u64 	%r383, %rd5;
	shl.b32 	%r384, %r480, 8;
	add.s32 	%r385, %r384, %r383;
	add.s32 	%r386, %r385, 768;
	mul.wide.u32 	%rd74, %r386, 8;
	add.s64 	%rd75, %rd2, %rd74;
	cvt.u64.u32 	%rd76, %r140;
	atom.global.add.u64 	%rd77, [%rd75], %rd76;
$L__BB15_100:
	add.s32 	%r480, %r480, 4;
$L__BB15_101:
	setp.eq.s32 	%p61, %r5, 0;
	@%p61 bra 	$L__BB15_111;
	setp.eq.s32 	%p62, %r135, 0;
	@%p62 bra 	$L__BB15_108;
	shl.b32 	%r387, %r480, 10;
	add.s32 	%r143, %r6, %r387;
	ld.shared.u32 	%r144, [%r143];
	setp.eq.s32 	%p63, %r144, 0;
	@%p63 bra 	$L__BB15_105;
	cvt.u32.u64 	%r388, %rd5;
	shl.b32 	%r389, %r480, 8;
	add.s32 	%r390, %r389, %r388;
	mul.wide.u32 	%rd78, %r390, 8;
	add.s64 	%rd79, %rd2, %rd78;
	cvt.u64.u32 	%rd80, %r144;
	atom.global.add.u64 	%rd81, [%rd79], %rd80;
$L__BB15_105:
	ld.shared.u32 	%r145, [%r143+1024];
	setp.eq.s32 	%p64, %r145, 0;
	@%p64 bra 	$L__BB15_107;
	cvt.u32.u64 	%r391, %rd5;
	shl.b32 	%r392, %r480, 8;
	add.s32 	%r393, %r392, %r391;
	add.s32 	%r394, %r393, 256;
	mul.wide.u32 	%rd82, %r394, 8;
	add.s64 	%rd83, %rd2, %rd82;
	cvt.u64.u32 	%rd84, %r145;
	atom.global.add.u64 	%rd85, [%rd83], %rd84;
$L__BB15_107:
	add.s32 	%r480, %r480, 2;
$L__BB15_108:
	setp.eq.s32 	%p65, %r17, 0;
	@%p65 bra 	$L__BB15_111;
	shl.b32 	%r395, %r480, 10;
	add.s32 	%r396, %r6, %r395;
	ld.shared.u32 	%r148, [%r396];
	setp.eq.s32 	%p66, %r148, 0;
	@%p66 bra 	$L__BB15_111;
	cvt.u32.u64 	%r397, %rd5;
	shl.b32 	%r398, %r480, 8;
	add.s32 	%r399, %r398, %r397;
	mul.wide.u32 	%rd86, %r399, 8;
	add.s64 	%rd87, %rd2, %rd86;
	cvt.u64.u32 	%rd88, %r148;
	atom.global.add.u64 	%rd89, [%rd87], %rd88;
$L__BB15_111:
	cvt.u32.u64 	%r400, %rd5;
	setp.gt.u32 	%p67, %r400, 127;
	@%p67 bra 	$L__BB15_152;
	setp.lt.u32 	%p68, %r1, 7;
	mov.b32 	%r484, 0;
	@%p68 bra 	$L__BB15_131;
	mov.b32 	%r482, 0;
$L__BB15_114:
	.pragma "nounroll";
	shl.b32 	%r404, %r482, 10;
	add.s32 	%r150, %r6, %r404;
	ld.shared.u32 	%r151, [%r150+512];
	setp.eq.s32 	%p69, %r151, 0;
	shl.b32 	%r405, %r482, 8;
	add.s32 	%r406, %r405, %r400;
	mul.wide.u32 	%rd90, %r406, 8;
	add.s64 	%rd15, %rd2, %rd90;
	@%p69 bra 	$L__BB15_116;
	cvt.u64.u32 	%rd91, %r151;
	atom.global.add.u64 	%rd92, [%rd15+1024], %rd91;
$L__BB15_116:
	ld.shared.u32 	%r152, [%r150+1536];
	setp.eq.s32 	%p70, %r152, 0;
	@%p70 bra 	$L__BB15_118;
	cvt.u64.u32 	%rd93, %r152;
	atom.global.add.u64 	%rd94, [%rd15+3072], %rd93;
$L__BB15_118:
	ld.shared.u32 	%r153, [%r150+2560];
	setp.eq.s32 	%p71, %r153, 0;
	@%p71 bra 	$L__BB15_120;
	cvt.u64.u32 	%rd95, %r153;
	atom.global.add.u64 	%rd96, [%rd15+5120], %rd95;
$L__BB15_120:
	ld.shared.u32 	%r154, [%r150+3584];
	setp.eq.s32 	%p72, %r154, 0;
	@%p72 bra 	$L__BB15_122;
	cvt.u64.u32 	%rd97, %r154;
	atom.global.add.u64 	%rd98, [%rd15+7168], %rd97;
$L__BB15_122:
	ld.shared.u32 	%r155, [%r150+4608];
	setp.eq.s32 	%p73, %r155, 0;
	@%p73 bra 	$L__BB15_124;
	cvt.u64.u32 	%rd99, %r155;
	atom.global.add.u64 	%rd100, [%rd15+9216], %rd99;
$L__BB15_124:
	ld.shared.u32 	%r156, [%r150+5632];
	setp.eq.s32 	%p74, %r156, 0;
	@%p74 bra 	$L__BB15_126;
	cvt.u64.u32 	%rd101, %r156;
	atom.global.add.u64 	%rd102, [%rd15+11264], %rd101;
$L__BB15_126:
	ld.shared.u32 	%r157, [%r150+6656];
	setp.eq.s32 	%p75, %r157, 0;
	@%p75 bra 	$L__BB15_128;
	cvt.u64.u32 	%rd103, %r157;
	atom.global.add.u64 	%rd104, [%rd15+13312], %rd103;
$L__BB15_128:
	ld.shared.u32 	%r158, [%r150+7680];
	setp.eq.s32 	%p76, %r158, 0;
	@%p76 bra 	$L__BB15_130;
	cvt.u64.u32 	%rd105, %r158;
	atom.global.add.u64 	%rd106, [%rd15+15360], %rd105;
$L__BB15_130:
	add.s32 	%r482, %r482, 8;
	setp.ne.s32 	%p77, %r482, %r16;
	mov.u32 	%r484, %r16;
	@%p77 bra 	$L__BB15_114;
$L__BB15_131:
	setp.eq.s32 	%p78, %r3, 0;
	@%p78 bra 	$L__BB15_152;
	setp.lt.u32 	%p79, %r4, 3;
	@%p79 bra 	$L__BB15_142;
	shl.b32 	%r407, %r484, 10;
	add.s32 	%r161, %r6, %r407;
	ld.shared.u32 	%r162, [%r161+512];
	setp.eq.s32 	%p80, %r162, 0;
	@%p80 bra 	$L__BB15_135;
	shl.b32 	%r409, %r484, 8;
	add.s32 	%r410, %r409, %r400;
	mul.wide.u32 	%rd107, %r410, 8;
	add.s64 	%rd108, %rd2, %rd107;
	cvt.u64.u32 	%rd109, %r162;
	atom.global.add.u64 	%rd110, [%rd108+1024], %rd109;
$L__BB15_135:
	ld.shared.u32 	%r163, [%r161+1536];
	setp.eq.s32 	%p81, %r163, 0;
	@%p81 bra 	$L__BB15_137;
	shl.b32 	%r412, %r484, 8;
	add.s32 	%r413, %r412, %r400;
	add.s32 	%r414, %r413, 256;
	mul.wide.u32 	%rd111, %r414, 8;
	add.s64 	%rd112, %rd2, %rd111;
	cvt.u64.u32 	%rd113, %r163;
	atom.global.add.u64 	%rd114, [%rd112+1024], %rd113;
$L__BB15_137:
	ld.shared.u32 	%r164, [%r161+2560];
	setp.eq.s32 	%p82, %r164, 0;
	@%p82 bra 	$L__BB15_139;
	shl.b32 	%r416, %r484, 8;
	add.s32 	%r417, %r416, %r400;
	add.s32 	%r418, %r417, 512;
	mul.wide.u32 	%rd115, %r418, 8;
	add.s64 	%rd116, %rd2, %rd115;
	cvt.u64.u32 	%rd117, %r164;
	atom.global.add.u64 	%rd118, [%rd116+1024], %rd117;
$L__BB15_139:
	ld.shared.u32 	%r165, [%r161+3584];
	setp.eq.s32 	%p83, %r165, 0;
	@%p83 bra 	$L__BB15_141;
	shl.b32 	%r420, %r484, 8;
	add.s32 	%r421, %r420, %r400;
	add.s32 	%r422, %r421, 768;
	mul.wide.u32 	%rd119, %r422, 8;
	add.s64 	%rd120, %rd2, %rd119;
	cvt.u64.u32 	%rd121, %r165;
	atom.global.add.u64 	%rd122, [%rd120+1024], %rd121;
$L__BB15_141:
	add.s32 	%r484, %r484, 4;
$L__BB15_142:
	setp.eq.s32 	%p84, %r5, 0;
	@%p84 bra 	$L__BB15_152;
	setp.eq.s32 	%p85, %r135, 0;
	@%p85 bra 	$L__BB15_149;
	shl.b32 	%r423, %r484, 10;
	add.s32 	%r168, %r6, %r423;
	ld.shared.u32 	%r169, [%r168+512];
	setp.eq.s32 	%p86, %r169, 0;
	@%p86 bra 	$L__BB15_146;
	shl.b32 	%r425, %r484, 8;
	add.s32 	%r426, %r425, %r400;
	mul.wide.u32 	%rd123, %r426, 8;
	add.s64 	%rd124, %rd2, %rd123;
	cvt.u64.u32 	%rd125, %r169;
	atom.global.add.u64 	%rd126, [%rd124+1024], %rd125;
$L__BB15_146:
	ld.shared.u32 	%r170, [%r168+1536];
	setp.eq.s32 	%p87, %r170, 0;
	@%p87 bra 	$L__BB15_148;
	shl.b32 	%r428, %r484, 8;
	add.s32 	%r429, %r428, %r400;
	add.s32 	%r430, %r429, 256;
	mul.wide.u32 	%rd127, %r430, 8;
	add.s64 	%rd128, %rd2, %rd127;
	cvt.u64.u32 	%rd129, %r170;
	atom.global.add.u64 	%rd130, [%rd128+1024], %rd129;
$L__BB15_148:
	add.s32 	%r484, %r484, 2;
$L__BB15_149:
	setp.eq.s32 	%p88, %r17, 0;
	@%p88 bra 	$L__BB15_152;
	shl.b32 	%r431, %r484, 10;
	add.s32 	%r432, %r6, %r431;
	ld.shared.u32 	%r173, [%r432+512];
	setp.eq.s32 	%p89, %r173, 0;
	@%p89 bra 	$L__BB15_152;
	shl.b32 	%r434, %r484, 8;
	add.s32 	%r435, %r434, %r400;
	mul.wide.u32 	%rd131, %r435, 8;
	add.s64 	%rd132, %rd2, %rd131;
	cvt.u64.u32 	%rd133, %r173;
	atom.global.add.u64 	%rd134, [%rd132+1024], %rd133;
$L__BB15_152:
	bar.sync 	0;
	add.s64 	%rd135, %rd135, 1;
	setp.ne.s64 	%p90, %rd135, %rd6;
	@%p90 bra 	$L__BB15_2;
$L__BB15_153:
	ret;

}
	// .globl	_ZN3cub18CUB_300001_SM_10006detail10radix_sort33DeviceRadixSortExclusiveSumKernelINS1_5radix10policy_hubIi6float3yE10Policy1000EyEEvPT0_
.visible .entry _ZN3cub18CUB_300001_SM_10006detail10radix_sort33DeviceRadixSortExclusiveSumKernelINS1_5radix10policy_hubIi6float3yE10Policy1000EyEEvPT0_(
	.param .u64 .ptr .align 1 _ZN3cub18CUB_300001_SM_10006detail10radix_sort33DeviceRadixSortExclusiveSumKernelINS1_5radix10policy_hubIi6float3yE10Policy1000EyEEvPT0__param_0
)
{
	.reg .pred 	%p<4>;
	.reg .b32 	%r<28>;
	.reg .b64 	%rd<54>;
	// demoted variable
	.shared .align 16 .b8 _ZZN3cub18CUB_300001_SM_10006detail10radix_sort33DeviceRadixSortExclusiveSumKernelINS1_5radix10policy_hubIi6float3yE10Policy1000EyEEvPT0_E12temp_storage[2336];
	ld.param.u64 	%rd5, [_ZN3cub18CUB_300001_SM_10006detail10radix_sort33DeviceRadixSortExclusiveSumKernelINS1_5radix10policy_hubIi6float3yE10Policy1000EyEEvPT0__param_0];
	cvta.to.global.u64 	%rd6, %rd5;
	mov.u32 	%r3, %ctaid.x;
	shl.b32 	%r4, %r3, 8;
	mov.u32 	%r1, %tid.x;
	setp.gt.u32 	%p1, %r1, 255;
	add.s32 	%r5, %r4, %r1;
	mul.wide.s32 	%rd7, %r5, 8;
	add.s64 	%rd1, %rd6, %rd7;
	@%p1 bra 	$L__BB16_2;
	ld.global.u64 	%rd53, [%rd1];
$L__BB16_2:
	shr.u32 	%r6, %r1, 3;
	add.s32 	%r7, %r6, %r1;
	shl.b32 	%r8, %r7, 3;
	mov.u32 	%r9, _ZZN3cub18CUB_300001_SM_10006detail10radix_sort33DeviceRadixSortExclusiveSumKernelINS1_5radix10policy_hubIi6float3yE10Policy1000EyEEvPT0_E12temp_storage;
	add.s32 	%r10, %r9, %r8;
	add.s32 	%r2, %r10, 16;
	st.shared.u64 	[%r10+16], %rd53;
	bar.sync 	0;
	setp.gt.u32 	%p2, %r1, 31;
	@%p2 bra 	$L__BB16_4;
	mad.lo.s32 	%r27, %r1, 72, %r9;
	ld.shared.u64 	%rd23, [%r27+16];
	ld.shared.u64 	%rd24, [%r27+24];
	ld.shared.u64 	%rd25, [%r27+32];
	ld.shared.u64 	%rd26, [%r27+40];
	ld.shared.u64 	%rd27, [%r27+48];
	ld.shared.u64 	%rd28, [%r27+56];
	ld.shared.u64 	%rd29, [%r27+64];
	ld.shared.u64 	%rd30, [%r27+72];
	add.s64 	%rd31, %rd24, %rd23;
	add.s64 	%rd32, %rd31, %rd25;
	add.s64 	%rd33, %rd32, %rd26;
	add.s64 	%rd34, %rd33, %rd27;
	add.s64 	%rd35, %rd34, %rd28;
	add.s64 	%rd36, %rd35, %rd29;
	add.s64 	%rd10, %rd36, %rd30;
	mov.b32 	%r11, 1;
	mov.b32 	%r24, 0;
	mov.b32 	%r25, -1;
	// begin inline asm
	{  .reg .u64 r0;  .reg .u32 lo;  .reg .u32 hi;  .reg .pred p;  mov.b64 {lo, hi}, %rd10;  shfl.sync.up.b32 lo|p, lo, %r11, %r24, %r25;  shfl.sync.up.b32 hi|p, hi, %r11, %r24, %r25;  mov.b64 r0, {lo, hi};  @p add.u64 r0, r0, %rd10;  mov.u64 %rd8, r0;}
	// end inline asm
	mov.b32 	%r14, 2;
	// begin inline asm
	{  .reg .u64 r0;  .reg .u32 lo;  .reg .u32 hi;  .reg .pred p;  mov.b64 {lo, hi}, %rd8;  shfl.sync.up.b32 lo|p, lo, %r14, %r24, %r25;  shfl.sync.up.b32 hi|p, hi, %r14, %r24, %r25;  mov.b64 r0, {lo, hi};  @p add.u64 r0, r0, %rd8;  mov.u64 %rd11, r0;}
	// end inline asm
	mov.b32 	%r17, 4;
	// begin inline asm
	{  .reg .u64 r0;  .reg .u32 lo;  .reg .u32 hi;  .reg .pred p;  mov.b64 {lo, hi}, %rd11;  shfl.sync.up.b32 lo|p, lo, %r17, %r24, %r25;  shfl.sync.up.b32 hi|p, hi, %r17, %r24, %r25;  mov.b64 r0, {lo, hi};  @p add.u64 r0, r0, %rd11;  mov.u64 %rd14, r0;}
	// end inline asm
	mov.b32 	%r20, 8;
	// begin inline asm
	{  .reg .u64 r0;  .reg .u32 lo;  .reg .u32 hi;  .reg .pred p;  mov.b64 {lo, hi}, %rd14;  shfl.sync.up.b32 lo|p, lo, %r20, %r24, %r25;  shfl.sync.up.b32 hi|p, hi, %r20, %r24, %r25;  mov.b64 r0, {lo, hi};  @p add.u64 r0, r0, %rd14;  mov.u64 %rd17, r0;}
	// end inline asm
	mov.b32 	%r23, 16;
	// begin inline asm
	{  .reg .u64 r0;  .reg .u32 lo;  .reg .u32 hi;  .reg .pred p;  mov.b64 {lo, hi}, %rd17;  shfl.sync.up.b32 lo|p, lo, %r23, %r24, %r25;  shfl.sync.up.b32 hi|p, hi, %r23, %r24, %r25;  mov.b64 r0, {lo, hi};  @p add.u64 r0, r0, %rd17;  mov.u64 %rd20, r0;}
	// end inline asm
	sub.s64 	%rd37, %rd20, %rd10;
	ld.shared.u64 	%rd38, [%r27+16];
	ld.shared.u64 	%rd39, [%r27+24];
	ld.shared.u64 	%rd40, [%r27+32];
	ld.shared.u64 	%rd41, [%r27+40];
	ld.shared.u64 	%rd42, [%r27+48];
	ld.shared.u64 	%rd43, [%r27+56];
	ld.shared.u64 	%rd44, [%r27+64];
	add.s64 	%rd45, %rd38, %rd37;
	add.s64 	%rd46, %rd39, %rd45;
	add.s64 	%rd47, %rd40, %rd46;
	add.s64 	%rd48, %rd41, %rd47;
	add.s64 	%rd49, %rd42, %rd48;
	add.s64 	%rd50, %rd43, %rd49;
	add.s64 	%rd51, %rd44, %rd50;
	st.shared.u64 	[%r27+16], %rd37;
	st.shared.u64 	[%r27+24], %rd45;
	st.shared.u64 	[%r27+32], %rd46;
	st.shared.u64 	[%r27+40], %rd47;
	st.shared.u64 	[%r27+48], %rd48;
	st.shared.u64 	[%r27+56], %rd49;
	st.shared.u64 	[%r27+64], %rd50;
	st.shared.u64 	[%r27+72], %rd51;
$L__BB16_4:
	setp.gt.u32 	%p3, %r1, 255;
	bar.sync 	0;
	@%p3 bra 	$L__BB16_6;
	ld.shared.u64 	%rd52, [%r2];
	st.global.u64 	[%rd1], %rd52;
$L__BB16_6:
	ret;

}
	// .globl	_ZN3cub18CUB_300001_SM_10006detail10radix_sort29DeviceRadixSortOnesweepKernelINS1_5radix10policy_hubIi6float3yE10Policy1000ELNS0_9SortOrderE0EiS6_yiiNS1_21identity_decomposer_tEEEvPT5_SC_PT3_PKSD_PT1_PKSH_PT2_PKSL_T4_iiT6_
.visible .entry _ZN3cub18CUB_300001_SM_10006detail10radix_sort29DeviceRadixSortOnesweepKernelINS1_5radix10policy_hubIi6float3yE10Policy1000ELNS0_9SortOrderE0EiS6_yiiNS1_21identity_decomposer_tEEEvPT5_SC_PT3_PKSD_PT1_PKSH_PT2_PKSL_T4_iiT6_(
	.param .u64 .ptr .align 1 _ZN3cub18CUB_300001_SM_10006detail10radix_sort29DeviceRadixSortOnesweepKernelINS1_5radix10policy_hubIi6float3yE10Policy1000ELNS0_9SortOrderE0EiS6_yiiNS1_21identity_decomposer_tEEEvPT5_SC_PT3_PKSD_PT1_PKSH_PT2_PKSL_T4_iiT6__param_0,
	.param .u64 .ptr .align 1 _ZN3cub18CUB_300001_SM_10006detail10radix_sort29DeviceRadixSortOnesweepKernelINS1_5radix10policy_hubIi6float3yE10Policy1000ELNS0_9SortOrderE0EiS6_yiiNS1_21identity_decomposer_tEEEvPT5_SC_PT3_PKSD_PT1_PKSH_PT2_PKSL_T4_iiT6__param_1,
	.param .u64 .ptr .align 1 _ZN3cub18CUB_300001_SM_10006detail10radix_sort29DeviceRadixSortOnesweepKernelINS1_5radix10policy_hubIi6float3yE10Policy1000ELNS0_9SortOrderE0EiS6_yiiNS1_21identity_decomposer_tEEEvPT5_SC_PT3_PKSD_PT1_PKSH_PT2_PKSL_T4_iiT6__param_2,
	.param .u64 .ptr .align 1 _ZN3cub18CUB_300001_SM_10006detail10radix_sort29DeviceRadixSortOnesweepKernelINS1_5radix10policy_hubIi6float3yE10Policy1000ELNS0_9SortOrderE0EiS6_yiiNS1_21identity_decomposer_tEEEvPT5_SC_PT3_PKSD_PT1_PKSH_PT2_PKSL_T4_iiT6__param_3,
	.param .u64 .ptr .align 1 _ZN3cub18CUB_300001_SM_10006detail10radix_sort29DeviceRadixSortOnesweepKernelINS1_5radix10policy_hubIi6float3yE10Policy1000ELNS0_9SortOrderE0EiS6_yiiNS1_21identity_decomposer_tEEEvPT5_SC_PT3_PKSD_PT1_PKSH_PT2_PKSL_T4_iiT6__param_4,
	.param .u64 .ptr .align 1 _ZN3cub18CUB_300001_SM_10006detail10radix_sort29DeviceRadixSortOnesweepKernelINS1_5radix10policy_hubIi6float3yE10Policy1000ELNS0_9SortOrderE0EiS6_yiiNS1_21identity_decomposer_tEEEvPT5_SC_PT3_PKSD_PT1_PKSH_PT2_PKSL_T4_iiT6__param_5,
	.param .u64 .ptr .align 1 _ZN3cub18CUB_300001_SM_10006detail10radix_sort29DeviceRadixSortOnesweepKernelINS1_5radix10policy_hubIi6float3yE10Policy1000ELNS0_9SortOrderE0EiS6_yiiNS1_21identity_decomposer_tEEEvPT5_SC_PT3_PKSD_PT1_PKSH_PT2_PKSL_T4_iiT6__param_6,
	.param .u64 .ptr .align 1 _ZN3cub18CUB_300001_SM_10006detail10radix_sort29DeviceRadixSortOnesweepKernelINS1_5radix10policy_hubIi6float3yE10Policy1000ELNS0_9SortOrderE0EiS6_yiiNS1_21identity_decomposer_tEEEvPT5_SC_PT3_PKSD_PT1_PKSH_PT2_PKSL_T4_iiT6__param_7,
	.param .u32 _ZN3cub18CUB_300001_SM_10006detail10radix_sort29DeviceRadixSortOnesweepKernelINS1_5radix10policy_hubIi6float3yE10Policy1000ELNS0_9SortOrderE0EiS6_yiiNS1_21identity_decomposer_tEEEvPT5_SC_PT3_PKSD_PT1_PKSH_PT2_PKSL_T4_iiT6__param_8,
	.param .u32 _ZN3cub18CUB_300001_SM_10006detail10radix_sort29DeviceRadixSortOnesweepKernelINS1_5radix10policy_hubIi6float3yE10Policy1000ELNS0_9SortOrderE0EiS6_yiiNS1_21identity_decomposer_tEEEvPT5_SC_PT3_PKSD_PT1_PKSH_PT2_PKSL_T4_iiT6__param_9,
	.param .u32 _ZN3cub18CUB_300001_SM_10006detail10radix_sort29DeviceRadixSortOnesweepKernelINS1_5radix10policy_hubIi6float3yE10Policy1000ELNS0_9SortOrderE0EiS6_yiiNS1_21identity_decomposer_tEEEvPT5_SC_PT3_PKSD_PT1_PKSH_PT2_PKSL_T4_iiT6__param_10,
	.param .align 1 .b8 _ZN3cub18CUB_300001_SM_10006detail10radix_sort29DeviceRadixSortOnesweepKernelINS1_5radix10policy_hubIi6float3yE10Policy1000ELNS0_9SortOrderE0EiS6_yiiNS1_21identity_decomposer_tEEEvPT5_SC_PT3_PKSD_PT1_PKSH_PT2_PKSL_T4_iiT6__param_11[1]
)
.maxntid 384
{
	.reg .pred 	%p<132>;
	.reg .b32 	%r<1194>;
	.reg .b32 	%f<385>;
	.reg .b64 	%rd<226>;
	// demoted variable
	.shared .align 16 .b8 _ZZN3cub18CUB_300001_SM_10006detail10radix_sort29DeviceRadixSortOnesweepKernelINS1_5radix10policy_hubIi6float3yE10Policy1000ELNS0_9SortOrderE0EiS6_yiiNS1_21identity_decomposer_tEEEvPT5_SC_PT3_PKSD_PT1_PKSH_PT2_PKSL_T4_iiT6_E1s[43520];
	ld.param.u64 	%rd33, [_ZN3cub18CUB_300001_SM_10006detail10radix_sort29DeviceRadixSortOnesweepKernelINS1_5radix10policy_hubIi6float3yE10Policy1000ELNS0_9SortOrderE0EiS6_yiiNS1_21identity_decomposer_tEEEvPT5_SC_PT3_PKSD_PT1_PKSH_PT2_PKSL_T4_iiT6__param_0];
	ld.param.u64 	%rd34, [_ZN3cub18CUB_300001_SM_10006detail10radix_sort29DeviceRadixSortOnesweepKernelINS1_5radix10policy_hubIi6float3yE10Policy1000ELNS0_9SortOrderE0EiS6_yiiNS1_21identity_decomposer_tEEEvPT5_SC_PT3_PKSD_PT1_PKSH_PT2_PKSL_T4_iiT6__param_1];
	ld.param.u64 	%rd39, [_ZN3cub18CUB_300001_SM_10006detail10radix_sort29DeviceRadixSortOnesweepKernelINS1_5radix10policy_hubIi6float3yE10Policy1000ELNS0_9SortOrderE0EiS6_yiiNS1_21identity_decomposer_tEEEvPT5_SC_PT3_PKSD_PT1_PKSH_PT2_PKSL_T4_iiT6__param_4];
	ld.param.u64 	%rd40, [_ZN3cub18CUB_300001_SM_10006detail10radix_sort29DeviceRadixSortOnesweepKernelINS1_5radix10policy_hubIi6float3yE10Policy1000ELNS0_9SortOrderE0EiS6_yiiNS1_21identity_decomposer_tEEEvPT5_SC_PT3_PKSD_PT1_PKSH_PT2_PKSL_T4_iiT6__param_5];
	ld.param.u32 	%r191, [_ZN3cub18CUB_300001_SM_10006detail10radix_sort29DeviceRadixSortOnesweepKernelINS1_5radix10policy_hubIi6float3yE10Policy1000ELNS0_9SortOrderE0EiS6_yiiNS1_21identity_decomposer_tEEEvPT5_SC_PT3_PKSD_PT1_PKSH_PT2_PKSL_T4_iiT6__param_8];
	ld.param.u32 	%r192, [_ZN3cub18CUB_300001_SM_10006detail10radix_sort29DeviceRadixSortOnesweepKernelINS1_5radix10policy_hubIi6float3yE10Policy1000ELNS0_9SortOrderE0EiS6_yiiNS1_21identity_decomposer_tEEEvPT5_SC_PT3_PKSD_PT1_PKSH_PT2_PKSL_T4_iiT6__param_9];
	ld.param.u32 	%r193, [_ZN3cub18CUB_300001_SM_10006detail10radix_sort29DeviceRadixSortOnesweepKernelINS1_5radix10policy_hubIi6float3yE10Policy1000ELNS0_9SortOrderE0EiS6_yiiNS1_21identity_decomposer_tEEEvPT5_SC_PT3_PKSD_PT1_PKSH_PT2_PKSL_T4_iiT6__param_10];
	cvta.to.global.u64 	%rd1, %rd39;
	cvta.to.global.u64 	%rd2, %rd33;
	cvta.to.global.u64 	%rd3, %rd40;
	mov.u32 	%r1, %tid.x;
	shr.u32 	%r2, %r1, 5;
	// begin inline asm
	mov.u32 %r194, %laneid;
	// end inline asm
	setp.ne.s32 	%p1, %r1, 0;
	@%p1 bra 	$L__BB17_2;
	cvta.to.global.u64 	%rd41, %rd34;
	atom.global.add.u32 	%r195, [%rd41], 1;
	st.shared.u32 	[_ZZN3cub18CUB_300001_SM_10006detail10radix_sort29DeviceRadixSortOnesweepKernelINS1_5radix10policy_hubIi6float3yE10Policy1000ELNS0_9SortOrderE0EiS6_yiiNS1_21identity_decomposer_tEEEvPT5_SC_PT3_PKSD_PT1_PKSH_PT2_PKSL_T4_iiT6_E1s+41472], %r195;
$L__BB17_2:
	bar.sync 	0;
	ld.shared.u32 	%r4, [_ZZN3cub18CUB_300001_SM_10006detail10radix_sort29DeviceRadixSortOnesweepKernelINS1_5radix10policy_hubIi6float3yE10Policy1000ELNS0_9SortOrderE0EiS6_yiiNS1_21identity_decomposer_tEEEvPT5_SC_PT3_PKSD_PT1_PKSH_PT2_PKSL_T4_iiT6_E1s+41472];
	mul.lo.s32 	%r196, %r4, 3456;
	add.s32 	%r5, %r196, 3456;
	setp.gt.s32 	%p2, %r5, %r191;
	cvt.s64.s32 	%rd4, %r196;
	@%p2 bra 	$L__BB17_4;
	and.b32  	%r197, %r1, 31;
	and.b32  	%r198, %r1, 992;
	mul.lo.s32 	%r199, %r198, 9;
	or.b32  	%r200, %r199, %r197;
	cvt.u64.u32 	%rd42, %r200;
	add.s64 	%rd43, %rd42, %rd4;
	shl.b64 	%rd44, %rd43, 2;
	add.s64 	%rd45, %rd3, %rd44;
	ld.global.u32 	%r1158, [%rd45];
	ld.global.u32 	%r1157, [%rd45+128];
	ld.global.u32 	%r1156, [%rd45+256];
	ld.global.u32 	%r1155, [%rd45+384];
	ld.global.u32 	%r1154, [%rd45+512];
	ld.global.u32 	%r1153, [%rd45+640];
	ld.global.u32 	%r1152, [%rd45+768];
	ld.global.u32 	%r1151, [%rd45+896];
	ld.global.u32 	%r1150, [%rd45+1024];
	bra.uni 	$L__BB17_22;
$L__BB17_4:
	cvt.u32.u64 	%r202, %rd4;
	sub.s32 	%r15, %r191, %r202;
	and.b32  	%r203, %r1, 31;
	and.b32  	%r204, %r1, 992;
	mul.lo.s32 	%r205, %r204, 9;
	or.b32  	%r16, %r205, %r203;
	setp.ge.s32 	%p3, %r16, %r15;
	cvt.u64.u32 	%rd46, %r16;
	add.s64 	%rd47, %rd46, %rd4;
	shl.b64 	%rd48, %rd47, 2;
	add.s64 	%rd5, %rd3, %rd48;
	mov.b32 	%r1158, 2147483647;
	@%p3 bra 	$L__BB17_6;
	ld.global.u32 	%r1158, [%rd5];
$L__BB17_6:
	add.s32 	%r207, %r16, 32;
	setp.ge.s32 	%p4, %r207, %r15;
	mov.b32 	%r1157, 2147483647;
	@%p4 bra 	$L__BB17_8;
	ld.global.u32 	%r1157, [%rd5+128];
$L__BB17_8:
	add.s32 	%r209, %r16, 64;
	setp.ge.s32 	%p5, %r209, %r15;
	mov.b32 	%r1156, 2147483647;
	@%p5 bra 	$L__BB17_10;
	ld.global.u32 	%r1156, [%rd5+256];
$L__BB17_10:
	add.s32 	%r211, %r16, 96;
	setp.ge.s32 	%p6, %r211, %r15;
	mov.b32 	%r1155, 2147483647;
	@%p6 bra 	$L__BB17_12;
	ld.global.u32 	%r1155, [%rd5+384];
$L__BB17_12:
	add.s32 	%r213, %r16, 128;
	setp.ge.s32 	%p7, %r213, %r15;
	mov.b32 	%r1154, 2147483647;
	@%p7 bra 	$L__BB17_14;
	ld.global.u32 	%r1154, [%rd5+512];
$L__BB17_14:
	add.s32 	%r215, %r16, 160;
	setp.ge.s32 	%p8, %r215, %r15;
	mov.b32 	%r1153, 2147483647;
	@%p8 bra 	$L__BB17_16;
	ld.global.u32 	%r1153, [%rd5+640];
$L__BB17_16:
	add.s32 	%r217, %r16, 192;
	setp.ge.s32 	%p9, %r217, %r15;
	mov.b32 	%r1152, 2147483647;
	@%p9 bra 	$L__BB17_18;
	ld.global.u32 	%r1152, [%rd5+768];
$L__BB17_18:
	add.s32 	%r219, %r16, 224;
	setp.ge.s32 	%p10, %r219, %r15;
	mov.b32 	%r1151, 2147483647;
	@%p10 bra 	$L__BB17_20;
	ld.global.u32 	%r1151, [%rd5+896];
$L__BB17_20:
	add.s32 	%r221, %r16, 256;
	setp.ge.s32 	%p11, %r221, %r15;
	mov.b32 	%r1150, 2147483647;
	@%p11 bra 	$L__BB17_22;
	ld.global.u32 	%r1150, [%rd5+1024];
$L__BB17_22:
	xor.b32  	%r1180, %r1158, -2147483648;
	xor.b32  	%r1179, %r1157, -2147483648;
	xor.b32  	%r1177, %r1155, -2147483648;
	xor.b32  	%r1176, %r1154, -2147483648;
	xor.b32  	%r1175, %r1153, -2147483648;
	xor.b32  	%r1174, %r1152, -2147483648;
	xor.b32  	%r1173, %r1151, -2147483648;
	xor.b32  	%r1172, %r1150, -2147483648;
	mov.b32 	%r222, -1;
	shl.b32 	%r223, %r222, %r193;
	not.b32 	%r51, %r223;
	shl.b32 	%r224, %r2, 10;
	mov.u32 	%r225, _ZZN3cub18CUB_300001_SM_10006detail10radix_sort29DeviceRadixSortOnesweepKernelINS1_5radix10policy_hubIi6float3yE10Policy1000ELNS0_9SortOrderE0EiS6_yiiNS1_21identity_decomposer_tEEEvPT5_SC_PT3_PKSD_PT1_PKSH_PT2_PKSL_T4_iiT6_E1s;
	add.s32 	%r52, %r225, %r224;
	setp.gt.s32 	%p12, %r194, 255;
	@%p12 bra 	$L__BB17_35;
	max.s32 	%r226, %r194, 224;
	sub.s32 	%r227, %r226, %r194;
	add.s32 	%r228, %r227, 31;
	shr.u32 	%r229, %r228, 5;
	add.s32 	%r53, %r229, 1;
	and.b32  	%r54, %r53, 15;
	setp.lt.u32 	%p13, %r228, 480;
	mov.u32 	%r1162, %r194;
	@%p13 bra 	$L__BB17_26;
	and.b32  	%r230, %r53, 268435440;
	neg.s32 	%r1160, %r230;
	shl.b32 	%r232, %r194, 2;
	add.s32 	%r233, %r224, %r232;
	add.s32 	%r235, %r233, %r225;
	add.s32 	%r1159, %r235, 1024;
	mov.u32 	%r1162, %r194;
$L__BB17_25:
	.pragma "nounroll";
	mov.b32 	%r236, 0;
	st.shared.u32 	[%r1159+-1024], %r236;
	st.shared.u32 	[%r1159+-896], %r236;
	st.shared.u32 	[%r1159+-768], %r236;
	st.shared.u32 	[%r1159+-640], %r236;
	st.shared.u32 	[%r1159+-512], %r236;
	st.shared.u32 	[%r1159+-384], %r236;
	st.shared.u32 	[%r1159+-256], %r236;
	st.shared.u32 	[%r1159+-128], %r236;
	st.shared.u32 	[%r1159], %r236;
	st.shared.u32 	[%r1159+128], %r236;
	st.shared.u32 	[%r1159+256], %r236;
	st.shared.u32 	[%r1159+384], %r236;
	st.shared.u32 	[%r1159+512], %r236;
	st.shared.u32 	[%r1159+640], %r236;
	st.shared.u32 	[%r1159+768], %r236;
	st.shared.u32 	[%r1159+896], %r236;
	add.s32 	%r1162, %r1162, 512;
	add.s32 	%r1160, %r1160, 16;
	add.s32 	%r1159, %r1159, 2048;
	setp.ne.s32 	%p14, %r1160, 0;
	@%p14 bra 	$L__BB17_25;
$L__BB17_26:
	setp.eq.s32 	%p15, %r54, 0;
	@%p15 bra 	$L__BB17_35;
	and.b32  	%r64, %r53, 7;
	setp.lt.u32 	%p16, %r54, 8;
	@%p16 bra 	$L__BB17_29;
	shl.b32 	%r237, %r1162, 2;
	add.s32 	%r238, %r52, %r237;
	mov.b32 	%r239, 0;
	st.shared.u32 	[%r238], %r239;
	st.shared.u32 	[%r238+128], %r239;
	st.shared.u32 	[%r238+256], %r239;
	st.shared.u32 	[%r238+384], %r239;
	st.shared.u32 	[%r238+512], %r239;
	st.shared.u32 	[%r238+640], %r239;
	st.shared.u32 	[%r238+768], %r239;
	st.shared.u32 	[%r238+896], %r239;
	add.s32 	%r1162, %r1162, 256;
$L__BB17_29:
	setp.eq.s32 	%p17, %r64, 0;
	@%p17 bra 	$L__BB17_35;
	and.b32  	%r67, %r53, 3;
	setp.lt.u32 	%p18, %r64, 4;
	@%p18 bra 	$L__BB17_32;
	shl.b32 	%r240, %r1162, 2;
	add.s32 	%r241, %r52, %r240;
	mov.b32 	%r242, 0;
	st.shared.u32 	[%r241], %r242;
	st.shared.u32 	[%r241+128], %r242;
	st.shared.u32 	[%r241+256], %r242;
	st.shared.u32 	[%r241+384], %r242;
	add.s32 	%r1162, %r1162, 128;
$L__BB17_32:
	setp.eq.s32 	%p19, %r67, 0;
	@%p19 bra 	$L__BB17_35;
	shl.b32 	%r244, %r1162, 2;
	add.s32 	%r245, %r224, %r244;
	add.s32 	%r1166, %r225, %r245;
	neg.s32 	%r1165, %r67;
$L__BB17_34:
	.pragma "nounroll";
	mov.b32 	%r247, 0;
	st.shared.u32 	[%r1166], %r247;
	add.s32 	%r1166, %r1166, 128;
	add.s32 	%r1165, %r1165, 1;
	setp.ne.s32 	%p20, %r1165, 0;
	@%p20 bra 	$L__BB17_34;
$L__BB17_35:
	bar.warp.sync 	-1;
	shr.u32 	%r249, %r1180, %r192;
	and.b32  	%r76, %r249, %r51;
	shl.b32 	%r250, %r76, 2;
	add.s32 	%r251, %r52, %r250;
	atom.shared.add.u32 	%r252, [%r251], 1;
	shr.u32 	%r253, %r1179, %r192;
	and.b32  	%r254, %r253, %r51;
	shl.b32 	%r255, %r254, 2;
	add.s32 	%r256, %r52, %r255;
	atom.shared.add.u32 	%r257, [%r256], 1;
	xor.b32  	%r1178, %r1156, -2147483648;
	shr.u32 	%r259, %r1178, %r192;
	and.b32  	%r260, %r259, %r51;
	shl.b32 	%r261, %r260, 2;
	add.s32 	%r262, %r52, %r261;
	atom.shared.add.u32 	%r263, [%r262], 1;
	shr.u32 	%r264, %r1177, %r192;
	and.b32  	%r265, %r264, %r51;
	shl.b32 	%r266, %r265, 2;
	add.s32 	%r267, %r52, %r266;
	atom.shared.add.u32 	%r268, [%r267], 1;
	shr.u32 	%r269, %r1176, %r192;
	and.b32  	%r270, %r269, %r51;
	shl.b32 	%r271, %r270, 2;
	add.s32 	%r272, %r52, %r271;
	atom.shared.add.u32 	%r273, [%r272], 1;
	shr.u32 	%r274, %r1175, %r192;
	and.b32  	%r275, %r274, %r51;
	shl.b32 	%r276, %r275, 2;
	add.s32 	%r277, %r52, %r276;
	atom.shared.add.u32 	%r278, [%r277], 1;
	shr.u32 	%r279, %r1174, %r192;
	and.b32  	%r280, %r279, %r51;
	shl.b32 	%r281, %r280, 2;
	add.s32 	%r282, %r52, %r281;
	atom.shared.add.u32 	%r283, [%r282], 1;
	shr.u32 	%r284, %r1173, %r192;
	and.b32  	%r285, %r284, %r51;
	shl.b32 	%r286, %r285, 2;
	add.s32 	%r287, %r52, %r286;
	atom.shared.add.u32 	%r288, [%r287], 1;
	shr.u32 	%r289, %r1172, %r192;
	and.b32  	%r290, %r289, %r51;
	shl.b32 	%r291, %r290, 2;
	add.s32 	%r292, %r52, %r291;
	atom.shared.add.u32 	%r293, [%r292], 1;
	bar.sync 	0;
	setp.gt.u32 	%p21, %r1, 255;
	shl.b32 	%r294, %r1, 2;
	add.s32 	%r77, %r225, %r294;
	mov.b32 	%r1167, 0;
	@%p21 bra 	$L__BB17_37;
	ld.shared.u32 	%r296, [%r77];
	mov.b32 	%r297, 0;
	st.shared.u32 	[%r77], %r297;
	ld.shared.u32 	%r298, [%r77+1024];
	st.shared.u32 	[%r77+1024], %r296;
	add.s32 	%r299, %r298, %r296;
	ld.shared.u32 	%r300, [%r77+2048];
	st.shared.u32 	[%r77+2048], %r299;
	add.s32 	%r301, %r300, %r299;
	ld.shared.u32 	%r302, [%r77+3072];
	st.shared.u32 	[%r77+3072], %r301;
	add.s32 	%r303, %r302, %r301;
	ld.shared.u32 	%r304, [%r77+4096];
	st.shared.u32 	[%r77+4096], %r303;
	add.s32 	%r305, %r304, %r303;
	ld.shared.u32 	%r306, [%r77+5120];
	st.shared.u32 	[%r77+5120], %r305;
	add.s32 	%r307, %r306, %r305;
	ld.shared.u32 	%r308, [%r77+6144];
	st.shared.u32 	[%r77+6144], %r307;
	add.s32 	%r309, %r308, %r307;
	ld.shared.u32 	%r310, [%r77+7168];
	st.shared.u32 	[%r77+7168], %r309;
	add.s32 	%r311, %r310, %r309;
	ld.shared.u32 	%r312, [%r77+8192];
	st.shared.u32 	[%r77+8192], %r311;
	add.s32 	%r313, %r312, %r311;
	ld.shared.u32 	%r314, [%r77+9216];
	st.shared.u32 	[%r77+9216], %r313;
	add.s32 	%r315, %r314, %r313;
	ld.shared.u32 	%r316, [%r77+10240];
	st.shared.u32 	[%r77+10240], %r315;
	add.s32 	%r317, %r316, %r315;
	ld.shared.u32 	%r318, [%r77+11264];
	st.shared.u32 	[%r77+11264], %r317;
	add.s32 	%r1167, %r318, %r317;
$L__BB17_37:
	setp.gt.u32 	%p22, %r1, 255;
	shl.b32 	%r319, %r4, 8;
	add.s32 	%r320, %r319, %r1;
	mul.wide.s32 	%rd49, %r320, 4;
	add.s64 	%rd6, %rd2, %rd49;
	@%p22 bra 	$L__BB17_39;
	or.b32  	%r321, %r1167, 1073741824;
	st.volatile.global.u32 	[%rd6], %r321;
$L__BB17_39:
	ld.param.u64 	%rd223, [_ZN3cub18CUB_300001_SM_10006detail10radix_sort29DeviceRadixSortOnesweepKernelINS1_5radix10policy_hubIi6float3yE10Policy1000ELNS0_9SortOrderE0EiS6_yiiNS1_21identity_decomposer_tEEEvPT5_SC_PT3_PKSD_PT1_PKSH_PT2_PKSL_T4_iiT6__param_7];
	ld.param.u64 	%rd218, [_ZN3cub18CUB_300001_SM_10006detail10radix_sort29DeviceRadixSortOnesweepKernelINS1_5radix10policy_hubIi6float3yE10Policy1000ELNS0_9SortOrderE0EiS6_yiiNS1_21identity_decomposer_tEEEvPT5_SC_PT3_PKSD_PT1_PKSH_PT2_PKSL_T4_iiT6__param_3];
	ld.param.u64 	%rd214, [_ZN3cub18CUB_300001_SM_10006detail10radix_sort29DeviceRadixSortOnesweepKernelINS1_5radix10policy_hubIi6float3yE10Policy1000ELNS0_9SortOrderE0EiS6_yiiNS1_21identity_decomposer_tEEEvPT5_SC_PT3_PKSD_PT1_PKSH_PT2_PKSL_T4_iiT6__param_2];
	setp.lt.u32 	%p23, %r1, 256;
	setp.eq.s32 	%p24, %r1167, 3456;
	and.pred  	%p25, %p23, %p24;
	selp.u32 	%r322, 1, 0, %p25;
	{ 
	.reg .pred 	%p1; 
	.reg .pred 	%p2; 
	setp.ne.u32 	%p1, %r322, 0; 
	bar.red.or.pred 	%p2, 0, %p1; 
	selp.u32 	%r323, 1, 0, %p2; 
	}
	setp.eq.s32 	%p26, %r323, 0;
	and.b32  	%r324, %r1, 992;
	and.b32  	%r325, %r1, 31;
	mul.lo.s32 	%r326, %r324, 9;
	or.b32  	%r327, %r326, %r325;
	cvt.u64.u32 	%rd7, %r327;
	add.s64 	%rd50, %rd7, %rd4;
	cvta.to.global.u64 	%rd51, %rd223;
	mad.lo.s64 	%rd8, %rd50, 12, %rd51;
	cvt.u64.u32 	%rd9, %r1;
	cvta.to.global.u64 	%rd52, %rd214;
	mul.wide.u32 	%rd53, %r1, 8;
	add.s64 	%rd10, %rd52, %rd53;
	cvta.to.global.u64 	%rd54, %rd218;
	add.s64 	%rd11, %rd54, %rd53;
	@%p26 bra 	$L__BB17_111;
	setp.gt.u32 	%p27, %r1, 255;
	setp.gt.u32 	%p28, %r1, %r76;
	selp.b32 	%r87, 3456, 0, %p28;
	shl.b32 	%r328, %r1, 3;
	add.s32 	%r330, %r225, %r328;
	add.s32 	%r88, %r330, 41472;
	@%p27 bra 	$L__BB17_48;
	ld.global.u64 	%rd55, [%rd11];
	cvt.u64.u32 	%rd56, %r87;
	sub.s64 	%rd224, %rd55, %rd56;
	st.shared.u64 	[%r88], %rd224;
	setp.lt.s32 	%p29, %r4, 1;
	mov.u32 	%r1171, %r1167;
	@%p29 bra 	$L__BB17_47;
	mov.b32 	%r1169, -1;
	mov.u32 	%r1168, %r4;
	mov.u32 	%r1171, %r1167;
$L__BB17_43:
	add.s32 	%r92, %r1168, -1;
	shl.b32 	%r332, %r92, 8;
	add.s32 	%r333, %r332, %r1;
	mul.wide.s32 	%rd57, %r333, 4;
	add.s64 	%rd13, %rd2, %rd57;
$L__BB17_44:
	membar.cta;
	ld.volatile.global.u32 	%r93, [%rd13];
	setp.eq.s32 	%p30, %r93, 0;
	@%p30 bra 	$L__BB17_44;
	and.b32  	%r334, %r93, 1073741823;
	add.s32 	%r1171, %r334, %r1171;
	setp.gt.s32 	%p31, %r93, -1;
	vote.sync.ballot.b32 	%r1169, %p31, %r1169;
	setp.gt.u32 	%p33, %r1168, 1;
	and.pred  	%p34, %p31, %p33;
	mov.u32 	%r1168, %r92;
	@%p34 bra 	$L__BB17_43;
	ld.shared.u64 	%rd224, [%r88];
$L__BB17_47:
	or.b32  	%r335, %r1171, -2147483648;
	st.volatile.global.u32 	[%rd6], %r335;
	sub.s32 	%r336, %r1171, %r1167;
	cvt.s64.s32 	%rd58, %r336;
	add.s64 	%rd59, %rd224, %rd58;
	st.shared.u64 	[%r88], %rd59;
$L__BB17_48:
	ld.param.u64 	%rd215, [_ZN3cub18CUB_300001_SM_10006detail10radix_sort29DeviceRadixSortOnesweepKernelINS1_5radix10policy_hubIi6float3yE10Policy1000ELNS0_9SortOrderE0EiS6_yiiNS1_21identity_decomposer_tEEEvPT5_SC_PT3_PKSD_PT1_PKSH_PT2_PKSL_T4_iiT6__param_2];
	setp.gt.u32 	%p35, %r1, 255;
	setp.lt.s32 	%p36, %r5, %r191;
	setp.eq.s64 	%p37, %rd215, 0;
	or.pred  	%p38, %p37, %p36;
	or.pred  	%p39, %p35, %p38;
	@%p39 bra 	$L__BB17_50;
	ld.shared.u64 	%rd60, [%r88];
	cvt.u64.u32 	%rd61, %r87;
	cvt.s64.s32 	%rd62, %r1167;
	add.s64 	%rd63, %rd61, %rd62;
	add.s64 	%rd64, %rd63, %rd60;
	st.global.u64 	[%rd10], %rd64;
$L__BB17_50:
	setp.gt.s32 	%p40, %r5, %r191;
	bar.sync 	0;
	shl.b32 	%r337, %r76, 3;
	add.s32 	%r339, %r225, %r337;
	ld.shared.u64 	%rd16, [%r339+41472];
	@%p40 bra 	$L__BB17_52;
	add.s64 	%rd65, %rd16, %rd7;
	shl.b64 	%rd66, %rd65, 2;
	add.s64 	%rd67, %rd1, %rd66;
	st.global.u32 	[%rd67], %r1158;
	st.global.u32 	[%rd67+128], %r1157;
	st.global.u32 	[%rd67+256], %r1156;
	st.global.u32 	[%rd67+384], %r1155;
	st.global.u32 	[%rd67+512], %r1154;
	st.global.u32 	[%rd67+640], %r1153;
	st.global.u32 	[%rd67+768], %r1152;
	st.global.u32 	[%rd67+896], %r1151;
	st.global.u32 	[%rd67+1024], %r1150;
	bra.uni 	$L__BB17_70;
$L__BB17_52:
	cvt.u32.u64 	%r340, %rd7;
	mad.lo.s32 	%r97, %r4, -3456, %r191;
	setp.ge.s32 	%p41, %r340, %r97;
	add.s64 	%rd68, %rd16, %rd7;
	shl.b64 	%rd69, %rd68, 2;
	add.s64 	%rd17, %rd1, %rd69;
	@%p41 bra 	$L__BB17_54;
	st.global.u32 	[%rd17], %r1158;
$L__BB17_54:
	add.s32 	%r342, %r340, 32;
	setp.ge.s32 	%p42, %r342, %r97;
	@%p42 bra 	$L__BB17_56;
	st.global.u32 	[%rd17+128], %r1157;
$L__BB17_56:
	add.s32 	%r344, %r340, 64;
	setp.ge.s32 	%p43, %r344, %r97;
	@%p43 bra 	$L__BB17_58;
	st.global.u32 	[%rd17+256], %r1156;
$L__BB17_58:
	add.s32 	%r346, %r340, 96;
	setp.ge.s32 	%p44, %r346, %r97;
	@%p44 bra 	$L__BB17_60;
	st.global.u32 	[%rd17+384], %r1155;
$L__BB17_60:
	add.s32 	%r348, %r340, 128;
	setp.ge.s32 	%p45, %r348, %r97;
	@%p45 bra 	$L__BB17_62;
	st.global.u32 	[%rd17+512], %r1154;
$L__BB17_62:
	add.s32 	%r350, %r340, 160;
	setp.ge.s32 	%p46, %r350, %r97;
	@%p46 bra 	$L__BB17_64;
	st.global.u32 	[%rd17+640], %r1153;
$L__BB17_64:
	add.s32 	%r352, %r340, 192;
	setp.ge.s32 	%p47, %r352, %r97;
	@%p47 bra 	$L__BB17_66;
	st.global.u32 	[%rd17+768], %r1152;
$L__BB17_66:
	add.s32 	%r354, %r340, 224;
	setp.ge.s32 	%p48, %r354, %r97;
	@%p48 bra 	$L__BB17_68;
	st.global.u32 	[%rd17+896], %r1151;
$L__BB17_68:
	add.s32 	%r356, %r340, 256;
	setp.ge.s32 	%p49, %r356, %r97;
	@%p49 bra 	$L__BB17_70;
	st.global.u32 	[%rd17+1024], %r1150;
$L__BB17_70:
	setp.gt.s32 	%p50, %r5, %r191;
	@%p50 bra 	$L__BB17_72;
	ld.global.f32 	%f333, [%rd8];
	ld.global.f32 	%f332, [%rd8+4];
	ld.global.f32 	%f331, [%rd8+8];
	ld.global.f32 	%f330, [%rd8+384];
	ld.global.f32 	%f329, [%rd8+388];
	ld.global.f32 	%f328, [%rd8+392];
	ld.global.f32 	%f327, [%rd8+768];
	ld.global.f32 	%f326, [%rd8+772];
	ld.global.f32 	%f325, [%rd8+776];
	ld.global.f32 	%f324, [%rd8+1152];
	ld.global.f32 	%f323, [%rd8+1156];
	ld.global.f32 	%f322, [%rd8+1160];
	ld.global.f32 	%f321, [%rd8+1536];
	ld.global.f32 	%f320, [%rd8+1540];
	ld.global.f32 	%f319, [%rd8+1544];
	ld.global.f32 	%f318, [%rd8+1920];
	ld.global.f32 	%f317, [%rd8+1924];
	ld.global.f32 	%f316, [%rd8+1928];
	ld.global.f32 	%f315, [%rd8+2304];
	ld.global.f32 	%f314, [%rd8+2308];
	ld.global.f32 	%f313, [%rd8+2312];
	ld.global.f32 	%f312, [%rd8+2688];
	ld.global.f32 	%f311, [%rd8+2692];
	ld.global.f32 	%f310, [%rd8+2696];
	ld.global.f32 	%f309, [%rd8+3072];
	ld.global.f32 	%f308, [%rd8+3076];
	ld.global.f32 	%f307, [%rd8+3080];
	bra.uni 	$L__BB17_90;
$L__BB17_72:
	cvt.u32.u64 	%r357, %rd7;
	sub.s32 	%r98, %r191, %r196;
	setp.ge.s32 	%p51, %r357, %r98;
	@%p51 bra 	$L__BB17_74;
	ld.global.f32 	%f333, [%rd8];
	ld.global.f32 	%f332, [%rd8+4];
	ld.global.f32 	%f331, [%rd8+8];
$L__BB17_74:
	add.s32 	%r360, %r357, 32;
	setp.ge.s32 	%p52, %r360, %r98;
	@%p52 bra 	$L__BB17_76;
	ld.global.f32 	%f330, [%rd8+384];
	ld.global.f32 	%f329, [%rd8+388];
	ld.global.f32 	%f328, [%rd8+392];
$L__BB17_76:
	add.s32 	%r362, %r357, 64;
	setp.ge.s32 	%p53, %r362, %r98;
	@%p53 bra 	$L__BB17_78;
	ld.global.f32 	%f327, [%rd8+768];
	ld.global.f32 	%f326, [%rd8+772];
	ld.global.f32 	%f325, [%rd8+776];
$L__BB17_78:
	add.s32 	%r364, %r357, 96;
	setp.ge.s32 	%p54, %r364, %r98;
	@%p54 bra 	$L__BB17_80;
	ld.global.f32 	%f324, [%rd8+1152];
	ld.global.f32 	%f323, [%rd8+1156];
	ld.global.f32 	%f322, [%rd8+1160];
$L__BB17_80:
	add.s32 	%r366, %r357, 128;
	setp.ge.s32 	%p55, %r366, %r98;
	@%p55 bra 	$L__BB17_82;
	ld.global.f32 	%f321, [%rd8+1536];
	ld.global.f32 	%f320, [%rd8+1540];
	ld.global.f32 	%f319, [%rd8+1544];
$L__BB17_82:
	add.s32 	%r368, %r357, 160;
	setp.ge.s32 	%p56, %r368, %r98;
	@%p56 bra 	$L__BB17_84;
	ld.global.f32 	%f318, [%rd8+1920];
	ld.global.f32 	%f317, [%rd8+1924];
	ld.global.f32 	%f316, [%rd8+1928];
$L__BB17_84:
	add.s32 	%r370, %r357, 192;
	setp.ge.s32 	%p57, %r370, %r98;
	@%p57 bra 	$L__BB17_86;
	ld.global.f32 	%f315, [%rd8+2304];
	ld.global.f32 	%f314, [%rd8+2308];
	ld.global.f32 	%f313, [%rd8+2312];
$L__BB17_86:
	add.s32 	%r372, %r357, 224;
	setp.ge.s32 	%p58, %r372, %r98;
	@%p58 bra 	$L__BB17_88;
	ld.global.f32 	%f312, [%rd8+2688];
	ld.global.f32 	%f311, [%rd8+2692];
	ld.global.f32 	%f310, [%rd8+2696];
$L__BB17_88:
	add.s32 	%r374, %r357, 256;
	setp.ge.s32 	%p59, %r374, %r98;
	@%p59 bra 	$L__BB17_90;
	ld.global.f32 	%f309, [%rd8+3072];
	ld.global.f32 	%f308, [%rd8+3076];
	ld.global.f32 	%f307, [%rd8+3080];
$L__BB17_90:
	mad.lo.s32 	%r375, %r4, 3456, 3456;
	setp.gt.s32 	%p60, %r375, %r191;
	@%p60 bra 	$L__BB17_92;
	ld.param.u64 	%rd220, [_ZN3cub18CUB_300001_SM_10006detail10radix_sort29DeviceRadixSortOnesweepKernelINS1_5radix10policy_hubIi6float3yE10Policy1000ELNS0_9SortOrderE0EiS6_yiiNS1_21identity_decomposer_tEEEvPT5_SC_PT3_PKSD_PT1_PKSH_PT2_PKSL_T4_iiT6__param_6];
	add.s64 	%rd70, %rd16, %rd7;
	cvta.to.global.u64 	%rd71, %rd220;
	mad.lo.s64 	%rd72, %rd70, 12, %rd71;
	st.global.f32 	[%rd72], %f333;
	st.global.f32 	[%rd72+4], %f332;
	st.global.f32 	[%rd72+8], %f331;
	st.global.f32 	[%rd72+384], %f330;
	st.global.f32 	[%rd72+388], %f329;
	st.global.f32 	[%rd72+392], %f328;
	st.global.f32 	[%rd72+768], %f327;
	st.global.f32 	[%rd72+772], %f326;
	st.global.f32 	[%rd72+776], %f325;
	st.global.f32 	[%rd72+1152], %f324;
	st.global.f32 	[%rd72+1156], %f323;
	st.global.f32 	[%rd72+1160], %f322;
	st.global.f32 	[%rd72+1536], %f321;
	st.global.f32 	[%rd72+1540], %f320;
	st.global.f32 	[%rd72+1544], %f319;
	st.global.f32 	[%rd72+1920], %f318;
	st.global.f32 	[%rd72+1924], %f317;
	st.global.f32 	[%rd72+1928], %f316;
	st.global.f32 	[%rd72+2304], %f315;
	st.global.f32 	[%rd72+2308], %f314;
	st.global.f32 	[%rd72+2312], %f313;
	st.global.f32 	[%rd72+2688], %f312;
	st.global.f32 	[%rd72+2692], %f311;
	st.global.f32 	[%rd72+2696], %f310;
	st.global.f32 	[%rd72+3072], %f309;
	st.global.f32 	[%rd72+3076], %f308;
	st.global.f32 	[%rd72+3080], %f307;
	bra.uni 	$L__BB17_110;
$L__BB17_92:
	ld.param.u64 	%rd221, [_ZN3cub18CUB_300001_SM_10006detail10radix_sort29DeviceRadixSortOnesweepKernelINS1_5radix10policy_hubIi6float3yE10Policy1000ELNS0_9SortOrderE0EiS6_yiiNS1_21identity_decomposer_tEEEvPT5_SC_PT3_PKSD_PT1_PKSH_PT2_PKSL_T4_iiT6__param_6];
	cvt.u32.u64 	%r376, %rd7;
	mad.lo.s32 	%r99, %r4, -3456, %r191;
	setp.ge.s32 	%p61, %r376, %r99;
	add.s64 	%rd73, %rd16, %rd7;
	cvta.to.global.u64 	%rd74, %rd221;
	mad.lo.s64 	%rd18, %rd73, 12, %rd74;
	@%p61 bra 	$L__BB17_94;
	st.global.f32 	[%rd18], %f333;
	st.global.f32 	[%rd18+4], %f332;
	st.global.f32 	[%rd18+8], %f331;
$L__BB17_94:
	add.s32 	%r378, %r376, 32;
	setp.ge.s32 	%p62, %r378, %r99;
	@%p62 bra 	$L__BB17_96;
	st.global.f32 	[%rd18+384], %f330;
	st.global.f32 	[%rd18+388], %f329;
	st.global.f32 	[%rd18+392], %f328;
$L__BB17_96:
	add.s32 	%r380, %r376, 64;
	setp.ge.s32 	%p63, %r380, %r99;
	@%p63 bra 	$L__BB17_98;
	st.global.f32 	[%rd18+768], %f327;
	st.global.f32 	[%rd18+772], %f326;
	st.global.f32 	[%rd18+776], %f325;
$L__BB17_98:
	add.s32 	%r382, %r376, 96;
	setp.ge.s32 	%p64, %r382, %r99;
	@%p64 bra 	$L__BB17_100;
	st.global.f32 	[%rd18+1152], %f324;
	st.global.f32 	[%rd18+1156], %f323;
	st.global.f32 	[%rd18+1160], %f322;
$L__BB17_100:
	add.s32 	%r384, %r376, 128;
	setp.ge.s32 	%p65, %r384, %r99;
	@%p65 bra 	$L__BB17_102;
	st.global.f32 	[%rd18+1536], %f321;
	st.global.f32 	[%rd18+1540], %f320;
	st.global.f32 	[%rd18+1544], %f319;
$L__BB17_102:
	add.s32 	%r386, %r376, 160;
	setp.ge.s32 	%p66, %r386, %r99;
	@%p66 bra 	$L__BB17_104;
	st.global.f32 	[%rd18+1920], %f318;
	st.global.f32 	[%rd18+1924], %f317;
	st.global.f32 	[%rd18+1928], %f316;
$L__BB17_104:
	add.s32 	%r388, %r376, 192;
	setp.ge.s32 	%p67, %r388, %r99;
	@%p67 bra 	$L__BB17_106;
	st.global.f32 	[%rd18+2304], %f315;
	st.global.f32 	[%rd18+2308], %f314;
	st.global.f32 	[%rd18+2312], %f313;
$L__BB17_106:
	add.s32 	%r390, %r376, 224;
	setp.ge.s32 	%p68, %r390, %r99;
	@%p68 bra 	$L__BB17_108;
	st.global.f32 	[%rd18+2688], %f312;
	st.global.f32 	[%rd18+2692], %f311;
	st.global.f32 	[%rd18+2696], %f310;
$L__BB17_108:
	add.s32 	%r392, %r376, 256;
	setp.ge.s32 	%p69, %r392, %r99;
	@%p69 bra 	$L__BB17_110;
	st.global.f32 	[%rd18+3072], %f309;
	st.global.f32 	[%rd18+3076], %f308;
	st.global.f32 	[%rd18+3080], %f307;
$L__BB17_110:
	// begin inline asm
	exit;
	// end inline asm
	mov.u32 	%r1172, %r1150;
	mov.u32 	%r1173, %r1151;
	mov.u32 	%r1174, %r1152;
	mov.u32 	%r1175, %r1153;
	mov.u32 	%r1176, %r1154;
	mov.u32 	%r1177, %r1155;
	mov.u32 	%r1178, %r1156;
	mov.u32 	%r1179, %r1157;
	mov.u32 	%r1180, %r1158;
$L__BB17_111:
	mul.hi.u32 	%r393, %r1, 357913942;
	add.s32 	%r394, %r393, %r1;
	shl.b32 	%r395, %r394, 2;
	mov.u32 	%r396, _ZZN3cub18CUB_300001_SM_10006detail10radix_sort29DeviceRadixSortOnesweepKernelINS1_5radix10policy_hubIi6float3yE10Policy1000ELNS0_9SortOrderE0EiS6_yiiNS1_21identity_decomposer_tEEEvPT5_SC_PT3_PKSD_PT1_PKSH_PT2_PKSL_T4_iiT6_E1s;
	add.s32 	%r397, %r396, %r395;
	add.s32 	%r109, %r397, 13328;
	st.shared.u32 	[%r397+13328], %r1167;
	bar.sync 	0;
	setp.gt.u32 	%p70, %r1, 31;
	@%p70 bra 	$L__BB17_113;
	mad.lo.s32 	%r429, %r1, 52, %r396;
	ld.shared.u32 	%r430, [%r429+13328];
	ld.shared.u32 	%r431, [%r429+13332];
	ld.shared.u32 	%r432, [%r429+13336];
	ld.shared.u32 	%r433, [%r429+13340];
	ld.shared.u32 	%r434, [%r429+13344];
	ld.shared.u32 	%r435, [%r429+13348];
	ld.shared.u32 	%r436, [%r429+13352];
	ld.shared.u32 	%r437, [%r429+13356];
	ld.shared.u32 	%r438, [%r429+13360];
	ld.shared.u32 	%r439, [%r429+13364];
	ld.shared.u32 	%r440, [%r429+13368];
	ld.shared.u32 	%r441, [%r429+13372];
	add.s32 	%r442, %r431, %r430;
	add.s32 	%r443, %r442, %r432;
	add.s32 	%r444, %r443, %r433;
	add.s32 	%r445, %r444, %r434;
	add.s32 	%r446, %r445, %r435;
	add.s32 	%r447, %r446, %r436;
	add.s32 	%r448, %r447, %r437;
	add.s32 	%r449, %r448, %r438;
	add.s32 	%r450, %r449, %r439;
	add.s32 	%r451, %r450, %r440;
	add.s32 	%r402, %r451, %r441;
	mov.b32 	%r400, 1;
	mov.b32 	%r425, 0;
	mov.b32 	%r427, -1;
	// begin inline asm
	{  .reg .s32 r0;  .reg .pred p;  shfl.sync.up.b32 r0|p, %r402, %r400, %r425, %r427;  @p add.s32 r0, r0, %r402;  mov.s32 %r398, r0;}
	// end inline asm
	mov.b32 	%r406, 2;
	// begin inline asm
	{  .reg .s32 r0;  .reg .pred p;  shfl.sync.up.b32 r0|p, %r398, %r406, %r425, %r427;  @p add.s32 r0, r0, %r398;  mov.s32 %r404, r0;}
	// end inline asm
	mov.b32 	%r412, 4;
	// begin inline asm
	{  .reg .s32 r0;  .reg .pred p;  shfl.sync.up.b32 r0|p, %r404, %r412, %r425, %r427;  @p add.s32 r0, r0, %r404;  mov.s32 %r410, r0;}
	// end inline asm
	mov.b32 	%r418, 8;
	// begin inline asm
	{  .reg .s32 r0;  .reg .pred p;  shfl.sync.up.b32 r0|p, %r410, %r418, %r425, %r427;  @p add.s32 r0, r0, %r410;  mov.s32 %r416, r0;}
	// end inline asm
	mov.b32 	%r424, 16;
	// begin inline asm
	{  .reg .s32 r0;  .reg .pred p;  shfl.sync.up.b32 r0|p, %r416, %r424, %r425, %r427;  @p add.s32 r0, r0, %r416;  mov.s32 %r422, r0;}
	// end inline asm
	sub.s32 	%r452, %r422, %r402;
	add.s32 	%r453, %r430, %r452;
	add.s32 	%r454, %r431, %r453;
	add.s32 	%r455, %r432, %r454;
	add.s32 	%r456, %r433, %r455;
	add.s32 	%r457, %r434, %r456;
	add.s32 	%r458, %r435, %r457;
	add.s32 	%r459, %r436, %r458;
	add.s32 	%r460, %r437, %r459;
	add.s32 	%r461, %r438, %r460;
	add.s32 	%r462, %r439, %r461;
	add.s32 	%r463, %r440, %r462;
	st.shared.u32 	[%r429+13328], %r452;
	st.shared.u32 	[%r429+13332], %r453;
	st.shared.u32 	[%r429+13336], %r454;
	st.shared.u32 	[%r429+13340], %r455;
	st.shared.u32 	[%r429+13344], %r456;
	st.shared.u32 	[%r429+13348], %r457;
	st.shared.u32 	[%r429+13352], %r458;
	st.shared.u32 	[%r429+13356], %r459;
	st.shared.u32 	[%r429+13360], %r460;
	st.shared.u32 	[%r429+13364], %r461;
	st.shared.u32 	[%r429+13368], %r462;
	st.shared.u32 	[%r429+13372], %r463;
$L__BB17_113:
	shl.b32 	%r464, %r1, 2;
	add.s32 	%r110, %r396, %r464;
	setp.gt.u32 	%p71, %r1, 255;
	bar.sync 	0;
	ld.shared.u32 	%r111, [%r109];
	@%p71 bra 	$L__BB17_115;
	ld.shared.u32 	%r466, [%r110];
	add.s32 	%r467, %r466, %r111;
	st.shared.u32 	[%r110], %r467;
	ld.shared.u32 	%r468, [%r110+1024];
	add.s32 	%r469, %r468, %r111;
	st.shared.u32 	[%r110+1024], %r469;
	ld.shared.u32 	%r470, [%r110+2048];
	add.s32 	%r471, %r470, %r111;
	st.shared.u32 	[%r110+2048], %r471;
	ld.shared.u32 	%r472, [%r110+3072];
	add.s32 	%r473, %r472, %r111;
	st.shared.u32 	[%r110+3072], %r473;
	ld.shared.u32 	%r474, [%r110+4096];
	add.s32 	%r475, %r474, %r111;
	st.shared.u32 	[%r110+4096], %r475;
	ld.shared.u32 	%r476, [%r110+5120];
	add.s32 	%r477, %r476, %r111;
	st.shared.u32 	[%r110+5120], %r477;
	ld.shared.u32 	%r478, [%r110+6144];
	add.s32 	%r479, %r478, %r111;
	st.shared.u32 	[%r110+6144], %r479;
	ld.shared.u32 	%r480, [%r110+7168];
	add.s32 	%r481, %r480, %r111;
	st.shared.u32 	[%r110+7168], %r481;
	ld.shared.u32 	%r482, [%r110+8192];
	add.s32 	%r483, %r482, %r111;
	st.shared.u32 	[%r110+8192], %r483;
	ld.shared.u32 	%r484, [%r110+9216];
	add.s32 	%r485, %r484, %r111;
	st.shared.u32 	[%r110+9216], %r485;
	ld.shared.u32 	%r486, [%r110+10240];
	add.s32 	%r487, %r486, %r111;
	st.shared.u32 	[%r110+10240], %r487;
	ld.shared.u32 	%r488, [%r110+11264];
	add.s32 	%r489, %r488, %r111;
	st.shared.u32 	[%r110+11264], %r489;
$L__BB17_115:
	shl.b32 	%r516, %r1, 5;
	and.b32  	%r517, %r516, 31744;
	add.s32 	%r112, %r396, %r517;
	bar.sync 	0;
	// begin inline asm
	mov.u32 %r490, %lanemask_le;
	// end inline asm
	shr.u32 	%r519, %r1180, %r192;
	and.b32  	%r513, %r519, %r51;
	mov.b32 	%r493, 1;
	// begin inline asm
	{
    .reg .pred p;
    and.b32 %r491, %r513, %r493;    setp.ne.u32 p, %r491, 0;
    vote.ballot.sync.b32 %r491, p, 0xffffffff;
    @!p not.b32 %r491, %r491;
}

	// end inline asm
	mov.b32 	%r496, 2;
	// begin inline asm
	{
    .reg .pred p;
    and.b32 %r494, %r513, %r496;    setp.ne.u32 p, %r494, 0;
    vote.ballot.sync.b32 %r494, p, 0xffffffff;
    @!p not.b32 %r494, %r494;
}

	// end inline asm
	and.b32  	%r520, %r494, %r491;
	mov.b32 	%r499, 4;
	// begin inline asm
	{
    .reg .pred p;
    and.b32 %r497, %r513, %r499;    setp.ne.u32 p, %r497, 0;
    vote.ballot.sync.b32 %r497, p, 0xffffffff;
    @!p not.b32 %r497, %r497;
}

	// end inline asm
	and.b32  	%r521, %r497, %r520;
	mov.b32 	%r502, 8;
	// begin inline asm
	{
    .reg .pred p;
    and.b32 %r500, %r513, %r502;    setp.ne.u32 p, %r500, 0;
    vote.ballot.sync.b32 %r500, p, 0xffffffff;
    @!p not.b32 %r500, %r500;
}

	// end inline asm
	and.b32  	%r522, %r500, %r521;
	mov.b32 	%r505, 16;
	// begin inline asm
	{
    .reg .pred p;
    and.b32 %r503, %r513, %r505;    setp.ne.u32 p, %r503, 0;
    vote.ballot.sync.b32 %r503, p, 0xffffffff;
    @!p not.b32 %r503, %r503;
}

	// end inline asm
	and.b32  	%r523, %r503, %r522;
	mov.b32 	%r508, 32;
	// begin inline asm
	{
    .reg .pred p;
    and.b32 %r506, %r513, %r508;    setp.ne.u32 p, %r506, 0;
    vote.ballot.sync.b32 %r506, p, 0xffffffff;
    @!p not.b32 %r506, %r506;
}

	// end inline asm
	and.b32  	%r524, %r506, %r523;
	mov.b32 	%r511, 64;
	// begin inline asm
	{
    .reg .pred p;
    and.b32 %r509, %r513, %r511;    setp.ne.u32 p, %r509, 0;
    vote.ballot.sync.b32 %r509, p, 0xffffffff;
    @!p not.b32 %r509, %r509;
}

	// end inline asm
	and.b32  	%r525, %r509, %r524;
	mov.b32 	%r514, 128;
	// begin inline asm
	{
    .reg .pred p;
    and.b32 %r512, %r513, %r514;    setp.ne.u32 p, %r512, 0;
    vote.ballot.sync.b32 %r512, p, 0xffffffff;
    @!p not.b32 %r512, %r512;
}

	// end inline asm
	and.b32  	%r526, %r512, %r525;
	clz.b32 	%r527, %r526;
	sub.s32 	%r115, 31, %r527;
	and.b32  	%r528, %r490, %r526;
	popc.b32 	%r116, %r528;
	setp.ne.s32 	%p72, %r194, %r115;
	mov.b32 	%r1181, 0;
	@%p72 bra 	$L__BB17_117;
	shl.b32 	%r529, %r513, 2;
	add.s32 	%r530, %r112, %r529;
	atom.shared.add.u32 	%r1181, [%r530], %r116;
$L__BB17_117:
	shfl.sync.idx.b32	%r556|%p73, %r1181, %r115, 31, -1;
	add.s32 	%r119, %r116, %r556;
	shr.u32 	%r557, %r1179, %r192;
	and.b32  	%r553, %r557, %r51;
	mov.b32 	%r533, 1;
	// begin inline asm
	{
    .reg .pred p;
    and.b32 %r531, %r553, %r533;    setp.ne.u32 p, %r531, 0;
    vote.ballot.sync.b32 %r531, p, 0xffffffff;
    @!p not.b32 %r531, %r531;
}

	// end inline asm
	mov.b32 	%r536, 2;
	// begin inline asm
	{
    .reg .pred p;
    and.b32 %r534, %r553, %r536;    setp.ne.u32 p, %r534, 0;
    vote.ballot.sync.b32 %r534, p, 0xffffffff;
    @!p not.b32 %r534, %r534;
}

	// end inline asm
	and.b32  	%r558, %r534, %r531;
	mov.b32 	%r539, 4;
	// begin inline asm
	{
    .reg .pred p;
    and.b32 %r537, %r553, %r539;    setp.ne.u32 p, %r537, 0;
    vote.ballot.sync.b32 %r537, p, 0xffffffff;
    @!p not.b32 %r537, %r537;
}

	// end inline asm
	and.b32  	%r559, %r537, %r558;
	mov.b32 	%r542, 8;
	// begin inline asm
	{
    .reg .pred p;
    and.b32 %r540, %r553, %r542;    setp.ne.u32 p, %r540, 0;
    vote.ballot.sync.b32 %r540, p, 0xffffffff;
    @!p not.b32 %r540, %r540;
}

	// end inline asm
	and.b32  	%r560, %r540, %r559;
	mov.b32 	%r545, 16;
	// begin inline asm
	{
    .reg .pred p;
    and.b32 %r543, %r553, %r545;    setp.ne.u32 p, %r543, 0;
    vote.ballot.sync.b32 %r543, p, 0xffffffff;
    @!p not.b32 %r543, %r543;
}

	// end inline asm
	and.b32  	%r561, %r543, %r560;
	mov.b32 	%r548, 32;
	// begin inline asm
	{
    .reg .pred p;
    and.b32 %r546, %r553, %r548;    setp.ne.u32 p, %r546, 0;
    vote.ballot.sync.b32 %r546, p, 0xffffffff;
    @!p not.b32 %r546, %r546;
}

	// end inline asm
	and.b32  	%r562, %r546, %r561;
	mov.b32 	%r551, 64;
	// begin inline asm
	{
    .reg .pred p;
    and.b32 %r549, %r553, %r551;    setp.ne.u32 p, %r549, 0;
    vote.ballot.sync.b32 %r549, p, 0xffffffff;
    @!p not.b32 %r549, %r549;
}

	// end inline asm
	and.b32  	%r563, %r549, %r562;
	mov.b32 	%r554, 128;
	// begin inline asm
	{
    .reg .pred p;
    and.b32 %r552, %r553, %r554;    setp.ne.u32 p, %r552, 0;
    vote.ballot.sync.b32 %r552, p, 0xffffffff;
    @!p not.b32 %r552, %r552;
}

	// end inline asm
	and.b32  	%r564, %r552, %r563;
	clz.b32 	%r565, %r564;
	sub.s32 	%r121, 31, %r565;
	and.b32  	%r566, %r490, %r564;
	popc.b32 	%r122, %r566;
	setp.ne.s32 	%p74, %r194, %r121;
	mov.b32 	%r1182, 0;
	@%p74 bra 	$L__BB17_119;
	shl.b32 	%r567, %r553, 2;
	add.s32 	%r568, %r112, %r567;
	atom.shared.add.u32 	%r1182, [%r568], %r122;
$L__BB17_119:
	shfl.sync.idx.b32	%r594|%p75, %r1182, %r121, 31, -1;
	add.s32 	%r125, %r122, %r594;
	shr.u32 	%r595, %r1178, %r192;
	and.b32  	%r591, %r595, %r51;
	mov.b32 	%r571, 1;
	// begin inline asm
	{
    .reg .pred p;
    and.b32 %r569, %r591, %r571;    setp.ne.u32 p, %r569, 0;
    vote.ballot.sync.b32 %r569, p, 0xffffffff;
    @!p not.b32 %r569, %r569;
}

	// end inline asm
	mov.b32 	%r574, 2;
	// begin inline asm
	{
    .reg .pred p;
    and.b32 %r572, %r591, %r574;    setp.ne.u32 p, %r572, 0;
    vote.ballot.sync.b32 %r572, p, 0xffffffff;
    @!p not.b32 %r572, %r572;
}

	// end inline asm
	and.b32  	%r596, %r572, %r569;
	mov.b32 	%r577, 4;
	// begin inline asm
	{
    .reg .pred p;
    and.b32 %r575, %r591, %r577;    setp.ne.u32 p, %r575, 0;
    vote.ballot.sync.b32 %r575, p, 0xffffffff;
    @!p not.b32 %r575, %r575;
}

	// end inline asm
	and.b32  	%r597, %r575, %r596;
	mov.b32 	%r580, 8;
	// begin inline asm
	{
    .reg .pred p;
    and.b32 %r578, %r591, %r580;    setp.ne.u32 p, %r578, 0;
    vote.ballot.sync.b32 %r578, p, 0xffffffff;
    @!p not.b32 %r578, %r578;
}

	// end inline asm
	and.b32  	%r598, %r578, %r597;
	mov.b32 	%r583, 16;
	// begin inline asm
	{
    .reg .pred p;
    and.b32 %r581, %r591, %r583;    setp.ne.u32 p, %r581, 0;
    vote.ballot.sync.b32 %r581, p, 0xffffffff;
    @!p not.b32 %r581, %r581;
}

	// end inline asm
	and.b32  	%r599, %r581, %r598;
	mov.b32 	%r586, 32;
	// begin inline asm
	{
    .reg .pred p;
    and.b32 %r584, %r591, %r586;    setp.ne.u32 p, %r584, 0;
    vote.ballot.sync.b32 %r584, p, 0xffffffff;
    @!p not.b32 %r584, %r584;
}

	// end inline asm
	and.b32  	%r600, %r584, %r599;
	mov.b32 	%r589, 64;
	// begin inline asm
	{
    .reg .pred p;
    and.b32 %r587, %r591, %r589;    setp.ne.u32 p, %r587, 0;
    vote.ballot.sync.b32 %r587, p, 0xffffffff;
    @!p not.b32 %r587, %r587;
}

	// end inline asm
	and.b32  	%r601, %r587, %r600;
	mov.b32 	%r592, 128;
	// begin inline asm
	{
    .reg .pred p;
    and.b32 %r590, %r591, %r592;    setp.ne.u32 p, %r590, 0;
    vote.ballot.sync.b32 %r590, p, 0xffffffff;
    @!p not.b32 %r590, %r590;
}

	// end inline asm
	and.b32  	%r602, %r590, %r601;
	clz.b32 	%r603, %r602;
	sub.s32 	%r127, 31, %r603;
	and.b32  	%r604, %r490, %r602;
	popc.b32 	%r128, %r604;
	setp.ne.s32 	%p76, %r194, %r127;
	mov.b32 	%r1183, 0;
	@%p76 bra 	$L__BB17_121;
	shl.b32 	%r605, %r591, 2;
	add.s32 	%r606, %r112, %r605;
	atom.shared.add.u32 	%r1183, [%r606], %r128;
$L__BB17_121:
	shfl.sync.idx.b32	%r632|%p77, %r1183, %r127, 31, -1;
	add.s32 	%r131, %r128, %r632;
	shr.u32 	%r633, %r1177, %r192;
	and.b32  	%r629, %r633, %r51;
	mov.b32 	%r609, 1;
	// begin inline asm
	{
    .reg .pred p;
    and.b32 %r607, %r629, %r609;    setp.ne.u32 p, %r607, 0;
    vote.ballot.sync.b32 %r607, p, 0xffffffff;
    @!p not.b32 %r607, %r607;
}

	// end inline asm
	mov.b32 	%r612, 2;
	// begin inline asm
	{
    .reg .pred p;
    and.b32 %r610, %r629, %r612;    setp.ne.u32 p, %r610, 0;
    vote.ballot.sync.b32 %r610, p, 0xffffffff;
    @!p not.b32 %r610, %r610;
}

	// end inline asm
	and.b32  	%r634, %r610, %r607;
	mov.b32 	%r615, 4;
	// begin inline asm
	{
    .reg .pred p;
    and.b32 %r613, %r629, %r615;    setp.ne.u32 p, %r613, 0;
    vote.ballot.sync.b32 %r613, p, 0xffffffff;
    @!p not.b32 %r613, %r613;
}

	// end inline asm
	and.b32  	%r635, %r613, %r634;
	mov.b32 	%r618, 8;
	// begin inline asm
	{
    .reg .pred p;
    and.b32 %r616, %r629, %r618;    setp.ne.u32 p, %r616, 0;
    vote.ballot.sync.b32 %r616, p, 0xffffffff;
    @!p not.b32 %r616, %r616;
}

	// end inline asm
	and.b32  	%r636, %r616, %r635;
	mov.b32 	%r621, 16;
	// begin inline asm
	{
    .reg .pred p;
    and.b32 %r619, %r629, %r621;    setp.ne.u32 p, %r619, 0;
    vote.ballot.sync.b32 %r619, p, 0xffffffff;
    @!p not.b32 %r619, %r619;
}

	// end inline asm
	and.b32  	%r637, %r619, %r636;
	mov.b32 	%r624, 32;
	// begin inline asm
	{
    .reg .pred p;
    and.b32 %r622, %r629, %r624;    setp.ne.u32 p, %r622, 0;
    vote.ballot.sync.b32 %r622, p, 0xffffffff;
    @!p not.b32 %r622, %r622;
}

	// end inline asm
	and.b32  	%r638, %r622, %r637;
	mov.b32 	%r627, 64;
	// begin inline asm
	{
    .reg .pred p;
    and.b32 %r625, %r629, %r627;    setp.ne.u32 p, %r625, 0;
    vote.ballot.sync.b32 %r625, p, 0xffffffff;
    @!p not.b32 %r625, %r625;
}

	// end inline asm
	and.b32  	%r639, %r625, %r638;
	mov.b32 	%r630, 128;
	// begin inline asm
	{
    .reg .pred p;
    and.b32 %r628, %r629, %r630;    setp.ne.u32 p, %r628, 0;
    vote.ballot.sync.b32 %r628, p, 0xffffffff;
    @!p not.b32 %r628, %r628;
}

	// end inline asm
	and.b32  	%r640, %r628, %r639;
	clz.b32 	%r641, %r640;
	sub.s32 	%r133, 31, %r641;
	and.b32  	%r642, %r490, %r640;
	popc.b32 	%r134, %r642;
	setp.ne.s32 	%p78, %r194, %r133;
	mov.b32 	%r1184, 0;
	@%p78 bra 	$L__BB17_123;
	shl.b32 	%r643, %r629, 2;
	add.s32 	%r644, %r112, %r643;
	atom.shared.add.u32 	%r1184, [%r644], %r134;
$L__BB17_123:
	shfl.sync.idx.b32	%r670|%p79, %r1184, %r133, 31, -1;
	add.s32 	%r137, %r134, %r670;
	shr.u32 	%r671, %r1176, %r192;
	and.b32  	%r667, %r671, %r51;
	mov.b32 	%r647, 1;
	// begin inline asm
	{
    .reg .pred p;
    and.b32 %r645, %r667, %r647;    setp.ne.u32 p, %r645, 0;
    vote.ballot.sync.b32 %r645, p, 0xffffffff;
    @!p not.b32 %r645, %r645;
}

	// end inline asm
	mov.b32 	%r650, 2;
	// begin inline asm
	{
    .reg .pred p;
    and.b32 %r648, %r667, %r650;    setp.ne.u32 p, %r648, 0;
    vote.ballot.sync.b32 %r648, p, 0xffffffff;
    @!p not.b32 %r648, %r648;
}

	// end inline asm
	and.b32  	%r672, %r648, %r645;
	mov.b32 	%r653, 4;
	// begin inline asm
	{
    .reg .pred p;
    and.b32 %r651, %r667, %r653;    setp.ne.u32 p, %r651, 0;
    vote.ballot.sync.b32 %r651, p, 0xffffffff;
    @!p not.b32 %r651, %r651;
}

	// end inline asm
	and.b32  	%r673, %r651, %r672;
	mov.b32 	%r656, 8;
	// begin inline asm
	{
    .reg .pred p;
    and.b32 %r654, %r667, %r656;    setp.ne.u32 p, %r654, 0;
    vote.ballot.sync.b32 %r654, p, 0xffffffff;
    @!p not.b32 %r654, %r654;
}

	// end inline asm
	and.b32  	%r674, %r654, %r673;
	mov.b32 	%r659, 16;
	// begin inline asm
	{
    .reg .pred p;
    and.b32 %r657, %r667, %r659;    setp.ne.u32 p, %r657, 0;
    vote.ballot.sync.b32 %r657, p, 0xffffffff;
    @!p not.b32 %r657, %r657;
}

	// end inline asm
	and.b32  	%r675, %r657, %r674;
	mov.b32 	%r662, 32;
	// begin inline asm
	{
    .reg .pred p;
    and.b32 %r660, %r667, %r662;    setp.ne.u32 p, %r660, 0;
    vote.ballot.sync.b32 %r660, p, 0xffffffff;
    @!p not.b32 %r660, %r660;
}

	// end inline asm
	and.b32  	%r676, %r660, %r675;
	mov.b32 	%r665, 64;
	// begin inline asm
	{
    .reg .pred p;
    and.b32 %r663, %r667, %r665;    setp.ne.u32 p, %r663, 0;
    vote.ballot.sync.b32 %r663, p, 0xffffffff;
    @!p not.b32 %r663, %r663;
}

	// end inline asm
	and.b32  	%r677, %r663, %r676;
	mov.b32 	%r668, 128;
	// begin inline asm
	{
    .reg .pred p;
    and.b32 %r666, %r667, %r668;    setp.ne.u32 p, %r666, 0;
    vote.ballot.sync.b32 %r666, p, 0xffffffff;
    @!p not.b32 %r666, %r666;
}

	// end inline asm
	and.b32  	%r678, %r666, %r677;
	clz.b32 	%r679, %r678;
	sub.s32 	%r139, 31, %r679;
	and.b32  	%r680, %r490, %r678;
	popc.b32 	%r140, %r680;
	setp.ne.s32 	%p80, %r194, %r139;
	mov.b32 	%r1185, 0;
	@%p80 bra 	$L__BB17_125;
	shl.b32 	%r681, %r667, 2;
	add.s32 	%r682, %r112, %r681;
	atom.shared.add.u32 	%r1185, [%r682], %r140;
$L__BB17_125:
	shfl.sync.idx.b32	%r708|%p81, %r1185, %r139, 31, -1;
	add.s32 	%r143, %r140, %r708;
	shr.u32 	%r709, %r1175, %r192;
	and.b32  	%r705, %r709, %r51;
	mov.b32 	%r685, 1;
	// begin inline asm
	{
    .reg .pred p;
    and.b32 %r683, %r705, %r685;    setp.ne.u32 p, %r683, 0;
    vote.ballot.sync.b32 %r683, p, 0xffffffff;
    @!p not.b32 %r683, %r683;
}

	// end inline asm
	mov.b32 	%r688, 2;
	// begin inline asm
	{
    .reg .pred p;
    and.b32 %r686, %r705, %r688;    setp.ne.u32 p, %r686, 0;
    vote.ballot.sync.b32 %r686, p, 0xffffffff;
    @!p not.b32 %r686, %r686;
}

	// end inline asm
	and.b32  	%r710, %r686, %r683;
	mov.b32 	%r691, 4;
	// begin inline asm
	{
    .reg .pred p;
    and.b32 %r689, %r705, %r691;    setp.ne.u32 p, %r689, 0;
    vote.ballot.sync.b32 %r689, p, 0xffffffff;
    @!p not.b32 %r689, %r689;
}

	// end inline asm
	and.b32  	%r711, %r689, %r710;
	mov.b32 	%r694, 8;
	// begin inline asm
	{
    .reg .pred p;
    and.b32 %r692, %r705, %r694;    setp.ne.u32 p, %r692, 0;
    vote.ballot.sync.b32 %r692, p, 0xffffffff;
    @!p not.b32 %r692, %r692;
}

	// end inline asm
	and.b32  	%r712, %r692, %r711;
	mov.b32 	%r697, 16;
	// begin inline asm
	{
    .reg .pred p;
    and.b32 %r695, %r705, %r697;    setp.ne.u32 p, %r695, 0;
    vote.ballot.sync.b32 %r695, p, 0xffffffff;
    @!p not.b32 %r695, %r695;
}

	// end inline asm
	and.b32  	%r713, %r695, %r712;
	mov.b32 	%r700, 32;
	// begin inline asm
	{
    .reg .pred p;
    and.b32 %r698, %r705, %r700;    setp.ne.u32 p, %r698, 0;
    vote.ballot.sync.b32 %r698, p, 0xffffffff;
    @!p not.b32 %r698, %r698;
}

	// end inline asm
	and.b32  	%r714, %r698, %r713;
	mov.b32 	%r703, 64;
	// begin inline asm
	{
    .reg .pred p;
    and.b32 %r701, %r705, %r703;    setp.ne.u32 p, %r701, 0;
    vote.ballot.sync.b32 %r701, p, 0xffffffff;
    @!p not.b32 %r701, %r701;
}

	// end inline asm
	and.b32  	%r715, %r701, %r714;
	mov.b32 	%r706, 128;
	// begin inline asm
	{
    .reg .pred p;
    and.b32 %r704, %r705, %r706;    setp.ne.u32 p, %r704, 0;
    vote.ballot.sync.b32 %r704, p, 0xffffffff;
    @!p not.b32 %r704, %r704;
}

	// end inline asm
	and.b32  	%r716, %r704, %r715;
	clz.b32 	%r717, %r716;
	sub.s32 	%r145, 31, %r717;
	and.b32  	%r718, %r490, %r716;
	popc.b32 	%r146, %r718;
	setp.ne.s32 	%p82, %r194, %r145;
	mov.b32 	%r1186, 0;
	@%p82 bra 	$L__BB17_127;
	shl.b32 	%r719, %r705, 2;
	add.s32 	%r720, %r112, %r719;
	atom.shared.add.u32 	%r1186, [%r720], %r146;
$L__BB17_127:
	shfl.sync.idx.b32	%r746|%p83, %r1186, %r145, 31, -1;
	add.s32 	%r149, %r146, %r746;
	shr.u32 	%r747, %r1174, %r192;
	and.b32  	%r743, %r747, %r51;
	mov.b32 	%r723, 1;
	// begin inline asm
	{
    .reg .pred p;
    and.b32 %r721, %r743, %r723;    setp.ne.u32 p, %r721, 0;
    vote.ballot.sync.b32 %r721, p, 0xffffffff;
    @!p not.b32 %r721, %r721;
}

	// end inline asm
	mov.b32 	%r726, 2;
	// begin inline asm
	{
    .reg .pred p;
    and.b32 %r724, %r743, %r726;    setp.ne.u32 p, %r724, 0;
    vote.ballot.sync.b32 %r724, p, 0xffffffff;
    @!p not.b32 %r724, %r724;
}

	// end inline asm
	and.b32  	%r748, %r724, %r721;
	mov.b32 	%r729, 4;
	// begin inline asm
	{
    .reg .pred p;
    and.b32 %r727, %r743, %r729;    setp.ne.u32 p, %r727, 0;
    vote.ballot.sync.b32 %r727, p, 0xffffffff;
    @!p not.b32 %r727, %r727;
}

	// end inline asm
	and.b32  	%r749, %r727, %r748;
	mov.b32 	%r732, 8;
	// begin inline asm
	{
    .reg .pred p;
    and.b32 %r730, %r743, %r732;    setp.ne.u32 p, %r730, 0;
    vote.ballot.sync.b32 %r730, p, 0xffffffff;
    @!p not.b32 %r730, %r730;
}

	// end inline asm
	and.b32  	%r750, %r730, %r749;
	mov.b32 	%r735, 16;
	// begin inline asm
	{
    .reg .pred p;
    and.b32 %r733, %r743, %r735;    setp.ne.u32 p, %r733, 0;
    vote.ballot.sync.b32 %r733, p, 0xffffffff;
    @!p not.b32 %r733, %r733;
}

	// end inline asm
	and.b32  	%r751, %r733, %r750;
	mov.b32 	%r738, 32;
	// begin inline asm
	{
    .reg .pred p;
    and.b32 %r736, %r743, %r738;    setp.ne.u32 p, %r736, 0;
    vote.ballot.sync.b32 %r736, p, 0xffffffff;
    @!p not.b32 %r736, %r736;
}

	// end inline asm
	and.b32  	%r752, %r736, %r751;
	mov.b32 	%r741, 64;
	// begin inline asm
	{
    .reg .pred p;
    and.b32 %r739, %r743, %r741;    setp.ne.u32 p, %r739, 0;
    vote.ballot.sync.b32 %r739, p, 0xffffffff;
    @!p not.b32 %r739, %r739;
}

	// end inline asm
	and.b32  	%r753, %r739, %r752;
	mov.b32 	%r744, 128;
	// begin inline asm
	{
    .reg .pred p;
    and.b32 %r742, %r743, %r744;    setp.ne.u32 p, %r742, 0;
    vote.ballot.sync.b32 %r742, p, 0xffffffff;
    @!p not.b32 %r742, %r742;
}

	// end inline asm
	and.b32  	%r754, %r742, %r753;
	clz.b32 	%r755, %r754;
	sub.s32 	%r151, 31, %r755;
	and.b32  	%r756, %r490, %r754;
	popc.b32 	%r152, %r756;
	setp.ne.s32 	%p84, %r194, %r151;
	mov.b32 	%r1187, 0;
	@%p84 bra 	$L__BB17_129;
	shl.b32 	%r757, %r743, 2;
	add.s32 	%r758, %r112, %r757;
	atom.shared.add.u32 	%r1187, [%r758], %r152;
$L__BB17_129:
	shfl.sync.idx.b32	%r784|%p85, %r1187, %r151, 31, -1;
	add.s32 	%r155, %r152, %r784;
	shr.u32 	%r785, %r1173, %r192;
	and.b32  	%r781, %r785, %r51;
	mov.b32 	%r761, 1;
	// begin inline asm
	{
    .reg .pred p;
    and.b32 %r759, %r781, %r761;    setp.ne.u32 p, %r759, 0;
    vote.ballot.sync.b32 %r759, p, 0xffffffff;
    @!p not.b32 %r759, %r759;
}

	// end inline asm
	mov.b32 	%r764, 2;
	// begin inline asm
	{
    .reg .pred p;
    and.b32 %r762, %r781, %r764;    setp.ne.u32 p, %r762, 0;
    vote.ballot.sync.b32 %r762, p, 0xffffffff;
    @!p not.b32 %r762, %r762;
}

	// end inline asm
	and.b32  	%r786, %r762, %r759;
	mov.b32 	%r767, 4;
	// begin inline asm
	{
    .reg .pred p;
    and.b32 %r765, %r781, %r767;    setp.ne.u32 p, %r765, 0;
    vote.ballot.sync.b32 %r765, p, 0xffffffff;
    @!p not.b32 %r765, %r765;
}

	// end inline asm
	and.b32  	%r787, %r765, %r786;
	mov.b32 	%r770, 8;
	// begin inline asm
	{
    .reg .pred p;
    and.b32 %r768, %r781, %r770;    setp.ne.u32 p, %r768, 0;
    vote.ballot.sync.b32 %r768, p, 0xffffffff;
    @!p not.b32 %r768, %r768;
}

	// end inline asm
	and.b32  	%r788, %r768, %r787;
	mov.b32 	%r773, 16;
	// begin inline asm
	{
    .reg .pred p;
    and.b32 %r771, %r781, %r773;    setp.ne.u32 p, %r771, 0;
    vote.ballot.sync.b32 %r771, p, 0xffffffff;
    @!p not.b32 %r771, %r771;
}

	// end inline asm
	and.b32  	%r789, %r771, %r788;
	mov.b32 	%r776, 32;
	// begin inline asm
	{
    .reg .pred p;
    and.b32 %r774, %r781, %r776;    setp.ne.u32 p, %r774, 0;
    vote.ballot.sync.b32 %r774, p, 0xffffffff;
    @!p not.b32 %r774, %r774;
}

	// end inline asm
	and.b32  	%r790, %r774, %r789;
	mov.b32 	%r779, 64;
	// begin inline asm
	{
    .reg .pred p;
    and.b32 %r777, %r781, %r779;    setp.ne.u32 p, %r777, 0;
    vote.ballot.sync.b32 %r777, p, 0xffffffff;
    @!p not.b32 %r777, %r777;
}

	// end inline asm
	and.b32  	%r791, %r777, %r790;
	mov.b32 	%r782, 128;
	// begin inline asm
	{
    .reg .pred p;
    and.b32 %r780, %r781, %r782;    setp.ne.u32 p, %r780, 0;
    vote.ballot.sync.b32 %r780, p, 0xffffffff;
    @!p not.b32 %r780, %r780;
}

	// end inline asm
	and.b32  	%r792, %r780, %r791;
	clz.b32 	%r793, %r792;
	sub.s32 	%r157, 31, %r793;
	and.b32  	%r794, %r490, %r792;
	popc.b32 	%r158, %r794;
	setp.ne.s32 	%p86, %r194, %r157;
	mov.b32 	%r1188, 0;
	@%p86 bra 	$L__BB17_131;
	shl.b32 	%r795, %r781, 2;
	add.s32 	%r796, %r112, %r795;
	atom.shared.add.u32 	%r1188, [%r796], %r158;
$L__BB17_131:
	shfl.sync.idx.b32	%r822|%p87, %r1188, %r157, 31, -1;
	add.s32 	%r161, %r158, %r822;
	shr.u32 	%r823, %r1172, %r192;
	and.b32  	%r819, %r823, %r51;
	mov.b32 	%r799, 1;
	// begin inline asm
	{
    .reg .pred p;
    and.b32 %r797, %r819, %r799;    setp.ne.u32 p, %r797, 0;
    vote.ballot.sync.b32 %r797, p, 0xffffffff;
    @!p not.b32 %r797, %r797;
}

	// end inline asm
	mov.b32 	%r802, 2;
	// begin inline asm
	{
    .reg .pred p;
    and.b32 %r800, %r819, %r802;    setp.ne.u32 p, %r800, 0;
    vote.ballot.sync.b32 %r800, p, 0xffffffff;
    @!p not.b32 %r800, %r800;
}

	// end inline asm
	and.b32  	%r824, %r800, %r797;
	mov.b32 	%r805, 4;
	// begin inline asm
	{
    .reg .pred p;
    and.b32 %r803, %r819, %r805;    setp.ne.u32 p, %r803, 0;
    vote.ballot.sync.b32 %r803, p, 0xffffffff;
    @!p not.b32 %r803, %r803;
}

	// end inline asm
	and.b32  	%r825, %r803, %r824;
	mov.b32 	%r808, 8;
	// begin inline asm
	{
    .reg .pred p;
    and.b32 %r806, %r819, %r808;    setp.ne.u32 p, %r806, 0;
    vote.ballot.sync.b32 %r806, p, 0xffffffff;
    @!p not.b32 %r806, %r806;
}

	// end inline asm
	and.b32  	%r826, %r806, %r825;
	mov.b32 	%r811, 16;
	// begin inline asm
	{
    .reg .pred p;
    and.b32 %r809, %r819, %r811;    setp.ne.u32 p, %r809, 0;
    vote.ballot.sync.b32 %r809, p, 0xffffffff;
    @!p not.b32 %r809, %r809;
}

	// end inline asm
	and.b32  	%r827, %r809, %r826;
	mov.b32 	%r814, 32;
	// begin inline asm
	{
    .reg .pred p;
    and.b32 %r812, %r819, %r814;    setp.ne.u32 p, %r812, 0;
    vote.ballot.sync.b32 %r812, p, 0xffffffff;
    @!p not.b32 %r812, %r812;
}

	// end inline asm
	and.b32  	%r828, %r812, %r827;
	mov.b32 	%r817, 64;
	// begin inline asm
	{
    .reg .pred p;
    and.b32 %r815, %r819, %r817;    setp.ne.u32 p, %r815, 0;
    vote.ballot.sync.b32 %r815, p, 0xffffffff;
    @!p not.b32 %r815, %r815;
}

	// end inline asm
	and.b32  	%r829, %r815, %r828;
	mov.b32 	%r820, 128;
	// begin inline asm
	{
    .reg .pred p;
    and.b32 %r818, %r819, %r820;    setp.ne.u32 p, %r818, 0;
    vote.ballot.sync.b32 %r818, p, 0xffffffff;
    @!p not.b32 %r818, %r818;
}

	// end inline asm
	and.b32  	%r830, %r818, %r829;
	clz.b32 	%r831, %r830;
	sub.s32 	%r163, 31, %r831;
	and.b32  	%r832, %r490, %r830;
	popc.b32 	%r164, %r832;
	setp.ne.s32 	%p88, %r194, %r163;
	mov.b32 	%r1189, 0;
	@%p88 bra 	$L__BB17_133;
	shl.b32 	%r833, %r819, 2;
	add.s32 	%r834, %r112, %r833;
	atom.shared.add.u32 	%r1189, [%r834], %r164;
$L__BB17_133:
	setp.gt.u32 	%p89, %r1, 255;
	shfl.sync.idx.b32	%r835|%p90, %r1189, %r163, 31, -1;
	add.s32 	%r167, %r164, %r835;
	bar.sync 	0;
	shl.b32 	%r836, %r119, 2;
	add.s32 	%r838, %r396, %r836;
	st.shared.u32 	[%r838+-4], %r1180;
	shl.b32 	%r839, %r125, 2;
	add.s32 	%r840, %r396, %r839;
	st.shared.u32 	[%r840+-4], %r1179;
	shl.b32 	%r841, %r131, 2;
	add.s32 	%r842, %r396, %r841;
	st.shared.u32 	[%r842+-4], %r1178;
	shl.b32 	%r843, %r137, 2;
	add.s32 	%r844, %r396, %r843;
	st.shared.u32 	[%r844+-4], %r1177;
	shl.b32 	%r845, %r143, 2;
	add.s32 	%r846, %r396, %r845;
	st.shared.u32 	[%r846+-4], %r1176;
	shl.b32 	%r847, %r149, 2;
	add.s32 	%r848, %r396, %r847;
	st.shared.u32 	[%r848+-4], %r1175;
	shl.b32 	%r849, %r155, 2;
	add.s32 	%r850, %r396, %r849;
	st.shared.u32 	[%r850+-4], %r1174;
	shl.b32 	%r851, %r161, 2;
	add.s32 	%r852, %r396, %r851;
	st.shared.u32 	[%r852+-4], %r1173;
	shl.b32 	%r853, %r167, 2;
	add.s32 	%r854, %r396, %r853;
	st.shared.u32 	[%r854+-4], %r1172;
	shl.b32 	%r855, %r1, 3;
	add.s32 	%r856, %r396, %r855;
	add.s32 	%r168, %r856, 41472;
	@%p89 bra 	$L__BB17_141;
	ld.param.u64 	%rd219, [_ZN3cub18CUB_300001_SM_10006detail10radix_sort29DeviceRadixSortOnesweepKernelINS1_5radix10policy_hubIi6float3yE10Policy1000ELNS0_9SortOrderE0EiS6_yiiNS1_21identity_decomposer_tEEEvPT5_SC_PT3_PKSD_PT1_PKSH_PT2_PKSL_T4_iiT6__param_3];
	cvta.to.global.u64 	%rd75, %rd219;
	shl.b64 	%rd76, %rd9, 3;
	add.s64 	%rd77, %rd75, %rd76;
	ld.global.u64 	%rd78, [%rd77];
	cvt.s64.s32 	%rd79, %r111;
	sub.s64 	%rd225, %rd78, %rd79;
	st.shared.u64 	[%r168], %rd225;
	setp.lt.s32 	%p91, %r4, 1;
	mov.u32 	%r1193, %r1167;
	@%p91 bra 	$L__BB17_140;
	mov.b32 	%r1191, -1;
	mov.u32 	%r1190, %r4;
	mov.u32 	%r1193, %r1167;
$L__BB17_136:
	ld.param.u64 	%rd212, [_ZN3cub18CUB_300001_SM_10006detail10radix_sort29DeviceRadixSortOnesweepKernelINS1_5radix10policy_hubIi6float3yE10Policy1000ELNS0_9SortOrderE0EiS6_yiiNS1_21identity_decomposer_tEEEvPT5_SC_PT3_PKSD_PT1_PKSH_PT2_PKSL_T4_iiT6__param_0];
	add.s32 	%r172, %r1190, -1;
	shl.b32 	%r858, %r172, 8;
	add.s32 	%r859, %r858, %r1;
	cvta.to.global.u64 	%rd80, %rd212;
	mul.wide.s32 	%rd81, %r859, 4;
	add.s64 	%rd20, %rd80, %rd81;
$L__BB17_137:
	membar.cta;
	ld.volatile.global.u32 	%r173, [%rd20];
	setp.eq.s32 	%p92, %r173, 0;
	@%p92 bra 	$L__BB17_137;
	and.b32  	%r860, %r173, 1073741823;
	add.s32 	%r1193, %r860, %r1193;
	setp.gt.s32 	%p93, %r173, -1;
	vote.sync.ballot.b32 	%r1191, %p93, %r1191;
	setp.gt.u32 	%p95, %r1190, 1;
	and.pred  	%p96, %p93, %p95;
	mov.u32 	%r1190, %r172;
	@%p96 bra 	$L__BB17_136;
	ld.shared.u64 	%rd225, [%r168];
$L__BB17_140:
	ld.param.u64 	%rd213, [_ZN3cub18CUB_300001_SM_10006detail10radix_sort29DeviceRadixSortOnesweepKernelINS1_5radix10policy_hubIi6float3yE10Policy1000ELNS0_9SortOrderE0EiS6_yiiNS1_21identity_decomposer_tEEEvPT5_SC_PT3_PKSD_PT1_PKSH_PT2_PKSL_T4_iiT6__param_0];
	or.b32  	%r861, %r1193, -2147483648;
	cvta.to.global.u64 	%rd82, %rd213;
	shl.b32 	%r862, %r4, 8;
	add.s32 	%r863, %r862, %r1;
	mul.wide.s32 	%rd83, %r863, 4;
	add.s64 	%rd84, %rd82, %rd83;
	st.volatile.global.u32 	[%rd84], %r861;
	sub.s32 	%r864, %r1193, %r1167;
	cvt.s64.s32 	%rd85, %r864;
	add.s64 	%rd86, %rd225, %rd85;
	st.shared.u64 	[%r168], %rd86;
$L__BB17_141:
	ld.param.u64 	%rd216, [_ZN3cub18CUB_300001_SM_10006detail10radix_sort29DeviceRadixSortOnesweepKernelINS1_5radix10policy_hubIi6float3yE10Policy1000ELNS0_9SortOrderE0EiS6_yiiNS1_21identity_decomposer_tEEEvPT5_SC_PT3_PKSD_PT1_PKSH_PT2_PKSL_T4_iiT6__param_2];
	setp.gt.u32 	%p97, %r1, 255;
	mad.lo.s32 	%r177, %r4, 3456, 3456;
	setp.lt.s32 	%p98, %r177, %r191;
	setp.eq.s64 	%p99, %rd216, 0;
	or.pred  	%p100, %p99, %p98;
	or.pred  	%p101, %p97, %p100;
	@%p101 bra 	$L__BB17_143;
	ld.param.u64 	%rd217, [_ZN3cub18CUB_300001_SM_10006detail10radix_sort29DeviceRadixSortOnesweepKernelINS1_5radix10policy_hubIi6float3yE10Policy1000ELNS0_9SortOrderE0EiS6_yiiNS1_21identity_decomposer_tEEEvPT5_SC_PT3_PKSD_PT1_PKSH_PT2_PKSL_T4_iiT6__param_2];
	ld.shared.u64 	%rd87, [%r168];
	cvt.s64.s32 	%rd88, %r1167;
	cvt.s64.s32 	%rd89, %r111;
	add.s64 	%rd90, %rd89, %rd88;
	add.s64 	%rd91, %rd90, %rd87;
	cvta.to.global.u64 	%rd92, %rd217;
	shl.b64 	%rd93, %rd9, 3;
	add.s64 	%rd94, %rd92, %rd93;
	st.global.u64 	[%rd94], %rd91;
$L__BB17_143:
	setp.gt.s32 	%p102, %r177, %r191;
	bar.sync 	0;
	@%p102 bra 	$L__BB17_145;
	ld.shared.u32 	%r865, [%r110];
	shr.u32 	%r866, %r865, %r192;
	and.b32  	%r867, %r866, %r51;
	shl.b32 	%r868, %r867, 3;
	add.s32 	%r870, %r396, 41472;
	add.s32 	%r871, %r870, %r868;
	ld.shared.u64 	%rd95, [%r871];
	add.s64 	%rd96, %rd95, %rd9;
	xor.b32  	%r872, %r865, -2147483648;
	shl.b64 	%rd97, %rd96, 2;
	add.s64 	%rd98, %rd1, %rd97;
	st.global.u32 	[%rd98], %r872;
	bar.warp.sync 	-1;
	ld.shared.u32 	%r873, [%r110+1536];
	shr.u32 	%r874, %r873, %r192;
	and.b32  	%r875, %r874, %r51;
	shl.b32 	%r876, %r875, 3;
	add.s32 	%r877, %r870, %r876;
	ld.shared.u64 	%rd99, [%r877];
	add.s64 	%rd100, %rd99, %rd9;
	xor.b32  	%r878, %r873, -2147483648;
	shl.b64 	%rd101, %rd100, 2;
	add.s64 	%rd102, %rd1, %rd101;
	st.global.u32 	[%rd102+1536], %r878;
	bar.warp.sync 	-1;
	ld.shared.u32 	%r879, [%r110+3072];
	shr.u32 	%r880, %r879, %r192;
	and.b32  	%r881, %r880, %r51;
	shl.b32 	%r882, %r881, 3;
	add.s32 	%r883, %r870, %r882;
	ld.shared.u64 	%rd103, [%r883];
	add.s64 	%rd104, %rd103, %rd9;
	xor.b32  	%r884, %r879, -2147483648;
	shl.b64 	%rd105, %rd104, 2;
	add.s64 	%rd106, %rd1, %rd105;
	st.global.u32 	[%rd106+3072], %r884;
	bar.warp.sync 	-1;
	ld.shared.u32 	%r885, [%r110+4608];
	shr.u32 	%r886, %r885, %r192;
	and.b32  	%r887, %r886, %r51;
	shl.b32 	%r888, %r887, 3;
	add.s32 	%r889, %r870, %r888;
	ld.shared.u64 	%rd107, [%r889];
	add.s64 	%rd108, %rd107, %rd9;
	xor.b32  	%r890, %r885, -2147483648;
	shl.b64 	%rd109, %rd108, 2;
	add.s64 	%rd110, %rd1, %rd109;
	st.global.u32 	[%rd110+4608], %r890;
	bar.warp.sync 	-1;
	ld.shared.u32 	%r891, [%r110+6144];
	shr.u32 	%r892, %r891, %r192;
	and.b32  	%r893, %r892, %r51;
	shl.b32 	%r894, %r893, 3;
	add.s32 	%r895, %r870, %r894;
	ld.shared.u64 	%rd111, [%r895];
	add.s64 	%rd112, %rd111, %rd9;
	xor.b32  	%r896, %r891, -2147483648;
	shl.b64 	%rd113, %rd112, 2;
	add.s64 	%rd114, %rd1, %rd113;
	st.global.u32 	[%rd114+6144], %r896;
	bar.warp.sync 	-1;
	ld.shared.u32 	%r897, [%r110+7680];
	shr.u32 	%r898, %r897, %r192;
	and.b32  	%r899, %r898, %r51;
	shl.b32 	%r900, %r899, 3;
	add.s32 	%r901, %r870, %r900;
	ld.shared.u64 	%rd115, [%r901];
	add.s64 	%rd116, %rd115, %rd9;
	xor.b32  	%r902, %r897, -2147483648;
	shl.b64 	%rd117, %rd116, 2;
	add.s64 	%rd118, %rd1, %rd117;
	st.global.u32 	[%rd118+7680], %r902;
	bar.warp.sync 	-1;
	ld.shared.u32 	%r903, [%r110+9216];
	shr.u32 	%r904, %r903, %r192;
	and.b32  	%r905, %r904, %r51;
	shl.b32 	%r906, %r905, 3;
	add.s32 	%r907, %r870, %r906;
	ld.shared.u64 	%rd119, [%r907];
	add.s64 	%rd120, %rd119, %rd9;
	xor.b32  	%r908, %r903, -2147483648;
	shl.b64 	%rd121, %rd120, 2;
	add.s64 	%rd122, %rd1, %rd121;
	st.global.u32 	[%rd122+9216], %r908;
	bar.warp.sync 	-1;
	ld.shared.u32 	%r909, [%r110+10752];
	shr.u32 	%r910, %r909, %r192;
	and.b32  	%r911, %r910, %r51;
	shl.b32 	%r912, %r911, 3;
	add.s32 	%r913, %r870, %r912;
	ld.shared.u64 	%rd123, [%r913];
	add.s64 	%rd124, %rd123, %rd9;
	xor.b32  	%r914, %r909, -2147483648;
	shl.b64 	%rd125, %rd124, 2;
	add.s64 	%rd126, %rd1, %rd125;
	st.global.u32 	[%rd126+10752], %r914;
	bar.warp.sync 	-1;
	ld.shared.u32 	%r915, [%r110+12288];
	shr.u32 	%r916, %r915, %r192;
	and.b32  	%r917, %r916, %r51;
	shl.b32 	%r918, %r917, 3;
	add.s32 	%r919, %r870, %r918;
	ld.shared.u64 	%rd127, [%r919];
	add.s64 	%rd128, %rd127, %rd9;
	xor.b32  	%r920, %r915, -2147483648;
	shl.b64 	%rd129, %rd128, 2;
	add.s64 	%rd130, %rd1, %rd129;
	st.global.u32 	[%rd130+12288], %r920;
	bar.warp.sync 	-1;
	bra.uni 	$L__BB17_164;
$L__BB17_145:
	mad.lo.s32 	%r178, %r4, -3456, %r191;
	setp.ge.s32 	%p103, %r1, %r178;
	@%p103 bra 	$L__BB17_147;
	ld.shared.u32 	%r921, [%r110];
	shr.u32 	%r922, %r921, %r192;
	and.b32  	%r923, %r922, %r51;
	shl.b32 	%r924, %r923, 3;
	add.s32 	%r926, %r396, %r924;
	ld.shared.u64 	%rd131, [%r926+41472];
	xor.b32  	%r927, %r921, -2147483648;
	add.s64 	%rd132, %rd131, %rd9;
	shl.b64 	%rd133, %rd132, 2;
	add.s64 	%rd134, %rd1, %rd133;
	st.global.u32 	[%rd134], %r927;
$L__BB17_147:
	bar.warp.sync 	-1;
	add.s32 	%r928, %r1, 384;
	setp.ge.s32 	%p104, %r928, %r178;
	@%p104 bra 	$L__BB17_149;
	ld.shared.u32 	%r929, [%r110+1536];
	shr.u32 	%r930, %r929, %r192;
	and.b32  	%r931, %r930, %r51;
	shl.b32 	%r932, %r931, 3;
	add.s32 	%r934, %r396, %r932;
	ld.shared.u64 	%rd135, [%r934+41472];
	xor.b32  	%r935, %r929, -2147483648;
	add.s64 	%rd136, %rd135, %rd9;
	shl.b64 	%rd137, %rd136, 2;
	add.s64 	%rd138, %rd1, %rd137;
	st.global.u32 	[%rd138+1536], %r935;
$L__BB17_149:
	bar.warp.sync 	-1;
	add.s32 	%r936, %r1, 768;
	setp.ge.s32 	%p105, %r936, %r178;
	@%p105 bra 	$L__BB17_151;
	ld.shared.u32 	%r937, [%r110+3072];
	shr.u32 	%r938, %r937, %r192;
	and.b32  	%r939, %r938, %r51;
	shl.b32 	%r940, %r939, 3;
	add.s32 	%r942, %r396, %r940;
	ld.shared.u64 	%rd139, [%r942+41472];
	xor.b32  	%r943, %r937, -2147483648;
	add.s64 	%rd140, %rd139, %rd9;
	shl.b64 	%rd141, %rd140, 2;
	add.s64 	%rd142, %rd1, %rd141;
	st.global.u32 	[%rd142+3072], %r943;
$L__BB17_151:
	bar.warp.sync 	-1;
	add.s32 	%r944, %r1, 1152;
	setp.ge.s32 	%p106, %r944, %r178;
	@%p106 bra 	$L__BB17_153;
	ld.shared.u32 	%r945, [%r110+4608];
	shr.u32 	%r946, %r945, %r192;
	and.b32  	%r947, %r946, %r51;
	shl.b32 	%r948, %r947, 3;
	add.s32 	%r950, %r396, %r948;
	ld.shared.u64 	%rd143, [%r950+41472];
	xor.b32  	%r951, %r945, -2147483648;
	add.s64 	%rd144, %rd143, %rd9;
	shl.b64 	%rd145, %rd144, 2;
	add.s64 	%rd146, %rd1, %rd145;
	st.global.u32 	[%rd146+4608], %r951;
$L__BB17_153:
	bar.warp.sync 	-1;
	add.s32 	%r952, %r1, 1536;
	setp.ge.s32 	%p107, %r952, %r178;
	@%p107 bra 	$L__BB17_155;
	ld.shared.u32 	%r953, [%r110+6144];
	shr.u32 	%r954, %r953, %r192;
	and.b32  	%r955, %r954, %r51;
	shl.b32 	%r956, %r955, 3;
	add.s32 	%r958, %r396, %r956;
	ld.shared.u64 	%rd147, [%r958+41472];
	xor.b32  	%r959, %r953, -2147483648;
	add.s64 	%rd148, %rd147, %rd9;
	shl.b64 	%rd149, %rd148, 2;
	add.s64 	%rd150, %rd1, %rd149;
	st.global.u32 	[%rd150+6144], %r959;
$L__BB17_155:
	bar.warp.sync 	-1;
	add.s32 	%r960, %r1, 1920;
	setp.ge.s32 	%p108, %r960, %r178;
	@%p108 bra 	$L__BB17_157;
	ld.shared.u32 	%r961, [%r110+7680];
	shr.u32 	%r962, %r961, %r192;
	and.b32  	%r963, %r962, %r51;
	shl.b32 	%r964, %r963, 3;
	add.s32 	%r966, %r396, %r964;
	ld.shared.u64 	%rd151, [%r966+41472];
	xor.b32  	%r967, %r961, -2147483648;
	add.s64 	%rd152, %rd151, %rd9;
	shl.b64 	%rd153, %rd152, 2;
	add.s64 	%rd154, %rd1, %rd153;
	st.global.u32 	[%rd154+7680], %r967;
$L__BB17_157:
	bar.warp.sync 	-1;
	add.s32 	%r968, %r1, 2304;
	setp.ge.s32 	%p109, %r968, %r178;
	@%p109 bra 	$L__BB17_159;
	ld.shared.u32 	%r969, [%r110+9216];
	shr.u32 	%r970, %r969, %r192;
	and.b32  	%r971, %r970, %r51;
	shl.b32 	%r972, %r971, 3;
	add.s32 	%r974, %r396, %r972;
	ld.shared.u64 	%rd155, [%r974+41472];
	xor.b32  	%r975, %r969, -2147483648;
	add.s64 	%rd156, %rd155, %rd9;
	shl.b64 	%rd157, %rd156, 2;
	add.s64 	%rd158, %rd1, %rd157;
	st.global.u32 	[%rd158+9216], %r975;
$L__BB17_159:
	bar.warp.sync 	-1;
	add.s32 	%r976, %r1, 2688;
	setp.ge.s32 	%p110, %r976, %r178;
	@%p110 bra 	$L__BB17_161;
	ld.shared.u32 	%r977, [%r110+10752];
	shr.u32 	%r978, %r977, %r192;
	and.b32  	%r979, %r978, %r51;
	shl.b32 	%r980, %r979, 3;
	add.s32 	%r982, %r396, %r980;
	ld.shared.u64 	%rd159, [%r982+41472];
	xor.b32  	%r983, %r977, -2147483648;
	add.s64 	%rd160, %rd159, %rd9;
	shl.b64 	%rd161, %rd160, 2;
	add.s64 	%rd162, %rd1, %rd161;
	st.global.u32 	[%rd162+10752], %r983;
$L__BB17_161:
	bar.warp.sync 	-1;
	or.b32  	%r984, %r1, 3072;
	setp.ge.s32 	%p111, %r984, %r178;
	@%p111 bra 	$L__BB17_163;
	ld.shared.u32 	%r985, [%r110+12288];
	shr.u32 	%r986, %r985, %r192;
	and.b32  	%r987, %r986, %r51;
	shl.b32 	%r988, %r987, 3;
	add.s32 	%r990, %r396, %r988;
	ld.shared.u64 	%rd163, [%r990+41472];
	xor.b32  	%r991, %r985, -2147483648;
	add.s64 	%rd164, %rd163, %rd9;
	shl.b64 	%rd165, %rd164, 2;
	add.s64 	%rd166, %rd1, %rd165;
	st.global.u32 	[%rd166+12288], %r991;
$L__BB17_163:
	bar.warp.sync 	-1;
$L__BB17_164:
	setp.gt.s32 	%p112, %r177, %r191;
	ld.shared.u32 	%r992, [%r110];
	shr.u32 	%r993, %r992, %r192;
	and.b32  	%r179, %r993, %r51;
	ld.shared.u32 	%r994, [%r110+1536];
	shr.u32 	%r995, %r994, %r192;
	and.b32  	%r180, %r995, %r51;
	ld.shared.u32 	%r996, [%r110+3072];
	shr.u32 	%r997, %r996, %r192;
	and.b32  	%r181, %r997, %r51;
	ld.shared.u32 	%r998, [%r110+4608];
	shr.u32 	%r999, %r998, %r192;
	and.b32  	%r182, %r999, %r51;
	ld.shared.u32 	%r1000, [%r110+6144];
	shr.u32 	%r1001, %r1000, %r192;
	and.b32  	%r183, %r1001, %r51;
	ld.shared.u32 	%r1002, [%r110+7680];
	shr.u32 	%r1003, %r1002, %r192;
	and.b32  	%r184, %r1003, %r51;
	ld.shared.u32 	%r1004, [%r110+9216];
	shr.u32 	%r1005, %r1004, %r192;
	and.b32  	%r185, %r1005, %r51;
	ld.shared.u32 	%r1006, [%r110+10752];
	shr.u32 	%r1007, %r1006, %r192;
	and.b32  	%r186, %r1007, %r51;
	ld.shared.u32 	%r1008, [%r110+12288];
	shr.u32 	%r1009, %r1008, %r192;
	and.b32  	%r187, %r1009, %r51;
	@%p112 bra 	$L__BB17_166;
	ld.global.f32 	%f360, [%rd8];
	ld.global.f32 	%f359, [%rd8+4];
	ld.global.f32 	%f358, [%rd8+8];
	ld.global.f32 	%f361, [%rd8+384];
	ld.global.f32 	%f362, [%rd8+388];
	ld.global.f32 	%f363, [%rd8+392];
	ld.global.f32 	%f364, [%rd8+768];
	ld.global.f32 	%f365, [%rd8+772];
	ld.global.f32 	%f366, [%rd8+776];
	ld.global.f32 	%f367, [%rd8+1152];
	ld.global.f32 	%f368, [%rd8+1156];
	ld.global.f32 	%f369, [%rd8+1160];
	ld.global.f32 	%f370, [%rd8+1536];
	ld.global.f32 	%f371, [%rd8+1540];
	ld.global.f32 	%f372, [%rd8+1544];
	ld.global.f32 	%f373, [%rd8+1920];
	ld.global.f32 	%f374, [%rd8+1924];
	ld.global.f32 	%f375, [%rd8+1928];
	ld.global.f32 	%f376, [%rd8+2304];
	ld.global.f32 	%f377, [%rd8+2308];
	ld.global.f32 	%f378, [%rd8+2312];
	ld.global.f32 	%f379, [%rd8+2688];
	ld.global.f32 	%f380, [%rd8+2692];
	ld.global.f32 	%f381, [%rd8+2696];
	ld.global.f32 	%f382, [%rd8+3072];
	ld.global.f32 	%f383, [%rd8+3076];
	ld.global.f32 	%f384, [%rd8+3080];
	bra.uni 	$L__BB17_184;
$L__BB17_166:
	cvt.u32.u64 	%r1010, %rd7;
	mul.lo.s32 	%r1011, %r4, 3456;
	sub.s32 	%r188, %r191, %r1011;
	setp.ge.s32 	%p113, %r1010, %r188;
	@%p113 bra 	$L__BB17_168;
	ld.global.f32 	%f360, [%rd8];
	ld.global.f32 	%f359, [%rd8+4];
	ld.global.f32 	%f358, [%rd8+8];
$L__BB17_168:
	add.s32 	%r1013, %r1010, 32;
	setp.ge.s32 	%p114, %r1013, %r188;
	@%p114 bra 	$L__BB17_170;
	ld.global.f32 	%f361, [%rd8+384];
	ld.global.f32 	%f362, [%rd8+388];
	ld.global.f32 	%f363, [%rd8+392];
$L__BB17_170:
	add.s32 	%r1015, %r1010, 64;
	setp.ge.s32 	%p115, %r1015, %r188;
	@%p115 bra 	$L__BB17_172;
	ld.global.f32 	%f364, [%rd8+768];
	ld.global.f32 	%f365, [%rd8+772];
	ld.global.f32 	%f366, [%rd8+776];
$L__BB17_172:
	add.s32 	%r1017, %r1010, 96;
	setp.ge.s32 	%p116, %r1017, %r188;
	@%p116 bra 	$L__BB17_174;
	ld.global.f32 	%f367, [%rd8+1152];
	ld.global.f32 	%f368, [%rd8+1156];
	ld.global.f32 	%f369, [%rd8+1160];
$L__BB17_174:
	add.s32 	%r1019, %r1010, 128;
	setp.ge.s32 	%p117, %r1019, %r188;
	@%p117 bra 	$L__BB17_176;
	ld.global.f32 	%f370, [%rd8+1536];
	ld.global.f32 	%f371, [%rd8+1540];
	ld.global.f32 	%f372, [%rd8+1544];
$L__BB17_176:
	add.s32 	%r1021, %r1010, 160;
	setp.ge.s32 	%p118, %r1021, %r188;
	@%p118 bra 	$L__BB17_178;
	ld.global.f32 	%f373, [%rd8+1920];
	ld.global.f32 	%f374, [%rd8+1924];
	ld.global.f32 	%f375, [%rd8+1928];
$L__BB17_178:
	add.s32 	%r1023, %r1010, 192;
	setp.ge.s32 	%p119, %r1023, %r188;
	@%p119 bra 	$L__BB17_180;
	ld.global.f32 	%f376, [%rd8+2304];
	ld.global.f32 	%f377, [%rd8+2308];
	ld.global.f32 	%f378, [%rd8+2312];
$L__BB17_180:
	add.s32 	%r1025, %r1010, 224;
	setp.ge.s32 	%p120, %r1025, %r188;
	@%p120 bra 	$L__BB17_182;
	ld.global.f32 	%f379, [%rd8+2688];
	ld.global.f32 	%f380, [%rd8+2692];
	ld.global.f32 	%f381, [%rd8+2696];
$L__BB17_182:
	add.s32 	%r1027, %r1010, 256;
	setp.ge.s32 	%p121, %r1027, %r188;
	@%p121 bra 	$L__BB17_184;
	ld.global.f32 	%f382, [%rd8+3072];
	ld.global.f32 	%f383, [%rd8+3076];
	ld.global.f32 	%f384, [%rd8+3080];
$L__BB17_184:
	ld.param.u64 	%rd222, [_ZN3cub18CUB_300001_SM_10006detail10radix_sort29DeviceRadixSortOnesweepKernelINS1_5radix10policy_hubIi6float3yE10Policy1000ELNS0_9SortOrderE0EiS6_yiiNS1_21identity_decomposer_tEEEvPT5_SC_PT3_PKSD_PT1_PKSH_PT2_PKSL_T4_iiT6__param_6];
	cvta.to.global.u64 	%rd23, %rd222;
	shl.b32 	%r1028, %r1, 2;
	mov.u32 	%r1029, _ZZN3cub18CUB_300001_SM_10006detail10radix_sort29DeviceRadixSortOnesweepKernelINS1_5radix10policy_hubIi6float3yE10Policy1000ELNS0_9SortOrderE0EiS6_yiiNS1_21identity_decomposer_tEEEvPT5_SC_PT3_PKSD_PT1_PKSH_PT2_PKSL_T4_iiT6_E1s;
	add.s32 	%r189, %r1029, %r1028;
	mad.lo.s32 	%r1030, %r4, 3456, 3456;
	setp.gt.s32 	%p122, %r1030, %r191;
	bar.sync 	0;
	shl.b32 	%r1031, %r119, 3;
	shl.b32 	%r1032, %r119, 2;
	add.s32 	%r1033, %r1029, %r1032;
	add.s32 	%r1034, %r1033, %r1031;
	st.shared.f32 	[%r1034+-12], %f360;
	st.shared.f32 	[%r1034+-8], %f359;
	st.shared.f32 	[%r1034+-4], %f358;
	shl.b32 	%r1035, %r125, 3;
	shl.b32 	%r1036, %r125, 2;
	add.s32 	%r1037, %r1029, %r1036;
	add.s32 	%r1038, %r1037, %r1035;
	st.shared.f32 	[%r1038+-12], %f361;
	st.shared.f32 	[%r1038+-8], %f362;
	st.shared.f32 	[%r1038+-4], %f363;
	shl.b32 	%r1039, %r131, 3;
	shl.b32 	%r1040, %r131, 2;
	add.s32 	%r1041, %r1029, %r1040;
	add.s32 	%r1042, %r1041, %r1039;
	st.shared.f32 	[%r1042+-12], %f364;
	st.shared.f32 	[%r1042+-8], %f365;
	st.shared.f32 	[%r1042+-4], %f366;
	shl.b32 	%r1043, %r137, 3;
	shl.b32 	%r1044, %r137, 2;
	add.s32 	%r1045, %r1029, %r1044;
	add.s32 	%r1046, %r1045, %r1043;
	st.shared.f32 	[%r1046+-12], %f367;
	st.shared.f32 	[%r1046+-8], %f368;
	st.shared.f32 	[%r1046+-4], %f369;
	shl.b32 	%r1047, %r143, 3;
	shl.b32 	%r1048, %r143, 2;
	add.s32 	%r1049, %r1029, %r1048;
	add.s32 	%r1050, %r1049, %r1047;
	st.shared.f32 	[%r1050+-12], %f370;
	st.shared.f32 	[%r1050+-8], %f371;
	st.shared.f32 	[%r1050+-4], %f372;
	shl.b32 	%r1051, %r149, 3;
	shl.b32 	%r1052, %r149, 2;
	add.s32 	%r1053, %r1029, %r1052;
	add.s32 	%r1054, %r1053, %r1051;
	st.shared.f32 	[%r1054+-12], %f373;
	st.shared.f32 	[%r1054+-8], %f374;
	st.shared.f32 	[%r1054+-4], %f375;
	shl.b32 	%r1055, %r155, 3;
	shl.b32 	%r1056, %r155, 2;
	add.s32 	%r1057, %r1029, %r1056;
	add.s32 	%r1058, %r1057, %r1055;
	st.shared.f32 	[%r1058+-12], %f376;
	st.shared.f32 	[%r1058+-8], %f377;
	st.shared.f32 	[%r1058+-4], %f378;
	shl.b32 	%r1059, %r161, 3;
	shl.b32 	%r1060, %r161, 2;
	add.s32 	%r1061, %r1029, %r1060;
	add.s32 	%r1062, %r1061, %r1059;
	st.shared.f32 	[%r1062+-12], %f379;
	st.shared.f32 	[%r1062+-8], %f380;
	st.shared.f32 	[%r1062+-4], %f381;
	shl.b32 	%r1063, %r167, 3;
	shl.b32 	%r1064, %r167, 2;
	add.s32 	%r1065, %r1029, %r1064;
	add.s32 	%r1066, %r1065, %r1063;
	st.shared.f32 	[%r1066+-12], %f382;
	st.shared.f32 	[%r1066+-8], %f383;
	st.shared.f32 	[%r1066+-4], %f384;
	bar.sync 	0;
	@%p122 bra 	$L__BB17_186;
	shl.b32 	%r1067, %r1, 3;
	add.s32 	%r1068, %r189, %r1067;
	ld.shared.f32 	%f229, [%r1068];
	ld.shared.f32 	%f230, [%r1068+4];
	ld.shared.f32 	%f231, [%r1068+8];
	shl.b32 	%r1069, %r179, 3;
	add.s32 	%r1071, %r1029, 41472;
	add.s32 	%r1072, %r1071, %r1069;
	ld.shared.u64 	%rd167, [%r1072];
	add.s64 	%rd168, %rd167, %rd9;
	mad.lo.s64 	%rd169, %rd168, 12, %rd23;
	st.global.f32 	[%rd169], %f229;
	st.global.f32 	[%rd169+4], %f230;
	st.global.f32 	[%rd169+8], %f231;
	bar.warp.sync 	-1;
	ld.shared.f32 	%f232, [%r1068+4608];
	ld.shared.f32 	%f233, [%r1068+4612];
	ld.shared.f32 	%f234, [%r1068+4616];
	shl.b32 	%r1073, %r180, 3;
	add.s32 	%r1074, %r1071, %r1073;
	ld.shared.u64 	%rd170, [%r1074];
	add.s64 	%rd171, %rd170, %rd9;
	mad.lo.s64 	%rd172, %rd171, 12, %rd23;
	st.global.f32 	[%rd172+4608], %f232;
	st.global.f32 	[%rd172+4612], %f233;
	st.global.f32 	[%rd172+4616], %f234;
	bar.warp.sync 	-1;
	ld.shared.f32 	%f235, [%r1068+9216];
	ld.shared.f32 	%f236, [%r1068+9220];
	ld.shared.f32 	%f237, [%r1068+9224];
	shl.b32 	%r1075, %r181, 3;
	add.s32 	%r1076, %r1071, %r1075;
	ld.shared.u64 	%rd173, [%r1076];
	add.s64 	%rd174, %rd173, %rd9;
	mad.lo.s64 	%rd175, %rd174, 12, %rd23;
	st.global.f32 	[%rd175+9216], %f235;
	st.global.f32 	[%rd175+9220], %f236;
	st.global.f32 	[%rd175+9224], %f237;
	bar.warp.sync 	-1;
	ld.shared.f32 	%f238, [%r1068+13824];
	ld.shared.f32 	%f239, [%r1068+13828];
	ld.shared.f32 	%f240, [%r1068+13832];
	shl.b32 	%r1077, %r182, 3;
	add.s32 	%r1078, %r1071, %r1077;
	ld.shared.u64 	%rd176, [%r1078];
	add.s64 	%rd177, %rd176, %rd9;
	mad.lo.s64 	%rd178, %rd177, 12, %rd23;
	st.global.f32 	[%rd178+13824], %f238;
	st.global.f32 	[%rd178+13828], %f239;
	st.global.f32 	[%rd178+13832], %f240;
	bar.warp.sync 	-1;
	ld.shared.f32 	%f241, [%r1068+18432];
	ld.shared.f32 	%f242, [%r1068+18436];
	ld.shared.f32 	%f243, [%r1068+18440];
	shl.b32 	%r1079, %r183, 3;
	add.s32 	%r1080, %r1071, %r1079;
	ld.shared.u64 	%rd179, [%r1080];
	add.s64 	%rd180, %rd179, %rd9;
	mad.lo.s64 	%rd181, %rd180, 12, %rd23;
	st.global.f32 	[%rd181+18432], %f241;
	st.global.f32 	[%rd181+18436], %f242;
	st.global.f32 	[%rd181+18440], %f243;
	bar.warp.sync 	-1;
	ld.shared.f32 	%f244, [%r1068+23040];
	ld.shared.f32 	%f245, [%r1068+23044];
	ld.shared.f32 	%f246, [%r1068+23048];
	shl.b32 	%r1081, %r184, 3;
	add.s32 	%r1082, %r1071, %r1081;
	ld.shared.u64 	%rd182, [%r1082];
	add.s64 	%rd183, %rd182, %rd9;
	mad.lo.s64 	%rd184, %rd183, 12, %rd23;
	st.global.f32 	[%rd184+23040], %f244;
	st.global.f32 	[%rd184+23044], %f245;
	st.global.f32 	[%rd184+23048], %f246;
	bar.warp.sync 	-1;
	ld.shared.f32 	%f247, [%r1068+27648];
	ld.shared.f32 	%f248, [%r1068+27652];
	ld.shared.f32 	%f249, [%r1068+27656];
	shl.b32 	%r1083, %r185, 3;
	add.s32 	%r1084, %r1071, %r1083;
	ld.shared.u64 	%rd185, [%r1084];
	add.s64 	%rd186, %rd185, %rd9;
	mad.lo.s64 	%rd187, %rd186, 12, %rd23;
	st.global.f32 	[%rd187+27648], %f247;
	st.global.f32 	[%rd187+27652], %f248;
	st.global.f32 	[%rd187+27656], %f249;
	bar.warp.sync 	-1;
	ld.shared.f32 	%f250, [%r1068+32256];
	ld.shared.f32 	%f251, [%r1068+32260];
	ld.shared.f32 	%f252, [%r1068+32264];
	shl.b32 	%r1085, %r186, 3;
	add.s32 	%r1086, %r1071, %r1085;
	ld.shared.u64 	%rd188, [%r1086];
	add.s64 	%rd189, %rd188, %rd9;
	mad.lo.s64 	%rd190, %rd189, 12, %rd23;
	st.global.f32 	[%rd190+32256], %f250;
	st.global.f32 	[%rd190+32260], %f251;
	st.global.f32 	[%rd190+32264], %f252;
	bar.warp.sync 	-1;
	ld.shared.f32 	%f253, [%r1068+36864];
	ld.shared.f32 	%f254, [%r1068+36868];
	ld.shared.f32 	%f255, [%r1068+36872];
	shl.b32 	%r1087, %r187, 3;
	add.s32 	%r1088, %r1071, %r1087;
	ld.shared.u64 	%rd191, [%r1088];
	add.s64 	%rd192, %rd191, %rd9;
	mad.lo.s64 	%rd193, %rd192, 12, %rd23;
	st.global.f32 	[%rd193+36864], %f253;
	st.global.f32 	[%rd193+36868], %f254;
	st.global.f32 	[%rd193+36872], %f255;
	bar.warp.sync 	-1;
	bra.uni 	$L__BB17_205;
$L__BB17_186:
	mad.lo.s32 	%r190, %r4, -3456, %r191;
	shl.b32 	%r1089, %r179, 3;
	add.s32 	%r1091, %r1029, %r1089;
	ld.shared.u64 	%rd24, [%r1091+41472];
	setp.ge.s32 	%p123, %r1, %r190;
	@%p123 bra 	$L__BB17_188;
	shl.b32 	%r1092, %r1, 3;
	add.s32 	%r1093, %r189, %r1092;
	ld.shared.f32 	%f256, [%r1093];
	ld.shared.f32 	%f257, [%r1093+4];
	ld.shared.f32 	%f258, [%r1093+8];
	add.s64 	%rd194, %rd24, %rd9;
	mad.lo.s64 	%rd195, %rd194, 12, %rd23;
	st.global.f32 	[%rd195], %f256;
	st.global.f32 	[%rd195+4], %f257;
	st.global.f32 	[%rd195+8], %f258;
$L__BB17_188:
	bar.warp.sync 	-1;
	shl.b32 	%r1094, %r180, 3;
	add.s32 	%r1096, %r1029, %r1094;
	ld.shared.u64 	%rd25, [%r1096+41472];
	add.s32 	%r1097, %r1, 384;
	setp.ge.s32 	%p124, %r1097, %r190;
	@%p124 bra 	$L__BB17_190;
	shl.b32 	%r1098, %r1, 3;
	add.s32 	%r1099, %r189, %r1098;
	ld.shared.f32 	%f259, [%r1099+4608];
	ld.shared.f32 	%f260, [%r1099+4612];
	ld.shared.f32 	%f261, [%r1099+4616];
	add.s64 	%rd196, %rd25, %rd9;
	mad.lo.s64 	%rd197, %rd196, 12, %rd23;
	st.global.f32 	[%rd197+4608], %f259;
	st.global.f32 	[%rd197+4612], %f260;
	st.global.f32 	[%rd197+4616], %f261;
$L__BB17_190:
	bar.warp.sync 	-1;
	shl.b32 	%r1100, %r181, 3;
	add.s32 	%r1102, %r1029, %r1100;
	ld.shared.u64 	%rd26, [%r1102+41472];
	add.s32 	%r1103, %r1, 768;
	setp.ge.s32 	%p125, %r1103, %r190;
	@%p125 bra 	$L__BB17_192;
	shl.b32 	%r1104, %r1, 3;
	add.s32 	%r1105, %r189, %r1104;
	ld.shared.f32 	%f262, [%r1105+9216];
	ld.shared.f32 	%f263, [%r1105+9220];
	ld.shared.f32 	%f264, [%r1105+9224];
	add.s64 	%rd198, %rd26, %rd9;
	mad.lo.s64 	%rd199, %rd198, 12, %rd23;
	st.global.f32 	[%rd199+9216], %f262;
	st.global.f32 	[%rd199+9220], %f263;
	st.global.f32 	[%rd199+9224], %f264;
$L__BB17_192:
	bar.warp.sync 	-1;
	shl.b32 	%r1106, %r182, 3;
	add.s32 	%r1108, %r1029, %r1106;
	ld.shared.u64 	%rd27, [%r1108+41472];
	add.s32 	%r1109, %r1, 1152;
	setp.ge.s32 	%p126, %r1109, %r190;
	@%p126 bra 	$L__BB17_194;
	shl.b32 	%r1110, %r1, 3;
	add.s32 	%r1111, %r189, %r1110;
	ld.shared.f32 	%f265, [%r1111+13824];
	ld.shared.f32 	%f266, [%r1111+13828];
	ld.shared.f32 	%f267, [%r1111+13832];
	add.s64 	%rd200, %rd27, %rd9;
	mad.lo.s64 	%rd201, %rd200, 12, %rd23;
	st.global.f32 	[%rd201+13824], %f265;
	st.global.f32 	[%rd201+13828], %f266;
	st.global.f32 	[%rd201+13832], %f267;
$L__BB17_194:
	bar.warp.sync 	-1;
	shl.b32 	%r1112, %r183, 3;
	add.s32 	%r1114, %r1029, %r1112;
	ld.shared.u64 	%rd28, [%r1114+41472];
	add.s32 	%r1115, %r1, 1536;
	setp.ge.s32 	%p127, %r1115, %r190;
	@%p127 bra 	$L__BB17_196;
	shl.b32 	%r1116, %r1, 3;
	add.s32 	%r1117, %r189, %r1116;
	ld.shared.f32 	%f268, [%r1117+18432];
	ld.shared.f32 	%f269, [%r1117+18436];
	ld.shared.f32 	%f270, [%r1117+18440];
	add.s64 	%rd202, %rd28, %rd9;
	mad.lo.s64 	%rd203, %rd202, 12, %rd23;
	st.global.f32 	[%rd203+18432], %f268;
	st.global.f32 	[%rd203+18436], %f269;
	st.global.f32 	[%rd203+18440], %f270;
$L__BB17_196:
	bar.warp.sync 	-1;
	shl.b32 	%r1118, %r184, 3;
	add.s32 	%r1120, %r1029, %r1118;
	ld.shared.u64 	%rd29, [%r1120+41472];
	add.s32 	%r1121, %r1, 1920;
	setp.ge.s32 	%p128, %r1121, %r190;
	@%p128 bra 	$L__BB17_198;
	shl.b32 	%r1122, %r1, 3;
	add.s32 	%r1123, %r189, %r1122;
	ld.shared.f32 	%f271, [%r1123+23040];
	ld.shared.f32 	%f272, [%r1123+23044];
	ld.shared.f32 	%f273, [%r1123+23048];
	add.s64 	%rd204, %rd29, %rd9;
	mad.lo.s64 	%rd205, %rd204, 12, %rd23;
	st.global.f32 	[%rd205+23040], %f271;
	st.global.f32 	[%rd205+23044], %f272;
	st.global.f32 	[%rd205+23048], %f273;
$L__BB17_198:
	bar.warp.sync 	-1;
	shl.b32 	%r1124, %r185, 3;
	add.s32 	%r1126, %r1029, %r1124;
	ld.shared.u64 	%rd30, [%r1126+41472];
	add.s32 	%r1127, %r1, 2304;
	setp.ge.s32 	%p129, %r1127, %r190;
	@%p129 bra 	$L__BB17_200;
	shl.b32 	%r1128, %r1, 3;
	add.s32 	%r1129, %r189, %r1128;
	ld.shared.f32 	%f274, [%r1129+27648];
	ld.shared.f32 	%f275, [%r1129+27652];
	ld.shared.f32 	%f276, [%r1129+27656];
	add.s64 	%rd206, %rd30, %rd9;
	mad.lo.s64 	%rd207, %rd206, 12, %rd23;
	st.global.f32 	[%rd207+27648], %f274;
	st.global.f32 	[%rd207+27652], %f275;
	st.global.f32 	[%rd207+27656], %f276;
$L__BB17_200:
	bar.warp.sync 	-1;
	shl.b32 	%r1130, %r186, 3;
	add.s32 	%r1132, %r1029, %r1130;
	ld.shared.u64 	%rd31, [%r1132+41472];
	add.s32 	%r1133, %r1, 2688;
	setp.ge.s32 	%p130, %r1133, %r190;
	@%p130 bra 	$L__BB17_202;
	shl.b32 	%r1134, %r1, 3;
	add.s32 	%r1135, %r189, %r1134;
	ld.shared.f32 	%f277, [%r1135+32256];
	ld.shared.f32 	%f278, [%r1135+32260];
	ld.shared.f32 	%f279, [%r1135+32264];
	add.s64 	%rd208, %rd31, %rd9;
	mad.lo.s64 	%rd209, %rd208, 12, %rd23;
	st.global.f32 	[%rd209+32256], %f277;
	st.global.f32 	[%rd209+32260], %f278;
	st.global.f32 	[%rd209+32264], %f279;
$L__BB17_202:
	bar.warp.sync 	-1;
	shl.b32 	%r1136, %r187, 3;
	add.s32 	%r1138, %r1029, %r1136;
	ld.shared.u64 	%rd210, [%r1138+41472];
	add.s64 	%rd32, %rd210, %rd9;
	or.b32  	%r1139, %r1, 3072;
	setp.ge.s32 	%p131, %r1139, %r190;
	@%p131 bra 	$L__BB17_204;
	shl.b32 	%r1140, %r1, 3;
	add.s32 	%r1141, %r189, %r1140;
	ld.shared.f32 	%f280, [%r1141+36864];
	ld.shared.f32 	%f281, [%r1141+36868];
	ld.shared.f32 	%f282, [%r1141+36872];
	mad.lo.s64 	%rd211, %rd32, 12, %rd23;
	st.global.f32 	[%rd211+36864], %f280;
	st.global.f32 	[%rd211+36868], %f281;
	st.global.f32 	[%rd211+36872], %f282;
$L__BB17_204:
	bar.warp.sync 	-1;
$L__BB17_205:
	ret;

}
	// .globl	_ZN3cub18CUB_300001_SM_10006detail10radix_sort31DeviceRadixSortSingleTileKernelINS1_5radix10policy_hubIiiyE10Policy1000ELNS0_9SortOrderE0EiiyNS1_21identity_decomposer_tEEEvPKT1_PSA_PKT2_PSE_T3_iiT4_
.visible .entry _ZN3cub18CUB_300001_SM_10006detail10radix_sort31DeviceRadixSortSingleTileKernelINS1_5radix10policy_hubIiiyE10Policy1000ELNS0_9SortOrderE0EiiyNS1_21identity_decomposer_tEEEvPKT1_PSA_PKT2_PSE_T3_iiT4_(
	.param .u64 .ptr .align 1 _ZN3cub18CUB_300001_SM_10006detail10radix_sort31DeviceRadixSortSingleTileKernelINS1_5radix10policy_hubIiiyE10Policy1000ELNS0_9SortOrderE0EiiyNS1_21identity_decomposer_tEEEvPKT1_PSA_PKT2_PSE_T3_iiT4__param_0,
	.param .u64 .ptr .align 1 _ZN3cub18CUB_300001_SM_10006detail10radix_sort31DeviceRadixSortSingleTileKernelINS1_5radix10policy_hubIiiyE10Policy1000ELNS0_9SortOrderE0EiiyNS1_21identity_decomposer_tEEEvPKT1_PSA_PKT2_PSE_T3_iiT4__param_1,
	.param .u64 .ptr .align 1 _ZN3cub18CUB_300001_SM_10006detail10radix_sort31DeviceRadixSortSingleTileKernelINS1_5radix10policy_hubIiiyE10Policy1000ELNS0_9SortOrderE0EiiyNS1_21identity_decomposer_tEEEvPKT1_PSA_PKT2_PSE_T3_iiT4__param_2,
	.param .u64 .ptr .align 1 _ZN3cub18CUB_300001_SM_10006detail10radix_sort31DeviceRadixSortSingleTileKernelINS1_5radix10policy_hubIiiyE10Policy1000ELNS0_9SortOrderE0EiiyNS1_21identity_decomposer_tEEEvPKT1_PSA_PKT2_PSE_T3_iiT4__param_3,
	.param .u64 _ZN3cub18CUB_300001_SM_10006detail10radix_sort31DeviceRadixSortSingleTileKernelINS1_5radix10policy_hubIiiyE10Policy1000ELNS0_9SortOrderE0EiiyNS1_21identity_decomposer_tEEEvPKT1_PSA_PKT2_PSE_T3_iiT4__param_4,
	.param .u32 _ZN3cub18CUB_300001_SM_10006detail10radix_sort31DeviceRadixSortSingleTileKernelINS1_5radix10policy_hubIiiyE10Policy1000ELNS0_9SortOrderE0EiiyNS1_21identity_decomposer_tEEEvPKT1_PSA_PKT2_PSE_T3_iiT4__param_5,
	.param .u32 _ZN3cub18CUB_300001_SM_10006detail10radix_sort31DeviceRadixSortSingleTileKernelINS1_5radix10policy_hubIiiyE10Policy1000ELNS0_9SortOrderE0EiiyNS1_21identity_decomposer_tEEEvPKT1_PSA_PKT2_PSE_T3_iiT4__param_6,
	.param .align 1 .b8 _ZN3cub18CUB_300001_SM_10006detail10radix_sort31DeviceRadixSortSingleTileKernelINS1_5radix10policy_hubIiiyE10Policy1000ELNS0_9SortOrderE0EiiyNS1_21identity_decomposer_tEEEvPKT1_PSA_PKT2_PSE_T3_iiT4__param_7[1]
)
.maxntid 256
.minnctapersm 1
{
	.reg .pred 	%p<73>;
	.reg .b16 	%rs<39>;
	.reg .b32 	%r<900>;
	.reg .b64 	%rd<37>;
	// demoted variable
	.shared .align 16 .b8 _ZZN3cub18CUB_300001_SM_10006detail10radix_sort31DeviceRadixSortSingleTileKernelINS1_5radix10policy_hubIiiyE10Policy1000ELNS0_9SortOrderE0EiiyNS1_21identity_decomposer_tEEEvPKT1_PSA_PKT2_PSE_T3_iiT4_E12temp_storage[33856];
	ld.param.u64 	%rd10, [_ZN3cub18CUB_300001_SM_10006detail10radix_sort31DeviceRadixSortSingleTileKernelINS1_5radix10policy_hubIiiyE10Policy1000ELNS0_9SortOrderE0EiiyNS1_21identity_decomposer_tEEEvPKT1_PSA_PKT2_PSE_T3_iiT4__param_0];
	ld.param.u64 	%rd6, [_ZN3cub18CUB_300001_SM_10006detail10radix_sort31DeviceRadixSortSingleTileKernelINS1_5radix10policy_hubIiiyE10Policy1000ELNS0_9SortOrderE0EiiyNS1_21identity_decomposer_tEEEvPKT1_PSA_PKT2_PSE_T3_iiT4__param_1];
	ld.param.u64 	%rd7, [_ZN3cub18CUB_300001_SM_10006detail10radix_sort31DeviceRadixSortSingleTileKernelINS1_5radix10policy_hubIiiyE10Policy1000ELNS0_9SortOrderE0EiiyNS1_21identity_decomposer_tEEEvPKT1_PSA_PKT2_PSE_T3_iiT4__param_2];
	ld.param.u64 	%rd8, [_ZN3cub18CUB_300001_SM_10006detail10radix_sort31DeviceRadixSortSingleTileKernelINS1_5radix10policy_hubIiiyE10Policy1000ELNS0_9SortOrderE0EiiyNS1_21identity_decomposer_tEEEvPKT1_PSA_PKT2_PSE_T3_iiT4__param_3];
	ld.param.u64 	%rd9, [_ZN3cub18CUB_300001_SM_10006detail10radix_sort31DeviceRadixSortSingleTileKernelINS1_5radix10policy_hubIiiyE10Policy1000ELNS0_9SortOrderE0EiiyNS1_21identity_decomposer_tEEEvPKT1_PSA_PKT2_PSE_T3_iiT4__param_4];
	ld.param.u32 	%r303, [_ZN3cub18CUB_300001_SM_10006detail10radix_sort31DeviceRadixSortSingleTileKernelINS1_5radix10policy_hubIiiyE10Policy1000ELNS0_9SortOrderE0EiiyNS1_21identity_decomposer_tEEEvPKT1_PSA_PKT2_PSE_T3_iiT4__param_5];
	ld.param.u32 	%r304, [_ZN3cub18CUB_300001_SM_10006detail10radix_sort31DeviceRadixSortSingleTileKernelINS1_5radix10policy_hubIiiyE10Policy1000ELNS0_9SortOrderE0EiiyNS1_21identity_decomposer_tEEEvPKT1_PSA_PKT2_PSE_T3_iiT4__param_6];
	cvta.to.global.u64 	%rd11, %rd10;
	cvt.u32.u64 	%r1, %rd9;
	mov.u32 	%r2, %tid.x;
	mul.lo.s32 	%r3, %r2, 19;
	setp.ge.s32 	%p1, %r3, %r1;
	mul.wide.u32 	%rd12, %r3, 4;
	add.s64 	%rd1, %rd11, %rd12;
	mov.b32 	%r878, -1;
	@%p1 bra 	$L__BB18_2;
	ld.global.u32 	%r306, [%rd1];
	xor.b32  	%r878, %r306, -2147483648;
$L__BB18_2:
	add.s32 	%r6, %r3, 1;
	setp.ge.s32 	%p2, %r6, %r1;
	mov.b32 	%r877, -1;
	@%p2 bra 	$L__BB18_4;
	ld.global.u32 	%r308, [%rd1+4];
	xor.b32  	%r877, %r308, -2147483648;
$L__BB18_4:
	add.s32 	%r9, %r3, 2;
	setp.ge.s32 	%p3, %r9, %r1;
	mov.b32 	%r876, -1;
	@%p3 bra 	$L__BB18_6;
	ld.global.u32 	%r310, [%rd1+8];
	xor.b32  	%r876, %r310, -2147483648;
$L__BB18_6:
	add.s32 	%r12, %r3, 3;
	setp.ge.s32 	%p4, %r12, %r1;
	mov.b32 	%r875, -1;
	@%p4 bra 	$L__BB18_8;
	ld.global.u32 	%r312, [%rd1+12];
	xor.b32  	%r875, %r312, -2147483648;
$L__BB18_8:
	add.s32 	%r15, %r3, 4;
	setp.ge.s32 	%p5, %r15, %r1;
	mov.b32 	%r874, -1;
	@%p5 bra 	$L__BB18_10;
	ld.global.u32 	%r314, [%rd1+16];
	xor.b32  	%r874, %r314, -2147483648;
$L__BB18_10:
	add.s32 	%r18, %r3, 5;
	setp.ge.s32 	%p6, %r18, %r1;
	mov.b32 	%r873, -1;
	@%p6 bra 	$L__BB18_12;
	ld.global.u32 	%r316, [%rd1+20];
	xor.b32  	%r873, %r316, -2147483648;
$L__BB18_12:
	add.s32 	%r21, %r3, 6;
	setp.ge.s32 	%p7, %r21, %r1;
	mov.b32 	%r872, -1;
	@%p7 bra 	$L__BB18_14;
	ld.global.u32 	%r318, [%rd1+24];
	xor.b32  	%r872, %r318, -2147483648;
$L__BB18_14:
	add.s32 	%r24, %r3, 7;
	setp.ge.s32 	%p8, %r24, %r1;
	mov.b32 	%r871, -1;
	@%p8 bra 	$L__BB18_16;
	ld.global.u32 	%r320, [%rd1+28];
	xor.b32  	%r871, %r320, -2147483648;
$L__BB18_16:
	add.s32 	%r27, %r3, 8;
	setp.ge.s32 	%p9, %r27, %r1;
	mov.b32 	%r870, -1;
	@%p9 bra 	$L__BB18_18;
	ld.global.u32 	%r322, [%rd1+32];
	xor.b32  	%r870, %r322, -2147483648;
$L__BB18_18:
	add.s32 	%r30, %r3, 9;
	setp.ge.s32 	%p10, %r30, %r1;
	mov.b32 	%r869, -1;
	@%p10 bra 	$L__BB18_20;
	ld.global.u32 	%r324, [%rd1+36];
	xor.b32  	%r869, %r324, -2147483648;
$L__BB18_20:
	add.s32 	%r33, %r3, 10;
	setp.ge.s32 	%p11, %r33, %r1;
	mov.b32 	%r868, -1;
	@%p11 bra 	$L__BB18_22;
	ld.global.u32 	%r326, [%rd1+40];
	xor.b32  	%r868, %r326, -2147483648;
$L__BB18_22:
	add.s32 	%r36, %r3, 11;
	setp.ge.s32 	%p12, %r36, %r1;
	mov.b32 	%r867, -1;
	@%p12 bra 	$L__BB18_24;
	ld.global.u32 	%r328, [%rd1+44];
	xor.b32  	%r867, %r328, -2147483648;
$L__BB18_24:
	add.s32 	%r39, %r3, 12;
	setp.ge.s32 	%p13, %r39, %r1;
	mov.b32 	%r866, -1;
	@%p13 bra 	$L__BB18_26;
	ld.global.u32 	%r330, [%rd1+48];
	xor.b32  	%r866, %r330, -2147483648;
$L__BB18_26:
	add.s32 	%r42, %r3, 13;
	setp.ge.s32 	%p14, %r42, %r1;
	mov.b32 	%r865, -1;
	@%p14 bra 	$L__BB18_28;
	ld.global.u32 	%r332, [%rd1+52];
	xor.b32  	%r865, %r332, -2147483648;
$L__BB18_28:
	add.s32 	%r45, %r3, 14;
	setp.ge.s32 	%p15, %r45, %r1;
	mov.b32 	%r864, -1;
	@%p15 bra 	$L__BB18_30;
	ld.global.u32 	%r334, [%rd1+56];
	xor.b32  	%r864, %r334, -2147483648;
$L__BB18_30:
	add.s32 	%r48, %r3, 15;
	setp.ge.s32 	%p16, %r48, %r1;
	mov.b32 	%r863, -1;
	@%p16 bra 	$L__BB18_32;
	ld.global.u32 	%r336, [%rd1+60];
	xor.b32  	%r863, %r336, -2147483648;
$L__BB18_32:
	add.s32 	%r51, %r3, 16;
	setp.ge.s32 	%p17, %r51, %r1;
	mov.b32 	%r862, -1;
	@%p17 bra 	$L__BB18_34;
	ld.global.u32 	%r338, [%rd1+64];
	xor.b32  	%r862, %r338, -2147483648;
$L__BB18_34:
	add.s32 	%r54, %r3, 17;
	setp.ge.s32 	%p18, %r54, %r1;
	mov.b32 	%r861, -1;
	@%p18 bra 	$L__BB18_36;
	ld.global.u32 	%r340, [%rd1+68];
	xor.b32  	%r861, %r340, -2147483648;
$L__BB18_36:
	add.s32 	%r57, %r3, 18;
	setp.ge.s32 	%p19, %r57, %r1;
	mov.b32 	%r860, -1;
	@%p19 bra 	$L__BB18_38;
	ld.global.u32 	%r342, [%rd1+72];
	xor.b32  	%r860, %r342, -2147483648;
$L__BB18_38:
	bar.sync 	0;
	mov.b64 	{%r344, %r345}, %rd9;
	shfl.sync.idx.b32	%r60|%p20, %r344, 0, 31, -1;
	shfl.sync.idx.b32	%r346|%p21, %r345, 0, 31, -1;
	mov.b64 	%rd2, {%r60, %r346};
	setp.ge.s32 	%p22, %r3, %r60;
	cvta.to.global.u64 	%rd13, %rd7;
	add.s64 	%rd3, %rd13, %rd12;
	@%p22 bra 	$L__BB18_40;
	ld.global.u32 	%r897, [%rd3];
$L__BB18_40:
	setp.ge.s32 	%p23, %r6, %r60;
	@%p23 bra 	$L__BB18_42;
	ld.global.u32 	%r896, [%rd3+4];
$L__BB18_42:
	setp.ge.s32 	%p24, %r9, %r60;
	@%p24 bra 	$L__BB18_44;
	ld.global.u32 	%r895, [%rd3+8];
$L__BB18_44:
	setp.ge.s32 	%p25, %r12, %r60;
	@%p25 bra 	$L__BB18_46;
	ld.global.u32 	%r894, [%rd3+12];
$L__BB18_46:
	setp.ge.s32 	%p26, %r15, %r60;
	@%p26 bra 	$L__BB18_48;
	ld.global.u32 	%r893, [%rd3+16];
$L__BB18_48:
	setp.ge.s32 	%p27, %r18, %r60;
	@%p27 bra 	$L__BB18_50;
	ld.global.u32 	%r892, [%rd3+20];
$L__BB18_50:
	setp.ge.s32 	%p28, %r21, %r60;
	@%p28 bra 	$L__BB18_52;
	ld.global.u32 	%r891, [%rd3+24];
$L__BB18_52:
	setp.ge.s32 	%p29, %r24, %r60;
	@%p29 bra 	$L__BB18_54;
	ld.global.u32 	%r890, [%rd3+28];
$L__BB18_54:
	setp.ge.s32 	%p30, %r27, %r60;
	@%p30 bra 	$L__BB18_56;
	ld.global.u32 	%r889, [%rd3+32];
$L__BB18_56:
	setp.ge.s32 	%p31, %r30, %r60;
	@%p31 bra 	$L__BB18_58;
	ld.global.u32 	%r888, [%rd3+36];
$L__BB18_58:
	setp.ge.s32 	%p32, %r33, %r60;
	@%p32 bra 	$L__BB18_60;
	ld.global.u32 	%r887, [%rd3+40];
$L__BB18_60:
	setp.ge.s32 	%p33, %r36, %r60;
	@%p33 bra 	$L__BB18_62;
	ld.global.u32 	%r886, [%rd3+44];
$L__BB18_62:
	setp.ge.s32 	%p34, %r39, %r60;
	@%p34 bra 	$L__BB18_64;
	ld.global.u32 	%r885, [%rd3+48];
$L__BB18_64:
	setp.ge.s32 	%p35, %r42, %r60;
	@%p35 bra 	$L__BB18_66;
	ld.global.u32 	%r884, [%rd3+52];
$L__BB18_66:
	setp.ge.s32 	%p36, %r45, %r60;
	@%p36 bra 	$L__BB18_68;
	ld.global.u32 	%r883, [%rd3+56];
$L__BB18_68:
	setp.ge.s32 	%p37, %r48, %r60;
	@%p37 bra 	$L__BB18_70;
	ld.global.u32 	%r882, [%rd3+60];
$L__BB18_70:
	setp.ge.s32 	%p38, %r51, %r60;
	@%p38 bra 	$L__BB18_72;
	ld.global.u32 	%r881, [%rd3+64];
$L__BB18_72:
	setp.ge.s32 	%p39, %r54, %r60;
	@%p39 bra 	$L__BB18_74;
	ld.global.u32 	%r880, [%rd3+68];
$L__BB18_74:
	setp.ge.s32 	%p40, %r57, %r60;
	@%p40 bra 	$L__BB18_76;
	ld.global.u32 	%r879, [%rd3+72];
$L__BB18_76:
	bar.sync 	0;
	shr.u32 	%r99, %r2, 5;
	shl.b32 	%r366, %r2, 2;
	mov.u32 	%r367, _ZZN3cub18CUB_300001_SM_10006detail10radix_sort31DeviceRadixSortSingleTileKernelINS1_5radix10policy_hubIiiyE10Policy1000ELNS0_9SortOrderE0EiiyNS1_21identity_decomposer_tEEEvPKT1_PSA_PKT2_PSE_T3_iiT4_E12temp_storage;
	add.s32 	%r100, %r367, %r366;
	shl.b32 	%r368, %r2, 7;
	add.s32 	%r101, %r100, %r368;
	shl.b32 	%r369, %r99, 2;
	add.s32 	%r370, %r367, %r369;
	add.s32 	%r102, %r370, 33792;
	mad.lo.s32 	%r103, %r2, -56, %r101;
	add.s32 	%r859, %r303, 6;
	sub.s32 	%r858, %r304, %r303;
$L__BB18_77:
	add.s32 	%r430, %r859, -6;
	min.s32 	%r373, %r858, 6;
	mov.b32 	%r459, 0;
	st.shared.u32 	[%r100], %r459;
	st.shared.u32 	[%r100+1024], %r459;
	st.shared.u32 	[%r100+2048], %r459;
	st.shared.u32 	[%r100+3072], %r459;
	st.shared.u32 	[%r100+4096], %r459;
	st.shared.u32 	[%r100+5120], %r459;
	st.shared.u32 	[%r100+6144], %r459;
	st.shared.u32 	[%r100+7168], %r459;
	st.shared.u32 	[%r100+8192], %r459;
	st.shared.u32 	[%r100+9216], %r459;
	st.shared.u32 	[%r100+10240], %r459;
	st.shared.u32 	[%r100+11264], %r459;
	st.shared.u32 	[%r100+12288], %r459;
	st.shared.u32 	[%r100+13312], %r459;
	st.shared.u32 	[%r100+14336], %r459;
	st.shared.u32 	[%r100+15360], %r459;
	st.shared.u32 	[%r100+16384], %r459;
	st.shared.u32 	[%r100+17408], %r459;
	st.shared.u32 	[%r100+18432], %r459;
	st.shared.u32 	[%r100+19456], %r459;
	st.shared.u32 	[%r100+20480], %r459;
	st.shared.u32 	[%r100+21504], %r459;
	st.shared.u32 	[%r100+22528], %r459;
	st.shared.u32 	[%r100+23552], %r459;
	st.shared.u32 	[%r100+24576], %r459;
	st.shared.u32 	[%r100+25600], %r459;
	st.shared.u32 	[%r100+26624], %r459;
	st.shared.u32 	[%r100+27648], %r459;
	st.shared.u32 	[%r100+28672], %r459;
	st.shared.u32 	[%r100+29696], %r459;
	st.shared.u32 	[%r100+30720], %r459;
	st.shared.u32 	[%r100+31744], %r459;
	st.shared.u32 	[%r100+32768], %r459;
	// begin inline asm
	bmsk.clamp.b32 %r371, %r459, %r373;
	// end inline asm
	// begin inline asm
	shr.b32 %r374, %r878, %r430;
	// end inline asm
	and.b32  	%r462, %r371, %r374;
	shl.b32 	%r463, %r462, 10;
	and.b32  	%r464, %r463, 31744;
	add.s32 	%r465, %r100, %r464;
	shr.u32 	%r466, %r462, 4;
	and.b32  	%r467, %r466, 268435454;
	add.s32 	%r147, %r465, %r467;
	ld.shared.u16 	%rs1, [%r147];
	add.s16 	%rs20, %rs1, 1;
	st.shared.u16 	[%r147], %rs20;
	// begin inline asm
	shr.b32 %r377, %r877, %r430;
	// end inline asm
	and.b32  	%r468, %r371, %r377;
	shl.b32 	%r469, %r468, 10;
	and.b32  	%r470, %r469, 31744;
	add.s32 	%r471, %r100, %r470;
	shr.u32 	%r472, %r468, 4;
	and.b32  	%r473, %r472, 268435454;
	add.s32 	%r148, %r471, %r473;
	ld.shared.u16 	%rs2, [%r148];
	add.s16 	%rs21, %rs2, 1;
	st.shared.u16 	[%r148], %rs21;
	// begin inline asm
	shr.b32 %r380, %r876, %r430;
	// end inline asm
	and.b32  	%r474, %r371, %r380;
	shl.b32 	%r475, %r474, 10;
	and.b32  	%r476, %r475, 31744;
	add.s32 	%r477, %r100, %r476;
	shr.u32 	%r478, %r474, 4;
	and.b32  	%r479, %r478, 268435454;
	add.s32 	%r149, %r477, %r479;
	ld.shared.u16 	%rs3, [%r149];
	add.s16 	%rs22, %rs3, 1;
	st.shared.u16 	[%r149], %rs22;
	// begin inline asm
	shr.b32 %r383, %r875, %r430;
	// end inline asm
	and.b32  	%r480, %r371, %r383;
	shl.b32 	%r481, %r480, 10;
	and.b32  	%r482, %r481, 31744;
	add.s32 	%r483, %r100, %r482;
	shr.u32 	%r484, %r480, 4;
	and.b32  	%r485, %r484, 268435454;
	add.s32 	%r150, %r483, %r485;
	ld.shared.u16 	%rs4, [%r150];
	add.s16 	%rs23, %rs4, 1;
	st.shared.u16 	[%r150], %rs23;
	// begin inline asm
	shr.b32 %r386, %r874, %r430;
	// end inline asm
	and.b32  	%r486, %r371, %r386;
	shl.b32 	%r487, %r486, 10;
	and.b32  	%r488, %r487, 31744;
	add.s32 	%r489, %r100, %r488;
	shr.u32 	%r490, %r486, 4;
	and.b32  	%r491, %r490, 268435454;
	add.s32 	%r151, %r489, %r491;
	ld.shared.u16 	%rs5, [%r151];
	add.s16 	%rs24, %rs5, 1;
	st.shared.u16 	[%r151], %rs24;
	// begin inline asm
	shr.b32 %r389, %r873, %r430;
	// end inline asm
	and.b32  	%r492, %r371, %r389;
	shl.b32 	%r493, %r492, 10;
	and.b32  	%r494, %r493, 31744;
	add.s32 	%r495, %r100, %r494;
	shr.u32 	%r496, %r492, 4;
	and.b32  	%r497, %r496, 268435454;
	add.s32 	%r152, %r495, %r497;
	ld.shared.u16 	%rs6, [%r152];
	add.s16 	%rs25, %rs6, 1;
	st.shared.u16 	[%r152], %rs25;
	// begin inline asm
	shr.b32 %r392, %r872, %r430;
	// end inline asm
	and.b32  	%r498, %r371, %r392;
	shl.b32 	%r499, %r498, 10;
	and.b32  	%r500, %r499, 31744;
	add.s32 	%r501, %r100, %r500;
	shr.u32 	%r502, %r498, 4;
	and.b32  	%r503, %r502, 268435454;
	add.s32 	%r153, %r501, %r503;
	ld.shared.u16 	%rs7, [%r153];
	add.s16 	%rs26, %rs7, 1;
	st.shared.u16 	[%r153], %rs26;
	// begin inline asm
	shr.b32 %r395, %r871, %r430;
	// end inline asm
	and.b32  	%r504, %r371, %r395;
	shl.b32 	%r505, %r504, 10;
	and.b32  	%r506, %r505, 31744;
	add.s32 	%r507, %r100, %r506;
	shr.u32 	%r508, %r504, 4;
	and.b32  	%r509, %r508, 268435454;
	add.s32 	%r154, %r507, %r509;
	ld.shared.u16 	%rs8, [%r154];
	add.s16 	%rs27, %rs8, 1;
	st.shared.u16 	[%r154], %rs27;
	// begin inline asm
	shr.b32 %r398, %r870, %r430;
	// end inline asm
	and.b32  	%r510, %r371, %r398;
	shl.b32 	%r511, %r510, 10;
	and.b32  	%r512, %r511, 31744;
	add.s32 	%r513, %r100, %r512;
	shr.u32 	%r514, %r510, 4;
	and.b32  	%r515, %r514, 268435454;
	add.s32 	%r155, %r513, %r515;
	ld.shared.u16 	%rs9, [%r155];
	add.s16 	%rs28, %rs9, 1;
	st.shared.u16 	[%r155], %rs28;
	// begin inline asm
	shr.b32 %r401, %r869, %r430;
	// end inline asm
	and.b32  	%r516, %r371, %r401;
	shl.b32 	%r517, %r516, 10;
	and.b32  	%r518, %r517, 31744;
	add.s32 	%r519, %r100, %r518;
	shr.u32 	%r520, %r516, 4;
	and.b32  	%r521, %r520, 268435454;
	add.s32 	%r156, %r519, %r521;
	ld.shared.u16 	%rs10, [%r156];
	add.s16 	%rs29, %rs10, 1;
	st.shared.u16 	[%r156], %rs29;
	// begin inline asm
	shr.b32 %r404, %r868, %r430;
	// end inline asm
	and.b32  	%r522, %r371, %r404;
	shl.b32 	%r523, %r522, 10;
	and.b32  	%r524, %r523, 31744;
	add.s32 	%r525, %r100, %r524;
	shr.u32 	%r526, %r522, 4;
	and.b32  	%r527, %r526, 268435454;
	add.s32 	%r157, %r525, %r527;
	ld.shared.u16 	%rs11, [%r157];
	add.s16 	%rs30, %rs11, 1;
	st.shared.u16 	[%r157], %rs30;
	// begin inline asm
	shr.b32 %r407, %r867, %r430;
	// end inline asm
	and.b32  	%r528, %r371, %r407;
	shl.b32 	%r529, %r528, 10;
	and.b32  	%r530, %r529, 31744;
	add.s32 	%r531, %r100, %r530;
	shr.u32 	%r532, %r528, 4;
	and.b32  	%r533, %r532, 268435454;
	add.s32 	%r158, %r531, %r533;
	ld.shared.u16 	%rs12, [%r158];
	add.s16 	%rs31, %rs12, 1;
	st.shared.u16 	[%r158], %rs31;
	// begin inline asm
	shr.b32 %r410, %r866, %r430;
	// end inline asm
	and.b32  	%r534, %r371, %r410;
	shl.b32 	%r535, %r534, 10;
	and.b32  	%r536, %r535, 31744;
	add.s32 	%r537, %r100, %r536;
	shr.u32 	%r538, %r534, 4;
	and.b32  	%r539, %r538, 268435454;
	add.s32 	%r159, %r537, %r539;
	ld.shared.u16 	%rs13, [%r159];
	add.s16 	%rs32, %rs13, 1;
	st.shared.u16 	[%r159], %rs32;
	// begin inline asm
	shr.b32 %r413, %r865, %r430;
	// end inline asm
	and.b32  	%r540, %r371, %r413;
	shl.b32 	%r541, %r540, 10;
	and.b32  	%r542, %r541, 31744;
	add.s32 	%r543, %r100, %r542;
	shr.u32 	%r544, %r540, 4;
	and.b32  	%r545, %r544, 268435454;
	add.s32 	%r160, %r543, %r545;
	ld.shared.u16 	%rs14, [%r160];
	add.s16 	%rs33, %rs14, 1;
	st.shared.u16 	[%r160], %rs33;
	// begin inline asm
	shr.b32 %r416, %r864, %r430;
	// end inline asm
	and.b32  	%r546, %r371, %r416;
	shl.b32 	%r547, %r546, 10;
	and.b32  	%r548, %r547, 31744;
	add.s32 	%r549, %r100, %r548;
	shr.u32 	%r550, %r546, 4;
	and.b32  	%r551, %r550, 268435454;
	add.s32 	%r161, %r549, %r551;
	ld.shared.u16 	%rs15, [%r161];
	add.s16 	%rs34, %rs15, 1;
	st.shared.u16 	[%r161], %rs34;
	// begin inline asm
	shr.b32 %r419, %r863, %r430;
	// end inline asm
	and.b32  	%r552, %r371, %r419;
	shl.b32 	%r553, %r552, 10;
	and.b32  	%r554, %r553, 31744;
	add.s32 	%r555, %r100, %r554;
	shr.u32 	%r556, %r552, 4;
	and.b32  	%r557, %r556, 268435454;
	add.s32 	%r162, %r555, %r557;
	ld.shared.u16 	%rs16, [%r162];
	add.s16 	%rs35, %rs16, 1;
	st.shared.u16 	[%r162], %rs35;
	// begin inline asm
	shr.b32 %r422, %r862, %r430;
	// end inline asm
	and.b32  	%r558, %r371, %r422;
	shl.b32 	%r559, %r558, 10;
	and.b32  	%r560, %r559, 31744;
	add.s32 	%r561, %r100, %r560;
	shr.u32 	%r562, %r558, 4;
	and.b32  	%r563, %r562, 268435454;
	add.s32 	%r163, %r561, %r563;
	ld.shared.u16 	%rs17, [%r163];
	add.s16 	%rs36, %rs17, 1;
	st.shared.u16 	[%r163], %rs36;
	// begin inline asm
	shr.b32 %r425, %r861, %r430;
	// end inline asm
	and.b32  	%r564, %r371, %r425;
	shl.b32 	%r565, %r564, 10;
	and.b32  	%r566, %r565, 31744;
	add.s32 	%r567, %r100, %r566;
	shr.u32 	%r568, %r564, 4;
	and.b32  	%r569, %r568, 268435454;
	add.s32 	%r164, %r567, %r569;
	ld.shared.u16 	%rs18, [%r164];
	add.s16 	%rs37, %rs18, 1;
	st.shared.u16 	[%r164], %rs37;
	// begin inline asm
	shr.b32 %r428, %r860, %r430;
	// end inline asm
	and.b32  	%r570, %r371, %r428;
	shl.b32 	%r571, %r570, 10;
	and.b32  	%r572, %r571, 31744;
	add.s32 	%r573, %r100, %r572;
	shr.u32 	%r574, %r570, 4;
	and.b32  	%r575, %r574, 268435454;
	add.s32 	%r165, %r573, %r575;
	ld.shared.u16 	%rs19, [%r165];
	add.s16 	%rs38, %rs19, 1;
	st.shared.u16 	[%r165], %rs38;
	bar.sync 	0;
	ld.shared.u32 	%r166, [%r101];
	ld.shared.u32 	%r576, [%r101+4];
	ld.shared.u32 	%r577, [%r101+8];
	ld.shared.u32 	%r578, [%r101+12];
	ld.shared.u32 	%r579, [%r101+16];
	ld.shared.u32 	%r580, [%r101+20];
	ld.shared.u32 	%r581, [%r101+24];
	ld.shared.u32 	%r582, [%r101+28];
	ld.shared.u32 	%r583, [%r101+32];
	ld.shared.u32 	%r584, [%r101+36];
	ld.shared.u32 	%r585, [%r101+40];
	ld.shared.u32 	%r586, [%r101+44];
	ld.shared.u32 	%r587, [%r101+48];
	ld.shared.u32 	%r588, [%r101+52];
	ld.shared.u32 	%r589, [%r101+56];
	ld.shared.u32 	%r590, [%r101+60];
	ld.shared.u32 	%r591, [%r101+64];
	ld.shared.u32 	%r592, [%r101+68];
	ld.shared.u32 	%r593, [%r101+72];
	ld.shared.u32 	%r594, [%r101+76];
	ld.shared.u32 	%r595, [%r101+80];
	ld.shared.u32 	%r596, [%r101+84];
	ld.shared.u32 	%r597, [%r101+88];
	ld.shared.u32 	%r598, [%r101+92];
	ld.shared.u32 	%r599, [%r101+96];
	ld.shared.u32 	%r600, [%r101+100];
	ld.shared.u32 	%r601, [%r101+104];
	ld.shared.u32 	%r602, [%r101+108];
	ld.shared.u32 	%r603, [%r101+112];
	ld.shared.u32 	%r604, [%r101+116];
	ld.shared.u32 	%r605, [%r101+120];
	ld.shared.u32 	%r606, [%r101+124];
	ld.shared.u32 	%r607, [%r101+128];
	add.s32 	%r167, %r576, %r166;
	add.s32 	%r168, %r577, %r167;
	add.s32 	%r169, %r578, %r168;
	add.s32 	%r170, %r579, %r169;
	add.s32 	%r171, %r580, %r170;
	add.s32 	%r172, %r581, %r171;
	add.s32 	%r173, %r582, %r172;
	add.s32 	%r174, %r583, %r173;
	add.s32 	%r175, %r584, %r174;
	add.s32 	%r176, %r585, %r175;
	add.s32 	%r177, %r586, %r176;
	add.s32 	%r178, %r587, %r177;
	add.s32 	%r179, %r588, %r178;
	add.s32 	%r180, %r589, %r179;
	add.s32 	%r181, %r590, %r180;
	add.s32 	%r182, %r591, %r181;
	add.s32 	%r183, %r592, %r182;
	add.s32 	%r184, %r593, %r183;
	add.s32 	%r185, %r594, %r184;
	add.s32 	%r186, %r595, %r185;
	add.s32 	%r187, %r596, %r186;
	add.s32 	%r188, %r597, %r187;
	add.s32 	%r189, %r598, %r188;
	add.s32 	%r190, %r599, %r189;
	add.s32 	%r191, %r600, %r190;
	add.s32 	%r192, %r601, %r191;
	add.s32 	%r193, %r602, %r192;
	add.s32 	%r194, %r603, %r193;
	add.s32 	%r195, %r604, %r194;
	add.s32 	%r196, %r605, %r195;
	add.s32 	%r197, %r606, %r196;
	add.s32 	%r436, %r607, %r197;
	// begin inline asm
	mov.u32 %r431, %laneid;
	// end inline asm
	mov.b32 	%r434, 1;
	mov.b32 	%r461, -1;
	// begin inline asm
	{  .reg .u32 r0;  .reg .pred p;  shfl.sync.up.b32 r0|p, %r436, %r434, %r459, %r461;  @p add.u32 r0, r0, %r436;  mov.u32 %r432, r0;}
	// end inline asm
	mov.b32 	%r440, 2;
	// begin inline asm
	{  .reg .u32 r0;  .reg .pred p;  shfl.sync.up.b32 r0|p, %r432, %r440, %r459, %r461;  @p add.u32 r0, r0, %r432;  mov.u32 %r438, r0;}
	// end inline asm
	mov.b32 	%r446, 4;
	// begin inline asm
	{  .reg .u32 r0;  .reg .pred p;  shfl.sync.up.b32 r0|p, %r438, %r446, %r459, %r461;  @p add.u32 r0, r0, %r438;  mov.u32 %r444, r0;}
	// end inline asm
	mov.b32 	%r452, 8;
	// begin inline asm
	{  .reg .u32 r0;  .reg .pred p;  shfl.sync.up.b32 r0|p, %r444, %r452, %r459, %r461;  @p add.u32 r0, r0, %r444;  mov.u32 %r450, r0;}
	// end inline asm
	mov.b32 	%r458, 16;
	// begin inline asm
	{  .reg .u32 r0;  .reg .pred p;  shfl.sync.up.b32 r0|p, %r450, %r458, %r459, %r461;  @p add.u32 r0, r0, %r450;  mov.u32 %r456, r0;}
	// end inline asm
	setp.ne.s32 	%p41, %r431, 31;
	@%p41 bra 	$L__BB18_79;
	st.shared.u32 	[%r102], %r456;
$L__BB18_79:
	sub.s32 	%r608, %r456, %r436;
	setp.gt.u32 	%p42, %r2, 31;
	setp.eq.s32 	%p43, %r99, 7;
	setp.eq.s32 	%p44, %r99, 6;
	setp.eq.s32 	%p45, %r99, 5;
	setp.eq.s32 	%p46, %r99, 4;
	setp.eq.s32 	%p47, %r99, 3;
	setp.eq.s32 	%p48, %r99, 2;
	setp.eq.s32 	%p49, %r99, 1;
	bar.sync 	0;
	ld.shared.v4.u32 	{%r609, %r610, %r611, %r612}, [_ZZN3cub18CUB_300001_SM_10006detail10radix_sort31DeviceRadixSortSingleTileKernelINS1_5radix10policy_hubIiiyE10Policy1000ELNS0_9SortOrderE0EiiyNS1_21identity_decomposer_tEEEvPKT1_PSA_PKT2_PSE_T3_iiT4_E12temp_storage+33792];
	selp.b32 	%r613, %r609, %r898, %p49;
	add.s32 	%r614, %r610, %r609;
	selp.b32 	%r615, %r614, %r613, %p48;
	add.s32 	%r616, %r614, %r611;
	selp.b32 	%r617, %r616, %r615, %p47;
	add.s32 	%r618, %r616, %r612;
	selp.b32 	%r619, %r618, %r617, %p46;
	ld.shared.v4.u32 	{%r620, %r621, %r622, %r623}, [_ZZN3cub18CUB_300001_SM_10006detail10radix_sort31DeviceRadixSortSingleTileKernelINS1_5radix10policy_hubIiiyE10Policy1000ELNS0_9SortOrderE0EiiyNS1_21identity_decomposer_tEEEvPKT1_PSA_PKT2_PSE_T3_iiT4_E12temp_storage+33808];
	add.s32 	%r624, %r618, %r620;
	selp.b32 	%r625, %r624, %r619, %p45;
	add.s32 	%r626, %r624, %r621;
	selp.b32 	%r627, %r626, %r625, %p44;
	add.s32 	%r628, %r626, %r622;
	selp.b32 	%r898, %r628, %r627, %p43;
	add.s32 	%r202, %r628, %r623;
	setp.ne.s32 	%p50, %r431, 0;
	selp.b32 	%r629, %r608, 0, %p50;
	add.s32 	%r630, %r898, %r629;
	or.pred  	%p51, %p42, %p50;
	selp.b32 	%r899, %r630, %r608, %p42;
	@%p51 bra 	$L__BB18_81;
	shl.b32 	%r899, %r202, 16;
	st.shared.u32 	[_ZZN3cub18CUB_300001_SM_10006detail10radix_sort31DeviceRadixSortSingleTileKernelINS1_5radix10policy_hubIiiyE10Policy1000ELNS0_9SortOrderE0EiiyNS1_21identity_decomposer_tEEEvPKT1_PSA_PKT2_PSE_T3_iiT4_E12temp_storage+33832], %r899;
$L__BB18_81:
	setp.eq.s32 	%p52, %r2, 0;
	bar.sync 	0;
	ld.shared.u32 	%r631, [_ZZN3cub18CUB_300001_SM_10006detail10radix_sort31DeviceRadixSortSingleTileKernelINS1_5radix10policy_hubIiiyE10Policy1000ELNS0_9SortOrderE0EiiyNS1_21identity_decomposer_tEEEvPKT1_PSA_PKT2_PSE_T3_iiT4_E12temp_storage+33832];
	selp.b32 	%r632, 0, %r631, %p52;
	add.s32 	%r633, %r899, %r632;
	add.s32 	%r634, %r166, %r633;
	add.s32 	%r635, %r167, %r633;
	add.s32 	%r636, %r168, %r633;
	add.s32 	%r637, %r169, %r633;
	add.s32 	%r638, %r170, %r633;
	add.s32 	%r639, %r171, %r633;
	add.s32 	%r640, %r172, %r633;
	add.s32 	%r641, %r173, %r633;
	add.s32 	%r642, %r174, %r633;
	add.s32 	%r643, %r175, %r633;
	add.s32 	%r644, %r176, %r633;
	add.s32 	%r645, %r177, %r633;
	add.s32 	%r646, %r178, %r633;
	add.s32 	%r647, %r179, %r633;
	add.s32 	%r648, %r180, %r633;
	add.s32 	%r649, %r181, %r633;
	add.s32 	%r650, %r182, %r633;
	add.s32 	%r651, %r183, %r633;
	add.s32 	%r652, %r184, %r633;
	add.s32 	%r653, %r185, %r633;
	add.s32 	%r654, %r186, %r633;
	add.s32 	%r655, %r187, %r633;
	add.s32 	%r656, %r188, %r633;
	add.s32 	%r657, %r189, %r633;
	add.s32 	%r658, %r190, %r633;
	add.s32 	%r659, %r191, %r633;
	add.s32 	%r660, %r192, %r633;
	add.s32 	%r661, %r193, %r633;
	add.s32 	%r662, %r194, %r633;
	add.s32 	%r663, %r195, %r633;
	add.s32 	%r664, %r196, %r633;
	add.s32 	%r665, %r197, %r633;
	st.shared.u32 	[%r101], %r633;
	st.shared.u32 	[%r101+4], %r634;
	st.shared.u32 	[%r101+8], %r635;
	st.shared.u32 	[%r101+12], %r636;
	st.shared.u32 	[%r101+16], %r637;
	st.shared.u32 	[%r101+20], %r638;
	st.shared.u32 	[%r101+24], %r639;
	st.shared.u32 	[%r101+28], %r640;
	st.shared.u32 	[%r101+32], %r641;
	st.shared.u32 	[%r101+36], %r642;
	st.shared.u32 	[%r101+40], %r643;
	st.shared.u32 	[%r101+44], %r644;
	st.shared.u32 	[%r101+48], %r645;
	st.shared.u32 	[%r101+52], %r646;
	st.shared.u32 	[%r101+56], %r647;
	st.shared.u32 	[%r101+60], %r648;
	st.shared.u32 	[%r101+64], %r649;
	st.shared.u32 	[%r101+68], %r650;
	st.shared.u32 	[%r101+72], %r651;
	st.shared.u32 	[%r101+76], %r652;
	st.shared.u32 	[%r101+80], %r653;
	st.shared.u32 	[%r101+84], %r654;
	st.shared.u32 	[%r101+88], %r655;
	st.shared.u32 	[%r101+92], %r656;
	st.shared.u32 	[%r101+96], %r657;
	st.shared.u32 	[%r101+100], %r658;
	st.shared.u32 	[%r101+104], %r659;
	st.shared.u32 	[%r101+108], %r660;
	st.shared.u32 	[%r101+112], %r661;
	st.shared.u32 	[%r101+116], %r662;
	st.shared.u32 	[%r101+120], %r663;
	st.shared.u32 	[%r101+124], %r664;
	st.shared.u32 	[%r101+128], %r665;
	bar.sync 	0;
	cvt.u32.u16 	%r666, %rs1;
	ld.shared.u16 	%r667, [%r147];
	add.s32 	%r206, %r667, %r666;
	cvt.u32.u16 	%r668, %rs2;
	ld.shared.u16 	%r669, [%r148];
	add.s32 	%r207, %r669, %r668;
	cvt.u32.u16 	%r670, %rs3;
	ld.shared.u16 	%r671, [%r149];
	add.s32 	%r208, %r671, %r670;
	cvt.u32.u16 	%r672, %rs4;
	ld.shared.u16 	%r673, [%r150];
	add.s32 	%r209, %r673, %r672;
	cvt.u32.u16 	%r674, %rs5;
	ld.shared.u16 	%r675, [%r151];
	add.s32 	%r210, %r675, %r674;
	cvt.u32.u16 	%r676, %rs6;
	ld.shared.u16 	%r677, [%r152];
	add.s32 	%r211, %r677, %r676;
	cvt.u32.u16 	%r678, %rs7;
	ld.shared.u16 	%r679, [%r153];
	add.s32 	%r212, %r679, %r678;
	cvt.u32.u16 	%r680, %rs8;
	ld.shared.u16 	%r681, [%r154];
	add.s32 	%r213, %r681, %r680;
	cvt.u32.u16 	%r682, %rs9;
	ld.shared.u16 	%r683, [%r155];
	add.s32 	%r214, %r683, %r682;
	cvt.u32.u16 	%r684, %rs10;
	ld.shared.u16 	%r685, [%r156];
	add.s32 	%r215, %r685, %r684;
	cvt.u32.u16 	%r686, %rs11;
	ld.shared.u16 	%r687, [%r157];
	add.s32 	%r216, %r687, %r686;
	cvt.u32.u16 	%r688, %rs12;
	ld.shared.u16 	%r689, [%r158];
	add.s32 	%r217, %r689, %r688;
	cvt.u32.u16 	%r690, %rs13;
	ld.shared.u16 	%r691, [%r159];
	add.s32 	%r218, %r691, %r690;
	cvt.u32.u16 	%r692, %rs14;
	ld.shared.u16 	%r693, [%r160];
	add.s32 	%r219, %r693, %r692;
	cvt.u32.u16 	%r694, %rs15;
	ld.shared.u16 	%r695, [%r161];
	add.s32 	%r220, %r695, %r694;
	cvt.u32.u16 	%r696, %rs16;
	ld.shared.u16 	%r697, [%r162];
	add.s32 	%r221, %r697, %r696;
	cvt.u32.u16 	%r698, %rs17;
	ld.shared.u16 	%r699, [%r163];
	add.s32 	%r222, %r699, %r698;
	cvt.u32.u16 	%r700, %rs18;
	ld.shared.u16 	%r701, [%r164];
	add.s32 	%r223, %r701, %r700;
	cvt.u32.u16 	%r702, %rs19;
	ld.shared.u16 	%r703, [%r165];
	add.s32 	%r224, %r703, %r702;
	bar.sync 	0;
	setp.lt.s32 	%p53, %r859, %r304;
	@%p53 bra 	$L__BB18_121;
	cvt.u64.u32 	%rd15, %r2;
	shl.b32 	%r704, %r206, 2;
	mov.u32 	%r705, _ZZN3cub18CUB_300001_SM_10006detail10radix_sort31DeviceRadixSortSingleTileKernelINS1_5radix10policy_hubIiiyE10Policy1000ELNS0_9SortOrderE0EiiyNS1_21identity_decomposer_tEEEvPKT1_PSA_PKT2_PSE_T3_iiT4_E12temp_storage;
	add.s32 	%r706, %r705, %r704;
	st.shared.u32 	[%r706], %r878;
	shl.b32 	%r707, %r207, 2;
	add.s32 	%r708, %r705, %r707;
	st.shared.u32 	[%r708], %r877;
	shl.b32 	%r709, %r208, 2;
	add.s32 	%r710, %r705, %r709;
	st.shared.u32 	[%r710], %r876;
	shl.b32 	%r711, %r209, 2;
	add.s32 	%r712, %r705, %r711;
	st.shared.u32 	[%r712], %r875;
	shl.b32 	%r713, %r210, 2;
	add.s32 	%r714, %r705, %r713;
	st.shared.u32 	[%r714], %r874;
	shl.b32 	%r715, %r211, 2;
	add.s32 	%r716, %r705, %r715;
	st.shared.u32 	[%r716], %r873;
	shl.b32 	%r717, %r212, 2;
	add.s32 	%r718, %r705, %r717;
	st.shared.u32 	[%r718], %r872;
	shl.b32 	%r719, %r213, 2;
	add.s32 	%r720, %r705, %r719;
	st.shared.u32 	[%r720], %r871;
	shl.b32 	%r721, %r214, 2;
	add.s32 	%r722, %r705, %r721;
	st.shared.u32 	[%r722], %r870;
	shl.b32 	%r723, %r215, 2;
	add.s32 	%r724, %r705, %r723;
	st.shared.u32 	[%r724], %r869;
	shl.b32 	%r725, %r216, 2;
	add.s32 	%r726, %r705, %r725;
	st.shared.u32 	[%r726], %r868;
	shl.b32 	%r727, %r217, 2;
	add.s32 	%r728, %r705, %r727;
	st.shared.u32 	[%r728], %r867;
	shl.b32 	%r729, %r218, 2;
	add.s32 	%r730, %r705, %r729;
	st.shared.u32 	[%r730], %r866;
	shl.b32 	%r731, %r219, 2;
	add.s32 	%r732, %r705, %r731;
	st.shared.u32 	[%r732], %r865;
	shl.b32 	%r733, %r220, 2;
	add.s32 	%r734, %r705, %r733;
	st.shared.u32 	[%r734], %r864;
	shl.b32 	%r735, %r221, 2;
	add.s32 	%r736, %r705, %r735;
	st.shared.u32 	[%r736], %r863;
	shl.b32 	%r737, %r222, 2;
	add.s32 	%r738, %r705, %r737;
	st.shared.u32 	[%r738], %r862;
	shl.b32 	%r739, %r223, 2;
	add.s32 	%r740, %r705, %r739;
	st.shared.u32 	[%r740], %r861;
	shl.b32 	%r741, %r224, 2;
	add.s32 	%r742, %r705, %r741;
	st.shared.u32 	[%r742], %r860;
	bar.sync 	0;
	mad.lo.s32 	%r225, %r2, -72, %r103;
	ld.shared.u32 	%r226, [%r225];
	ld.shared.u32 	%r227, [%r225+1024];
	ld.shared.u32 	%r228, [%r225+2048];
	ld.shared.u32 	%r229, [%r225+3072];
	ld.shared.u32 	%r230, [%r225+4096];
	ld.shared.u32 	%r231, [%r225+5120];
	ld.shared.u32 	%r232, [%r225+6144];
	ld.shared.u32 	%r233, [%r225+7168];
	ld.shared.u32 	%r234, [%r225+8192];
	ld.shared.u32 	%r235, [%r225+9216];
	ld.shared.u32 	%r236, [%r225+10240];
	ld.shared.u32 	%r237, [%r225+11264];
	ld.shared.u32 	%r238, [%r225+12288];
	ld.shared.u32 	%r239, [%r225+13312];
	ld.shared.u32 	%r240, [%r225+14336];
	ld.shared.u32 	%r241, [%r225+15360];
	ld.shared.u32 	%r242, [%r225+16384];
	ld.shared.u32 	%r243, [%r225+17408];
	ld.shared.u32 	%r244, [%r225+18432];
	bar.sync 	0;
	st.shared.u32 	[%r706], %r897;
	st.shared.u32 	[%r708], %r896;
	st.shared.u32 	[%r710], %r895;
	st.shared.u32 	[%r712], %r894;
	st.shared.u32 	[%r714], %r893;
	st.shared.u32 	[%r716], %r892;
	st.shared.u32 	[%r718], %r891;
	st.shared.u32 	[%r720], %r890;
	st.shared.u32 	[%r722], %r889;
	st.shared.u32 	[%r724], %r888;
	st.shared.u32 	[%r726], %r887;
	st.shared.u32 	[%r728], %r886;
	st.shared.u32 	[%r730], %r885;
	st.shared.u32 	[%r732], %r884;
	st.shared.u32 	[%r734], %r883;
	st.shared.u32 	[%r736], %r882;
	st.shared.u32 	[%r738], %r881;
	st.shared.u32 	[%r740], %r880;
	st.shared.u32 	[%r742], %r879;
	bar.sync 	0;
	ld.shared.u32 	%r245, [%r225+1024];
	ld.shared.u32 	%r246, [%r225+2048];
	ld.shared.u32 	%r247, [%r225+3072];
	ld.shared.u32 	%r248, [%r225+4096];
	ld.shared.u32 	%r249, [%r225+5120];
	ld.shared.u32 	%r250, [%r225+6144];
	ld.shared.u32 	%r251, [%r225+7168];
	ld.shared.u32 	%r252, [%r225+8192];
	ld.shared.u32 	%r253, [%r225+9216];
	ld.shared.u32 	%r254, [%r225+10240];
	ld.shared.u32 	%r255, [%r225+11264];
	ld.shared.u32 	%r256, [%r225+12288];
	ld.shared.u32 	%r257, [%r225+13312];
	ld.shared.u32 	%r258, [%r225+14336];
	ld.shared.u32 	%r259, [%r225+15360];
	ld.shared.u32 	%r260, [%r225+16384];
	ld.shared.u32 	%r261, [%r225+17408];
	ld.shared.u32 	%r262, [%r225+18432];
	setp.gt.u64 	%p54, %rd2, %rd15;
	cvta.to.global.u64 	%rd16, %rd6;
	mul.wide.u32 	%rd17, %r2, 4;
	add.s64 	%rd4, %rd16, %rd17;
	cvta.to.global.u64 	%rd18, %rd8;
	add.s64 	%rd5, %rd18, %rd17;
	@%p54 bra 	$L__BB18_83;
	bra.uni 	$L__BB18_84;
$L__BB18_83:
	xor.b32  	%r743, %r226, -2147483648;
	ld.shared.u32 	%r744, [%r225];
	st.global.u32 	[%rd4], %r743;
	st.global.u32 	[%rd5], %r744;
$L__BB18_84:
	add.s32 	%r745, %r2, 256;
	cvt.u64.u32 	%rd19, %r745;
	setp.le.u64 	%p55, %rd2, %rd19;
	@%p55 bra 	$L__BB18_86;
	xor.b32  	%r746, %r227, -2147483648;
	st.global.u32 	[%rd4+1024], %r746;
	st.global.u32 	[%rd5+1024], %r245;
$L__BB18_86:
	add.s32 	%r747, %r2, 512;
	cvt.u64.u32 	%rd20, %r747;
	setp.le.u64 	%p56, %rd2, %rd20;
	@%p56 bra 	$L__BB18_88;
	xor.b32  	%r748, %r228, -2147483648;
	st.global.u32 	[%rd4+2048], %r748;
	st.global.u32 	[%rd5+2048], %r246;
$L__BB18_88:
	add.s32 	%r749, %r2, 768;
	cvt.u64.u32 	%rd21, %r749;
	setp.le.u64 	%p57, %rd2, %rd21;
	@%p57 bra 	$L__BB18_90;
	xor.b32  	%r750, %r229, -2147483648;
	st.global.u32 	[%rd4+3072], %r750;
	st.global.u32 	[%rd5+3072], %r247;
$L__BB18_90:
	or.b32  	%r751, %r2, 1024;
	cvt.u64.u32 	%rd22, %r751;
	setp.le.u64 	%p58, %rd2, %rd22;
	@%p58 bra 	$L__BB18_92;
	xor.b32  	%r752, %r230, -2147483648;
	st.global.u32 	[%rd4+4096], %r752;
	st.global.u32 	[%rd5+4096], %r248;
$L__BB18_92:
	add.s32 	%r753, %r2, 1280;
	cvt.u64.u32 	%rd23, %r753;
	setp.le.u64 	%p59, %rd2, %rd23;
	@%p59 bra 	$L__BB18_94;
	xor.b32  	%r754, %r231, -2147483648;
	st.global.u32 	[%rd4+5120], %r754;
	st.global.u32 	[%rd5+5120], %r249;
$L__BB18_94:
	add.s32 	%r755, %r2, 1536;
	cvt.u64.u32 	%rd24, %r755;
	setp.le.u64 	%p60, %rd2, %rd24;
	@%p60 bra 	$L__BB18_96;
	xor.b32  	%r756, %r232, -2147483648;
	st.global.u32 	[%rd4+6144], %r756;
	st.global.u32 	[%rd5+6144], %r250;
$L__BB18_96:
	add.s32 	%r757, %r2, 1792;
	cvt.u64.u32 	%rd25, %r757;
	setp.le.u64 	%p61, %rd2, %rd25;
	@%p61 bra 	$L__BB18_98;
	xor.b32  	%r758, %r233, -2147483648;
	st.global.u32 	[%rd4+7168], %r758;
	st.global.u32 	[%rd5+7168], %r251;
$L__BB18_98:
	or.b32  	%r759, %r2, 2048;
	cvt.u64.u32 	%rd26, %r759;
	setp.le.u64 	%p62, %rd2, %rd26;
	@%p62 bra 	$L__BB18_100;
	xor.b32  	%r760, %r234, -2147483648;
	st.global.u32 	[%rd4+8192], %r760;
	st.global.u32 	[%rd5+8192], %r252;
$L__BB18_100:
	add.s32 	%r761, %r2, 2304;
	cvt.u64.u32 	%rd27, %r761;
	setp.le.u64 	%p63, %rd2, %rd27;
	@%p63 bra 	$L__BB18_102;
	xor.b32  	%r762, %r235, -2147483648;
	st.global.u32 	[%rd4+9216], %r762;
	st.global.u32 	[%rd5+9216], %r253;
$L__BB18_102:
	add.s32 	%r763, %r2, 2560;
	cvt.u64.u32 	%rd28, %r763;
	setp.le.u64 	%p64, %rd2, %rd28;
	@%p64 bra 	$L__BB18_104;
	xor.b32  	%r764, %r236, -2147483648;
	st.global.u32 	[%rd4+10240], %r764;
	st.global.u32 	[%rd5+10240], %r254;
$L__BB18_104:
	add.s32 	%r765, %r2, 2816;
	cvt.u64.u32 	%rd29, %r765;
	setp.le.u64 	%p65, %rd2, %rd29;
	@%p65 bra 	$L__BB18_106;
	xor.b32  	%r766, %r237, -2147483648;
	st.global.u32 	[%rd4+11264], %r766;
	st.global.u32 	[%rd5+11264], %r255;
$L__BB18_106:
	or.b32  	%r767, %r2, 3072;
	cvt.u64.u32 	%rd30, %r767;
	setp.le.u64 	%p66, %rd2, %rd30;
	@%p66 bra 	$L__BB18_108;
	xor.b32  	%r768, %r238, -2147483648;
	st.global.u32 	[%rd4+12288], %r768;
	st.global.u32 	[%rd5+12288], %r256;
$L__BB18_108:
	add.s32 	%r769, %r2, 3328;
	cvt.u64.u32 	%rd31, %r769;
	setp.le.u64 	%p67, %rd2, %rd31;
	@%p67 bra 	$L__BB18_110;
	xor.b32  	%r770, %r239, -2147483648;
	st.global.u32 	[%rd4+13312], %r770;
	st.global.u32 	[%rd5+13312], %r257;
$L__BB18_110:
	add.s32 	%r771, %r2, 3584;
	cvt.u64.u32 	%rd32, %r771;
	setp.le.u64 	%p68, %rd2, %rd32;
	@%p68 bra 	$L__BB18_112;
	xor.b32  	%r772, %r240, -2147483648;
	st.global.u32 	[%rd4+14336], %r772;
	st.global.u32 	[%rd5+14336], %r258;
$L__BB18_112:
	add.s32 	%r773, %r2, 3840;
	cvt.u64.u32 	%rd33, %r773;
	setp.le.u64 	%p69, %rd2, %rd33;
	@%p69 bra 	$L__BB18_114;
	xor.b32  	%r774, %r241, -2147483648;
	st.global.u32 	[%rd4+15360], %r774;
	st.global.u32 	[%rd5+15360], %r259;
$L__BB18_114:
	or.b32  	%r775, %r2, 4096;
	cvt.u64.u32 	%rd34, %r775;
	setp.le.u64 	%p70, %rd2, %rd34;
	@%p70 bra 	$L__BB18_116;
	xor.b32  	%r776, %r242, -2147483648;
	st.global.u32 	[%rd4+16384], %r776;
	st.global.u32 	[%rd5+16384], %r260;
$L__BB18_116:
	add.s32 	%r777, %r2, 4352;
	cvt.u64.u32 	%rd35, %r777;
	setp.le.u64 	%p71, %rd2, %rd35;
	@%p71 bra 	$L__BB18_118;
	xor.b32  	%r778, %r243, -2147483648;
	st.global.u32 	[%rd4+17408], %r778;
	st.global.u32 	[%rd5+17408], %r261;
$L__BB18_118:
	add.s32 	%r779, %r2, 4608;
	cvt.u64.u32 	%rd36, %r779;
	setp.le.u64 	%p72, %rd2, %rd36;
	@%p72 bra 	$L__BB18_120;
	xor.b32  	%r780, %r244, -2147483648;
	st.global.u32 	[%rd4+18432], %r780;
	st.global.u32 	[%rd5+18432], %r262;
$L__BB18_120:
	ret;
$L__BB18_121:
	shl.b32 	%r781, %r206, 2;
	mov.u32 	%r782, _ZZN3cub18CUB_300001_SM_10006detail10radix_sort31DeviceRadixSortSingleTileKernelINS1_5radix10policy_hubIiiyE10Policy1000ELNS0_9SortOrderE0EiiyNS1_21identity_decomposer_tEEEvPKT1_PSA_PKT2_PSE_T3_iiT4_E12temp_storage;
	add.s32 	%r783, %r782, %r781;
	st.shared.u32 	[%r783], %r878;
	shl.b32 	%r784, %r207, 2;
	add.s32 	%r785, %r782, %r784;
	st.shared.u32 	[%r785], %r877;
	shl.b32 	%r786, %r208, 2;
	add.s32 	%r787, %r782, %r786;
	st.shared.u32 	[%r787], %r876;
	shl.b32 	%r788, %r209, 2;
	add.s32 	%r789, %r782, %r788;
	st.shared.u32 	[%r789], %r875;
	shl.b32 	%r790, %r210, 2;
	add.s32 	%r791, %r782, %r790;
	st.shared.u32 	[%r791], %r874;
	shl.b32 	%r792, %r211, 2;
	add.s32 	%r793, %r782, %r792;
	st.shared.u32 	[%r793], %r873;
	shl.b32 	%r794, %r212, 2;
	add.s32 	%r795, %r782, %r794;
	st.shared.u32 	[%r795], %r872;
	shl.b32 	%r796, %r213, 2;
	add.s32 	%r797, %r782, %r796;
	st.shared.u32 	[%r797], %r871;
	shl.b32 	%r798, %r214, 2;
	add.s32 	%r799, %r782, %r798;
	st.shared.u32 	[%r799], %r870;
	shl.b32 	%r800, %r215, 2;
	add.s32 	%r801, %r782, %r800;
	st.shared.u32 	[%r801], %r869;
	shl.b32 	%r802, %r216, 2;
	add.s32 	%r803, %r782, %r802;
	st.shared.u32 	[%r803], %r868;
	shl.b32 	%r804, %r217, 2;
	add.s32 	%r805, %r782, %r804;
	st.shared.u32 	[%r805], %r867;
	shl.b32 	%r806, %r218, 2;
	add.s32 	%r807, %r782, %r806;
	st.shared.u32 	[%r807], %r866;
	shl.b32 	%r808, %r219, 2;
	add.s32 	%r809, %r782, %r808;
	st.shared.u32 	[%r809], %r865;
	shl.b32 	%r810, %r220, 2;
	add.s32 	%r811, %r782, %r810;
	st.shared.u32 	[%r811], %r864;
	shl.b32 	%r812, %r221, 2;
	add.s32 	%r813, %r782, %r812;
	st.shared.u32 	[%r813], %r863;
	shl.b32 	%r814, %r222, 2;
	add.s32 	%r815, %r782, %r814;
	st.shared.u32 	[%r815], %r862;
	shl.b32 	%r816, %r223, 2;
	add.s32 	%r817, %r782, %r816;
	st.shared.u32 	[%r817], %r861;
	shl.b32 	%r818, %r224, 2;
	add.s32 	%r819, %r782, %r818;
	st.shared.u32 	[%r819], %r860;
	bar.sync 	0;
	ld.shared.u32 	%r878, [%r103];
	ld.shared.u32 	%r877, [%r103+4];
	ld.shared.u32 	%r876, [%r103+8];
	ld.shared.u32 	%r875, [%r103+12];
	ld.shared.u32 	%r874, [%r103+16];
	ld.shared.u32 	%r873, [%r103+20];
	ld.shared.u32 	%r872, [%r103+24];
	ld.shared.u32 	%r871, [%r103+28];
	ld.shared.u32 	%r870, [%r103+32];
	ld.shared.u32 	%r869, [%r103+36];
	ld.shared.u32 	%r868, [%r103+40];
	ld.shared.u32 	%r867, [%r103+44];
	ld.shared.u32 	%r866, [%r103+48];
	ld.shared.u32 	%r865, [%r103+52];
	ld.shared.u32 	%r864, [%r103+56];
	ld.shared.u32 	%r863, [%r103+60];
	ld.shared.u32 	%r862, [%r103+64];
	ld.shared.u32 	%r861, [%r103+68];
	ld.shared.u32 	%r860, [%r103+72];
	bar.sync 	0;
	st.shared.u32 	[%r783], %r897;
	st.shared.u32 	[%r785], %r896;
	st.shared.u32 	[%r787], %r895;
	st.shared.u32 	[%r789], %r894;
	st.shared.u32 	[%r791], %r893;
	st.shared.u32 	[%r793], %r892;
	st.shared.u32 	[%r795], %r891;
	st.shared.u32 	[%r797], %r890;
	st.shared.u32 	[%r799], %r889;
	st.shared.u32 	[%r801], %r888;
	st.shared.u32 	[%r803], %r887;
	st.shared.u32 	[%r805], %r886;
	st.shared.u32 	[%r807], %r885;
	st.shared.u32 	[%r809], %r884;
	st.shared.u32 	[%r811], %r883;
	st.shared.u32 	[%r813], %r882;
	st.shared.u32 	[%r815], %r881;
	st.shared.u32 	[%r817], %r880;
	st.shared.u32 	[%r819], %r879;
	bar.sync 	0;
	ld.shared.u32 	%r897, [%r103];
	ld.shared.u32 	%r896, [%r103+4];
	ld.shared.u32 	%r895, [%r103+8];
	ld.shared.u32 	%r894, [%r103+12];
	ld.shared.u32 	%r893, [%r103+16];
	ld.shared.u32 	%r892, [%r103+20];
	ld.shared.u32 	%r891, [%r103+24];
	ld.shared.u32 	%r890, [%r103+28];
	ld.shared.u32 	%r889, [%r103+32];
	ld.shared.u32 	%r888, [%r103+36];
	ld.shared.u32 	%r887, [%r103+40];
	ld.shared.u32 	%r886, [%r103+44];
	ld.shared.u32 	%r885, [%r103+48];
	ld.shared.u32 	%r884, [%r103+52];
	ld.shared.u32 	%r883, [%r103+56];
	ld.shared.u32 	%r882, [%r103+60];
	ld.shared.u32 	%r881, [%r103+64];
	ld.shared.u32 	%r880, [%r103+68];
	ld.shared.u32 	%r879, [%r103+72];
	bar.sync 	0;
	add.s32 	%r859, %r859, 6;
	add.s32 	%r858, %r858, -6;
	bra.uni 	$L__BB18_77;

}
	// .globl	_ZN3cub18CUB_300001_SM_10006detail10radix_sort30DeviceRadixSortHistogramKernelINS1_5radix10policy_hubIiiyE10Policy1000ELNS0_9SortOrderE0EiyNS1_21identity_decomposer_tEEEvPT2_PKT1_SA_iiT3_
.visible .entry _ZN3cub18CUB_300001_SM_10006detail10radix_sort30DeviceRadixSortHistogramKernelINS1_5radix10policy_hubIiiyE10Policy1000ELNS0_9SortOrderE0EiyNS1_21identity_decomposer_tEEEvPT2_PKT1_SA_iiT3_(
	.param .u64 .ptr .align 1 _ZN3cub18CUB_300001_SM_10006detail10radix_sort30DeviceRadixSortHistogramKernelINS1_5radix10policy_hubIiiyE10Policy1000ELNS0_9SortOrderE0EiyNS1_21identity_decomposer_tEEEvPT2_PKT1_SA_iiT3__param_0,
	.param .u64 .ptr .align 1 _ZN3cub18CUB_300001_SM_10006detail10radix_sort30DeviceRadixSortHistogramKernelINS1_5radix10policy_hubIiiyE10Policy1000ELNS0_9SortOrderE0EiyNS1_21identity_decomposer_tEEEvPT2_PKT1_SA_iiT3__param_1,
	.param .u64 _ZN3cub18CUB_300001_SM_10006detail10radix_sort30DeviceRadixSortHistogramKernelINS1_5radix10policy_hubIiiyE10Policy1000ELNS0_9SortOrderE0EiyNS1_21identity_decomposer_tEEEvPT2_PKT1_SA_iiT3__param_2,
	.param .u32 _ZN3cub18CUB_300001_SM_10006detail10radix_sort30DeviceRadixSortHistogramKernelINS1_5radix10policy_hubIiiyE10Policy1000ELNS0_9SortOrderE0EiyNS1_21identity_decomposer_tEEEvPT2_PKT1_SA_iiT3__param_3,
	.param .u32 _ZN3cub18CUB_300001_SM_10006detail10radix_sort30DeviceRadixSortHistogramKernelINS1_5radix10policy_hubIiiyE10Policy1000ELNS0_9SortOrderE0EiyNS1_21identity_decomposer_tEEEvPT2_PKT1_SA_iiT3__param_4,
	.param .align 1 .b8 _ZN3cub18CUB_300001_SM_10006detail10radix_sort30DeviceRadixSortHistogramKernelINS1_5radix10policy_hubIiiyE10Policy1000ELNS0_9SortOrderE0EiyNS1_21identity_decomposer_tEEEvPT2_PKT1_SA_iiT3__param_5[1]
)
.maxntid 128
{
	.reg .pred 	%p<91>;
	.reg .b32 	%r<486>;
	.reg .b64 	%rd<137>;
	// demoted variable
	.shared .align 4 .b8 _ZZN3cub18CUB_300001_SM_10006detail10radix_sort30DeviceRadixSortHistogramKernelINS1_5radix10policy_hubIiiyE10Policy1000ELNS0_9SortOrderE0EiyNS1_21identity_decomposer_tEEEvPT2_PKT1_SA_iiT3_E12temp_storage[4096];
	ld.param.u64 	%rd18, [_ZN3cub18CUB_300001_SM_10006detail10radix_sort30DeviceRadixSortHistogramKernelINS1_5radix10policy_hubIiiyE10Policy1000ELNS0_9SortOrderE0EiyNS1_21identity_decomposer_tEEEvPT2_PKT1_SA_iiT3__param_0];
	ld.param.u64 	%rd19, [_ZN3cub18CUB_300001_SM_10006detail10radix_sort30DeviceRadixSortHistogramKernelINS1_5radix10policy_hubIiiyE10Policy1000ELNS0_9SortOrderE0EiyNS1_21identity_decomposer_tEEEvPT2_PKT1_SA_iiT3__param_1];
	ld.param.u64 	%rd17, [_ZN3cub18CUB_300001_SM_10006detail10radix_sort30DeviceRadixSortHistogramKernelINS1_5radix10policy_hubIiiyE10Policy1000ELNS0_9SortOrderE0EiyNS1_21identity_decomposer_tEEEvPT2_PKT1_SA_iiT3__param_2];
	ld.param.u32 	%r174, [_ZN3cub18CUB_300001_SM_10006detail10radix_sort30DeviceRadixSortHistogramKernelINS1_5radix10policy_hubIiiyE10Policy1000ELNS0_9SortOrderE0EiyNS1_21identity_decomposer_tEEEvPT2_PKT1_SA_iiT3__param_3];
	ld.param.u32 	%r175, [_ZN3cub18CUB_300001_SM_10006detail10radix_sort30DeviceRadixSortHistogramKernelINS1_5radix10policy_hubIiiyE10Policy1000ELNS0_9SortOrderE0EiyNS1_21identity_decomposer_tEEEvPT2_PKT1_SA_iiT3__param_4];
	cvta.to.global.u64 	%rd1, %rd19;
	cvta.to.global.u64 	%rd2, %rd18;
	setp.eq.s64 	%p2, %rd17, 0;
	@%p2 bra 	$L__BB19_153;
	sub.s32 	%r176, %r175, %r174;
	add.s32 	%r177, %r176, 7;
	shr.s32 	%r178, %r177, 31;
	shr.u32 	%r179, %r178, 29;
	add.s32 	%r180, %r177, %r179;
	shr.s32 	%r181, %r180, 3;
	mov.u32 	%r182, %tid.x;
	setp.gt.u32 	%p3, %r182, 255;
	setp.lt.s32 	%p4, %r177, 8;
	mov.u32 	%r183, %ctaid.x;
	shl.b32 	%r184, %r183, 11;
	cvt.u64.u32 	%rd3, %r184;
	mov.u32 	%r185, %nctaid.x;
	shl.b32 	%r186, %r185, 11;
	cvt.u64.u32 	%rd4, %r186;
	add.s32 	%r1, %r181, -1;
	and.b32  	%r2, %r181, 15;
	and.b32  	%r3, %r181, 7;
	add.s32 	%r4, %r3, -1;
	and.b32  	%r5, %r181, 3;
	or.pred  	%p1, %p3, %p4;
	shl.b32 	%r187, %r182, 2;
	mov.u32 	%r188, _ZZN3cub18CUB_300001_SM_10006detail10radix_sort30DeviceRadixSortHistogramKernelINS1_5radix10policy_hubIiiyE10Policy1000ELNS0_9SortOrderE0EiyNS1_21identity_decomposer_tEEEvPT2_PKT1_SA_iiT3_E12temp_storage;
	add.s32 	%r6, %r188, %r187;
	and.b32  	%r7, %r181, 268435440;
	cvt.u64.u32 	%rd5, %r182;
	add.s32 	%r8, %r182, 128;
	add.s32 	%r9, %r182, 256;
	add.s32 	%r10, %r182, 384;
	add.s32 	%r11, %r182, 512;
	add.s32 	%r12, %r182, 640;
	add.s32 	%r13, %r182, 768;
	or.b32  	%r14, %r182, 1024;
	add.s32 	%r15, %r182, 1920;
	and.b32  	%r16, %r181, 268435448;
	and.b32  	%r17, %r181, 1;
	neg.s32 	%r18, %r7;
	add.s32 	%r19, %r6, 8192;
	add.s64 	%rd21, %rd17, -1;
	shr.u64 	%rd22, %rd21, 30;
	add.s64 	%rd23, %rd22, 1;
	min.u64 	%rd6, %rd23, %rd17;
	mov.b64 	%rd135, 0;
$L__BB19_2:
	@%p1 bra 	$L__BB19_30;
	setp.lt.u32 	%p5, %r1, 15;
	mov.b32 	%r439, 0;
	@%p5 bra 	$L__BB19_6;
	mov.u32 	%r436, %r19;
	mov.u32 	%r437, %r18;
$L__BB19_5:
	.pragma "nounroll";
	mov.b32 	%r190, 0;
	st.shared.u32 	[%r436+-8192], %r190;
	st.shared.u32 	[%r436+-7168], %r190;
	st.shared.u32 	[%r436+-6144], %r190;
	st.shared.u32 	[%r436+-5120], %r190;
	st.shared.u32 	[%r436+-4096], %r190;
	st.shared.u32 	[%r436+-3072], %r190;
	st.shared.u32 	[%r436+-2048], %r190;
	st.shared.u32 	[%r436+-1024], %r190;
	st.shared.u32 	[%r436], %r190;
	st.shared.u32 	[%r436+1024], %r190;
	st.shared.u32 	[%r436+2048], %r190;
	st.shared.u32 	[%r436+3072], %r190;
	st.shared.u32 	[%r436+4096], %r190;
	st.shared.u32 	[%r436+5120], %r190;
	st.shared.u32 	[%r436+6144], %r190;
	st.shared.u32 	[%r436+7168], %r190;
	add.s32 	%r437, %r437, 16;
	add.s32 	%r436, %r436, 16384;
	setp.ne.s32 	%p6, %r437, 0;
	mov.u32 	%r439, %r7;
	@%p6 bra 	$L__BB19_5;
$L__BB19_6:
	add.s32 	%r25, %r2, -1;
	setp.eq.s32 	%p7, %r2, 0;
	@%p7 bra 	$L__BB19_16;
	setp.lt.u32 	%p8, %r25, 7;
	@%p8 bra 	$L__BB19_9;
	shl.b32 	%r191, %r439, 10;
	add.s32 	%r192, %r6, %r191;
	mov.b32 	%r193, 0;
	st.shared.u32 	[%r192], %r193;
	st.shared.u32 	[%r192+1024], %r193;
	st.shared.u32 	[%r192+2048], %r193;
	st.shared.u32 	[%r192+3072], %r193;
	st.shared.u32 	[%r192+4096], %r193;
	st.shared.u32 	[%r192+5120], %r193;
	st.shared.u32 	[%r192+6144], %r193;
	st.shared.u32 	[%r192+7168], %r193;
	add.s32 	%r439, %r439, 8;
$L__BB19_9:
	setp.eq.s32 	%p9, %r3, 0;
	@%p9 bra 	$L__BB19_16;
	setp.lt.u32 	%p10, %r4, 3;
	@%p10 bra 	$L__BB19_12;
	shl.b32 	%r194, %r439, 10;
	add.s32 	%r195, %r6, %r194;
	mov.b32 	%r196, 0;
	st.shared.u32 	[%r195], %r196;
	st.shared.u32 	[%r195+1024], %r196;
	st.shared.u32 	[%r195+2048], %r196;
	st.shared.u32 	[%r195+3072], %r196;
	add.s32 	%r439, %r439, 4;
$L__BB19_12:
	setp.eq.s32 	%p11, %r5, 0;
	@%p11 bra 	$L__BB19_16;
	setp.eq.s32 	%p12, %r5, 1;
	shl.b32 	%r197, %r439, 10;
	add.s32 	%r30, %r6, %r197;
	mov.b32 	%r198, 0;
	st.shared.u32 	[%r30], %r198;
	@%p12 bra 	$L__BB19_16;
	setp.eq.s32 	%p13, %r5, 2;
	mov.b32 	%r199, 0;
	st.shared.u32 	[%r30+1024], %r199;
	@%p13 bra 	$L__BB19_16;
	mov.b32 	%r200, 0;
	st.shared.u32 	[%r30+2048], %r200;
$L__BB19_16:
	cvt.u32.u64 	%r201, %rd5;
	setp.gt.u32 	%p14, %r201, 127;
	@%p14 bra 	$L__BB19_30;
	setp.lt.u32 	%p15, %r1, 15;
	mov.b32 	%r443, 0;
	@%p15 bra 	$L__BB19_20;
	mov.b32 	%r441, 0;
$L__BB19_19:
	.pragma "nounroll";
	shl.b32 	%r204, %r441, 10;
	add.s32 	%r205, %r6, %r204;
	mov.b32 	%r206, 0;
	st.shared.u32 	[%r205+512], %r206;
	st.shared.u32 	[%r205+1536], %r206;
	st.shared.u32 	[%r205+2560], %r206;
	st.shared.u32 	[%r205+3584], %r206;
	st.shared.u32 	[%r205+4608], %r206;
	st.shared.u32 	[%r205+5632], %r206;
	st.shared.u32 	[%r205+6656], %r206;
	st.shared.u32 	[%r205+7680], %r206;
	st.shared.u32 	[%r205+8704], %r206;
	st.shared.u32 	[%r205+9728], %r206;
	st.shared.u32 	[%r205+10752], %r206;
	st.shared.u32 	[%r205+11776], %r206;
	st.shared.u32 	[%r205+12800], %r206;
	st.shared.u32 	[%r205+13824], %r206;
	st.shared.u32 	[%r205+14848], %r206;
	st.shared.u32 	[%r205+15872], %r206;
	add.s32 	%r441, %r441, 16;
	setp.ne.s32 	%p16, %r441, %r7;
	mov.u32 	%r443, %r7;
	@%p16 bra 	$L__BB19_19;
$L__BB19_20:
	setp.eq.s32 	%p17, %r2, 0;
	@%p17 bra 	$L__BB19_30;
	setp.lt.u32 	%p18, %r25, 7;
	@%p18 bra 	$L__BB19_23;
	shl.b32 	%r207, %r443, 10;
	add.s32 	%r208, %r6, %r207;
	mov.b32 	%r209, 0;
	st.shared.u32 	[%r208+512], %r209;
	st.shared.u32 	[%r208+1536], %r209;
	st.shared.u32 	[%r208+2560], %r209;
	st.shared.u32 	[%r208+3584], %r209;
	st.shared.u32 	[%r208+4608], %r209;
	st.shared.u32 	[%r208+5632], %r209;
	st.shared.u32 	[%r208+6656], %r209;
	st.shared.u32 	[%r208+7680], %r209;
	add.s32 	%r443, %r443, 8;
$L__BB19_23:
	setp.eq.s32 	%p19, %r3, 0;
	@%p19 bra 	$L__BB19_30;
	setp.lt.u32 	%p20, %r4, 3;
	@%p20 bra 	$L__BB19_26;
	shl.b32 	%r210, %r443, 10;
	add.s32 	%r211, %r6, %r210;
	mov.b32 	%r212, 0;
	st.shared.u32 	[%r211+512], %r212;
	st.shared.u32 	[%r211+1536], %r212;
	st.shared.u32 	[%r211+2560], %r212;
	st.shared.u32 	[%r211+3584], %r212;
	add.s32 	%r443, %r443, 4;
$L__BB19_26:
	setp.eq.s32 	%p21, %r5, 0;
	@%p21 bra 	$L__BB19_30;
	setp.eq.s32 	%p22, %r5, 1;
	shl.b32 	%r213, %r443, 10;
	add.s32 	%r38, %r6, %r213;
	mov.b32 	%r214, 0;
	st.shared.u32 	[%r38+512], %r214;
	@%p22 bra 	$L__BB19_30;
	setp.eq.s32 	%p23, %r5, 2;
	mov.b32 	%r215, 0;
	st.shared.u32 	[%r38+1536], %r215;
	@%p23 bra 	$L__BB19_30;
	mov.b32 	%r216, 0;
	st.shared.u32 	[%r38+2560], %r216;
$L__BB19_30:
	bar.sync 	0;
	bar.sync 	0;
	shl.b64 	%rd8, %rd135, 30;
	sub.s64 	%rd24, %rd17, %rd8;
	min.u64 	%rd9, %rd24, 1073741824;
	setp.le.u64 	%p24, %rd9, %rd3;
	@%p24 bra 	$L__BB19_70;
	mov.u64 	%rd136, %rd3;
$L__BB19_32:
	add.s64 	%rd11, %rd136, %rd8;
	sub.s64 	%rd12, %rd17, %rd11;
	setp.lt.u64 	%p25, %rd12, 2048;
	@%p25 bra 	$L__BB19_34;
	add.s64 	%rd27, %rd11, %rd5;
	shl.b64 	%rd28, %rd27, 2;
	add.s64 	%rd29, %rd1, %rd28;
	ld.global.u32 	%r475, [%rd29];
	ld.global.u32 	%r474, [%rd29+512];
	ld.global.u32 	%r473, [%rd29+1024];
	ld.global.u32 	%r472, [%rd29+1536];
	ld.global.u32 	%r471, [%rd29+2048];
	ld.global.u32 	%r470, [%rd29+2560];
	ld.global.u32 	%r469, [%rd29+3072];
	ld.global.u32 	%r468, [%rd29+3584];
	ld.global.u32 	%r467, [%rd29+4096];
	ld.global.u32 	%r466, [%rd29+4608];
	ld.global.u32 	%r465, [%rd29+5120];
	ld.global.u32 	%r464, [%rd29+5632];
	ld.global.u32 	%r463, [%rd29+6144];
	ld.global.u32 	%r462, [%rd29+6656];
	ld.global.u32 	%r461, [%rd29+7168];
	ld.global.u32 	%r460, [%rd29+7680];
	bra.uni 	$L__BB19_66;
$L__BB19_34:
	cvt.u32.u64 	%r218, %rd5;
	cvt.u32.u64 	%r55, %rd12;
	setp.ge.s32 	%p26, %r218, %r55;
	add.s64 	%rd25, %rd11, %rd5;
	shl.b64 	%rd26, %rd25, 2;
	add.s64 	%rd13, %rd1, %rd26;
	mov.b32 	%r475, 2147483647;
	@%p26 bra 	$L__BB19_36;
	ld.global.u32 	%r475, [%rd13];
$L__BB19_36:
	setp.ge.s32 	%p27, %r8, %r55;
	mov.b32 	%r474, 2147483647;
	@%p27 bra 	$L__BB19_38;
	ld.global.u32 	%r474, [%rd13+512];
$L__BB19_38:
	setp.ge.s32 	%p28, %r9, %r55;
	mov.b32 	%r473, 2147483647;
	@%p28 bra 	$L__BB19_40;
	ld.global.u32 	%r473, [%rd13+1024];
$L__BB19_40:
	setp.ge.s32 	%p29, %r10, %r55;
	mov.b32 	%r472, 2147483647;
	@%p29 bra 	$L__BB19_42;
	ld.global.u32 	%r472, [%rd13+1536];
$L__BB19_42:
	setp.ge.s32 	%p30, %r11, %r55;
	mov.b32 	%r471, 2147483647;
	@%p30 bra 	$L__BB19_44;
	ld.global.u32 	%r471, [%rd13+2048];
$L__BB19_44:
	setp.ge.s32 	%p31, %r12, %r55;
	mov.b32 	%r470, 2147483647;
	@%p31 bra 	$L__BB19_46;
	ld.global.u32 	%r470, [%rd13+2560];
$L__BB19_46:
	setp.ge.s32 	%p32, %r13, %r55;
	mov.b32 	%r469, 2147483647;
	@%p32 bra 	$L__BB19_48;
	ld.global.u32 	%r469, [%rd13+3072];
$L__BB19_48:
	mov.u32 	%r226, %tid.x;
	add.s32 	%r227, %r226, 896;
	setp.ge.s32 	%p33, %r227, %r55;
	mov.b32 	%r468, 2147483647;
	@%p33 bra 	$L__BB19_50;
	ld.global.u32 	%r468, [%rd13+3584];
$L__BB19_50:
	setp.ge.s32 	%p34, %r14, %r55;
	mov.b32 	%r467, 2147483647;
	@%p34 bra 	$L__BB19_52;
	ld.global.u32 	%r467, [%rd13+4096];
$L__BB19_52:
	add.s32 	%r231, %r226, 1152;
	setp.ge.s32 	%p35, %r231, %r55;
	mov.b32 	%r466, 2147483647;
	@%p35 bra 	$L__BB19_54;
	ld.global.u32 	%r466, [%rd13+4608];
$L__BB19_54:
	add.s32 	%r234, %r226, 1280;
	setp.ge.s32 	%p36, %r234, %r55;
	mov.b32 	%r465, 2147483647;
	@%p36 bra 	$L__BB19_56;
	ld.global.u32 	%r465, [%rd13+5120];
$L__BB19_56:
	add.s32 	%r237, %r226, 1408;
	setp.ge.s32 	%p37, %r237, %r55;
	mov.b32 	%r464, 2147483647;
	@%p37 bra 	$L__BB19_58;
	ld.global.u32 	%r464, [%rd13+5632];
$L__BB19_58:
	add.s32 	%r240, %r226, 1536;
	setp.ge.s32 	%p38, %r240, %r55;
	mov.b32 	%r463, 2147483647;
	@%p38 bra 	$L__BB19_60;
	ld.global.u32 	%r463, [%rd13+6144];
$L__BB19_60:
	add.s32 	%r243, %r226, 1664;
	setp.ge.s32 	%p39, %r243, %r55;
	mov.b32 	%r462, 2147483647;
	@%p39 bra 	$L__BB19_62;
	ld.global.u32 	%r462, [%rd13+6656];
$L__BB19_62:
	add.s32 	%r246, %r226, 1792;
	setp.ge.s32 	%p40, %r246, %r55;
	mov.b32 	%r461, 2147483647;
	@%p40 bra 	$L__BB19_64;
	ld.global.u32 	%r461, [%rd13+7168];
$L__BB19_64:
	setp.ge.s32 	%p41, %r15, %r55;
	mov.b32 	%r460, 2147483647;
	@%p41 bra 	$L__BB19_66;
	ld.global.u32 	%r460, [%rd13+7680];
$L__BB19_66:
	setp.le.s32 	%p42, %r175, %r174;
	@%p42 bra 	$L__BB19_69;
	xor.b32  	%r103, %r460, -2147483648;
	xor.b32  	%r104, %r461, -2147483648;
	xor.b32  	%r105, %r462, -2147483648;
	xor.b32  	%r106, %r463, -2147483648;
	xor.b32  	%r107, %r464, -2147483648;
	xor.b32  	%r108, %r465, -2147483648;
	xor.b32  	%r109, %r466, -2147483648;
	xor.b32  	%r110, %r467, -2147483648;
	xor.b32  	%r111, %r468, -2147483648;
	xor.b32  	%r112, %r469, -2147483648;
	xor.b32  	%r113, %r470, -2147483648;
	xor.b32  	%r114, %r471, -2147483648;
	xor.b32  	%r115, %r472, -2147483648;
	xor.b32  	%r116, %r473, -2147483648;
	xor.b32  	%r117, %r474, -2147483648;
	xor.b32  	%r118, %r475, -2147483648;
	mov.b32 	%r476, 0;
	mov.u32 	%r477, %r174;
$L__BB19_68:
	sub.s32 	%r249, %r175, %r477;
	shl.b32 	%r250, %r476, 10;
	mov.u32 	%r251, _ZZN3cub18CUB_300001_SM_10006detail10radix_sort30DeviceRadixSortHistogramKernelINS1_5radix10policy_hubIiiyE10Policy1000ELNS0_9SortOrderE0EiyNS1_21identity_decomposer_tEEEvPT2_PKT1_SA_iiT3_E12temp_storage;
	add.s32 	%r252, %r251, %r250;
	min.s32 	%r253, %r249, 8;
	mov.b32 	%r254, -1;
	shl.b32 	%r255, %r254, %r253;
	not.b32 	%r256, %r255;
	shr.u32 	%r257, %r118, %r477;
	and.b32  	%r258, %r257, %r256;
	shl.b32 	%r259, %r258, 2;
	add.s32 	%r260, %r252, %r259;
	atom.shared.add.u32 	%r261, [%r260], 1;
	shr.u32 	%r262, %r117, %r477;
	and.b32  	%r263, %r262, %r256;
	shl.b32 	%r264, %r263, 2;
	add.s32 	%r265, %r252, %r264;
	atom.shared.add.u32 	%r266, [%r265], 1;
	shr.u32 	%r267, %r116, %r477;
	and.b32  	%r268, %r267, %r256;
	shl.b32 	%r269, %r268, 2;
	add.s32 	%r270, %r252, %r269;
	atom.shared.add.u32 	%r271, [%r270], 1;
	shr.u32 	%r272, %r115, %r477;
	and.b32  	%r273, %r272, %r256;
	shl.b32 	%r274, %r273, 2;
	add.s32 	%r275, %r252, %r274;
	atom.shared.add.u32 	%r276, [%r275], 1;
	shr.u32 	%r277, %r114, %r477;
	and.b32  	%r278, %r277, %r256;
	shl.b32 	%r279, %r278, 2;
	add.s32 	%r280, %r252, %r279;
	atom.shared.add.u32 	%r281, [%r280], 1;
	shr.u32 	%r282, %r113, %r477;
	and.b32  	%r283, %r282, %r256;
	shl.b32 	%r284, %r283, 2;
	add.s32 	%r285, %r252, %r284;
	atom.shared.add.u32 	%r286, [%r285], 1;
	shr.u32 	%r287, %r112, %r477;
	and.b32  	%r288, %r287, %r256;
	shl.b32 	%r289, %r288, 2;
	add.s32 	%r290, %r252, %r289;
	atom.shared.add.u32 	%r291, [%r290], 1;
	shr.u32 	%r292, %r111, %r477;
	and.b32  	%r293, %r292, %r256;
	shl.b32 	%r294, %r293, 2;
	add.s32 	%r295, %r252, %r294;
	atom.shared.add.u32 	%r296, [%r295], 1;
	shr.u32 	%r297, %r110, %r477;
	and.b32  	%r298, %r297, %r256;
	shl.b32 	%r299, %r298, 2;
	add.s32 	%r300, %r252, %r299;
	atom.shared.add.u32 	%r301, [%r300], 1;
	shr.u32 	%r302, %r109, %r477;
	and.b32  	%r303, %r302, %r256;
	shl.b32 	%r304, %r303, 2;
	add.s32 	%r305, %r252, %r304;
	atom.shared.add.u32 	%r306, [%r305], 1;
	shr.u32 	%r307, %r108, %r477;
	and.b32  	%r308, %r307, %r256;
	shl.b32 	%r309, %r308, 2;
	add.s32 	%r310, %r252, %r309;
	atom.shared.add.u32 	%r311, [%r310], 1;
	shr.u32 	%r312, %r107, %r477;
	and.b32  	%r313, %r312, %r256;
	shl.b32 	%r314, %r313, 2;
	add.s32 	%r315, %r252, %r314;
	atom.shared.add.u32 	%r316, [%r315], 1;
	shr.u32 	%r317, %r106, %r477;
	and.b32  	%r318, %r317, %r256;
	shl.b32 	%r319, %r318, 2;
	add.s32 	%r320, %r252, %r319;
	atom.shared.add.u32 	%r321, [%r320], 1;
	shr.u32 	%r322, %r105, %r477;
	and.b32  	%r323, %r322, %r256;
	shl.b32 	%r324, %r323, 2;
	add.s32 	%r325, %r252, %r324;
	atom.shared.add.u32 	%r326, [%r325], 1;
	shr.u32 	%r327, %r104, %r477;
	and.b32  	%r328, %r327, %r256;
	shl.b32 	%r329, %r328, 2;
	add.s32 	%r330, %r252, %r329;
	atom.shared.add.u32 	%r331, [%r330], 1;
	shr.u32 	%r332, %r103, %r477;
	and.b32  	%r333, %r332, %r256;
	shl.b32 	%r334, %r333, 2;
	add.s32 	%r335, %r252, %r334;
	atom.shared.add.u32 	%r336, [%r335], 1;
	add.s32 	%r477, %r477, 8;
	add.s32 	%r476, %r476, 1;
	setp.lt.s32 	%p43, %r477, %r175;
	@%p43 bra 	$L__BB19_68;
$L__BB19_69:
	add.s64 	%rd136, %rd136, %rd4;
	setp.lt.u64 	%p44, %rd136, %rd9;
	@%p44 bra 	$L__BB19_32;
$L__BB19_70:
	bar.sync 	0;
	@%p1 bra 	$L__BB19_152;
	setp.lt.u32 	%p45, %r1, 7;
	mov.b32 	%r480, 0;
	@%p45 bra 	$L__BB19_90;
	mov.b32 	%r478, 0;
$L__BB19_73:
	.pragma "nounroll";
	shl.b32 	%r339, %r478, 10;
	add.s32 	%r124, %r6, %r339;
	ld.shared.u32 	%r125, [%r124];
	setp.eq.s32 	%p46, %r125, 0;
	@%p46 bra 	$L__BB19_75;
	cvt.u32.u64 	%r340, %rd5;
	shl.b32 	%r341, %r478, 8;
	add.s32 	%r342, %r341, %r340;
	mul.wide.u32 	%rd30, %r342, 8;
	add.s64 	%rd31, %rd2, %rd30;
	cvt.u64.u32 	%rd32, %r125;
	atom.global.add.u64 	%rd33, [%rd31], %rd32;
$L__BB19_75:
	ld.shared.u32 	%r126, [%r124+1024];
	setp.eq.s32 	%p47, %r126, 0;
	@%p47 bra 	$L__BB19_77;
	cvt.u32.u64 	%r343, %rd5;
	shl.b32 	%r344, %r478, 8;
	add.s32 	%r345, %r344, %r343;
	add.s32 	%r346, %r345, 256;
	mul.wide.u32 	%rd34, %r346, 8;
	add.s64 	%rd35, %rd2, %rd34;
	cvt.u64.u32 	%rd36, %r126;
	atom.global.add.u64 	%rd37, [%rd35], %rd36;
$L__BB19_77:
	ld.shared.u32 	%r127, [%r124+2048];
	setp.eq.s32 	%p48, %r127, 0;
	@%p48 bra 	$L__BB19_79;
	cvt.u32.u64 	%r347, %rd5;
	shl.b32 	%r348, %r478, 8;
	add.s32 	%r349, %r348, %r347;
	add.s32 	%r350, %r349, 512;
	mul.wide.u32 	%rd38, %r350, 8;
	add.s64 	%rd39, %rd2, %rd38;
	cvt.u64.u32 	%rd40, %r127;
	atom.global.add.u64 	%rd41, [%rd39], %rd40;
$L__BB19_79:
	ld.shared.u32 	%r128, [%r124+3072];
	setp.eq.s32 	%p49, %r128, 0;
	@%p49 bra 	$L__BB19_81;
	cvt.u32.u64 	%r351, %rd5;
	shl.b32 	%r352, %r478, 8;
	add.s32 	%r353, %r352, %r351;
	add.s32 	%r354, %r353, 768;
	mul.wide.u32 	%rd42, %r354, 8;
	add.s64 	%rd43, %rd2, %rd42;
	cvt.u64.u32 	%rd44, %r128;
	atom.global.add.u64 	%rd45, [%rd43], %rd44;
$L__BB19_81:
	ld.shared.u32 	%r129, [%r124+4096];
	setp.eq.s32 	%p50, %r129, 0;
	@%p50 bra 	$L__BB19_83;
	cvt.u32.u64 	%r355, %rd5;
	shl.b32 	%r356, %r478, 8;
	add.s32 	%r357, %r356, %r355;
	add.s32 	%r358, %r357, 1024;
	mul.wide.u32 	%rd46, %r358, 8;
	add.s64 	%rd47, %rd2, %rd46;
	cvt.u64.u32 	%rd48, %r129;
	atom.global.add.u64 	%rd49, [%rd47], %rd48;
$L__BB19_83:
	ld.shared.u32 	%r130, [%r124+5120];
	setp.eq.s32 	%p51, %r130, 0;
	@%p51 bra 	$L__BB19_85;
	cvt.u32.u64 	%r359, %rd5;
	shl.b32 	%r360, %r478, 8;
	add.s32 	%r361, %r360, %r359;
	add.s32 	%r362, %r361, 1280;
	mul.wide.u32 	%rd50, %r362, 8;
	add.s64 	%rd51, %rd2, %rd50;
	cvt.u64.u32 	%rd52, %r130;
	atom.global.add.u64 	%rd53, [%rd51], %rd52;
$L__BB19_85:
	ld.shared.u32 	%r131, [%r124+6144];
	setp.eq.s32 	%p52, %r131, 0;
	@%p52 bra 	$L__BB19_87;
	cvt.u32.u64 	%r363, %rd5;
	shl.b32 	%r364, %r478, 8;
	add.s32 	%r365, %r364, %r363;
	add.s32 	%r366, %r365, 1536;
	mul.wide.u32 	%rd54, %r366, 8;
	add.s64 	%rd55, %rd2, %rd54;
	cvt.u64.u32 	%rd56, %r131;
	atom.global.add.u64 	%rd57, [%rd55], %rd56;
$L__BB19_87:
	ld.shared.u32 	%r132, [%r124+7168];
	setp.eq.s32 	%p53, %r132, 0;
	@%p53 bra 	$L__BB19_89;
	cvt.u32.u64 	%r367, %rd5;
	shl.b32 	%r368, %r478, 8;
	add.s32 	%r369, %r368, %r367;
	add.s32 	%r370, %r369, 1792;
	mul.wide.u32 	%rd58, %r370, 8;
	add.s64 	%rd59, %rd2, %rd58;
	cvt.u64.u32 	%rd60, %r132;
	atom.global.add.u64 	%rd61, [%rd59], %rd60;
$L__BB19_89:
	add.s32 	%r478, %r478, 8;
	setp.ne.s32 	%p54, %r478, %r16;
	mov.u32 	%r480, %r16;
	@%p54 bra 	$L__BB19_73;
$L__BB19_90:
	add.s32 	%r135, %r5, -1;
	setp.eq.s32 	%p55, %r3, 0;
	@%p55 bra 	$L__BB19_111;
	setp.lt.u32 	%p56, %r4, 3;
	@%p56 bra 	$L__BB19_101;
	shl.b32 	%r371, %r480, 10;
	add.s32 	%r136, %r6, %r371;
	ld.shared.u32 	%r137, [%r136];
	setp.eq.s32 	%p57, %r137, 0;
	@%p57 bra 	$L__BB19_94;
	cvt.u32.u64 	%r372, %rd5;
	shl.b32 	%r373, %r480, 8;
	add.s32 	%r374, %r373, %r372;
	mul.wide.u32 	%rd62, %r374, 8;
	add.s64 	%rd63, %rd2, %rd62;
	cvt.u64.u32 	%rd64, %r137;
	atom.global.add.u64 	%rd65, [%rd63], %rd64;
$L__BB19_94:
	ld.shared.u32 	%r138, [%r136+1024];
	setp.eq.s32 	%p58, %r138, 0;
	@%p58 bra 	$L__BB19_96;
	cvt.u32.u64 	%r375, %rd5;
	shl.b32 	%r376, %r480, 8;
	add.s32 	%r377, %r376, %r375;
	add.s32 	%r378, %r377, 256;
	mul.wide.u32 	%rd66, %r378, 8;
	add.s64 	%rd67, %rd2, %rd66;
	cvt.u64.u32 	%rd68, %r138;
	atom.global.add.u64 	%rd69, [%rd67], %rd68;
$L__BB19_96:
	ld.shared.u32 	%r139, [%r136+2048];
	setp.eq.s32 	%p59, %r139, 0;
	@%p59 bra 	$L__BB19_98;
	cvt.u32.u64 	%r379, %rd5;
	shl.b32 	%r380, %r480, 8;
	add.s32 	%r381, %r380, %r379;
	add.s32 	%r382, %r381, 512;
	mul.wide.u32 	%rd70, %r382, 8;
	add.s64 	%rd71, %rd2, %rd70;
	cvt.u64.u32 	%rd72, %r139;
	atom.global.add.u64 	%rd73, [%rd71], %rd72;
$L__BB19_98:
	ld.shared.u32 	%r140, [%r136+3072];
	setp.eq.s32 	%p60, %r140, 0;
	@%p60 bra 	$L__BB19_100;
	cvt.u32.u64 	%r383, %rd5;
	shl.b32 	%r384, %r480, 8;
	add.s32 	%r385, %r384, %r383;
	add.s32 	%r386, %r385, 768;
	mul.wide.u32 	%rd74, %r386, 8;
	add.s64 	%rd75, %rd2, %rd74;
	cvt.u64.u32 	%rd76, %r140;
	atom.global.add.u64 	%rd77, [%rd75], %rd76;
$L__BB19_100:
	add.s32 	%r480, %r480, 4;
$L__BB19_101:
	setp.eq.s32 	%p61, %r5, 0;
	@%p61 bra 	$L__BB19_111;
	setp.eq.s32 	%p62, %r135, 0;
	@%p62 bra 	$L__BB19_108;
	shl.b32 	%r387, %r480, 10;
	add.s32 	%r143, %r6, %r387;
	ld.shared.u32 	%r144, [%r143];
	setp.eq.s32 	%p63, %r144, 0;
	@%p63 bra 	$L__BB19_105;
	cvt.u32.u64 	%r388, %rd5;
	shl.b32 	%r389, %r480, 8;
	add.s32 	%r390, %r389, %r388;
	mul.wide.u32 	%rd78, %r390, 8;
	add.s64 	%rd79, %rd2, %rd78;
	cvt.u64.u32 	%rd80, %r144;
	atom.global.add.u64 	%rd81, [%rd79], %rd80;
$L__BB19_105:
	ld.shared.u32 	%r145, [%r143+1024];
	setp.eq.s32 	%p64, %r145, 0;
	@%p64 bra 	$L__BB19_107;
	cvt.u32.u64 	%r391, %rd5;
	shl.b32 	%r392, %r480, 8;
	add.s32 	%r393, %r392, %r391;
	add.s32 	%r394, %r393, 256;
	mul.wide.u32 	%rd82, %r394, 8;
	add.s64 	%rd83, %rd2, %rd82;
	cvt.u64.u32 	%rd84, %r145;
	atom.global.add.u64 	%rd85, [%rd83], %rd84;
$L__BB19_107:
	add.s32 	%r480, %r480, 2;
$L__BB19_108:
	setp.eq.s32 	%p65, %r17, 0;
	@%p65 bra 	$L__BB19_111;
	shl.b32 	%r395, %r480, 10;
	add.s32 	%r396, %r6, %r395;
	ld.shared.u32 	%r148, [%r396];
	setp.eq.s32 	%p66, %r148, 0;
	@%p66 bra 	$L__BB19_111;
	cvt.u32.u64 	%r397, %rd5;
	shl.b32 	%r398, %r480, 8;
	add.s32 	%r399, %r398, %r397;
	mul.wide.u32 	%rd86, %r399, 8;
	add.s64 	%rd87, %rd2, %rd86;
	cvt.u64.u32 	%rd88, %r148;
	atom.global.add.u64 	%rd89, [%rd87], %rd88;
$L__BB19_111:
	cvt.u32.u64 	%r400, %rd5;
	setp.gt.u32 	%p67, %r400, 127;
	@%p67 bra 	$L__BB19_152;
	setp.lt.u32 	%p68, %r1, 7;
	mov.b32 	%r484, 0;
	@%p68 bra 	$L__BB19_131;
	mov.b32 	%r482, 0;
$L__BB19_114:
	.pragma "nounroll";
	shl.b32 	%r404, %r482, 10;
	add.s32 	%r150, %r6, %r404;
	ld.shared.u32 	%r151, [%r150+512];
	setp.eq.s32 	%p69, %r151, 0;
	shl.b32 	%r405, %r482, 8;
	add.s32 	%r406, %r405, %r400;
	mul.wide.u32 	%rd90, %r406, 8;
	add.s64 	%rd15, %rd2, %rd90;
	@%p69 bra 	$L__BB19_116;
	cvt.u64.u32 	%rd91, %r151;
	atom.global.add.u64 	%rd92, [%rd15+1024], %rd91;
$L__BB19_116:
	ld.shared.u32 	%r152, [%r150+1536];
	setp.eq.s32 	%p70, %r152, 0;
	@%p70 bra 	$L__BB19_118;
	cvt.u64.u32 	%rd93, %r152;
	atom.global.add.u64 	%rd94, [%rd15+3072], %rd93;
$L__BB19_118:
	ld.shared.u32 	%r153, [%r150+2560];
	setp.eq.s32 	%p71, %r153, 0;
	@%p71 bra 	$L__BB19_120;
	cvt.u64.u32 	%rd95, %r153;
	atom.global.add.u64 	%rd96, [%rd15+5120], %rd95;
$L__BB19_120:
	ld.shared.u32 	%r154, [%r150+3584];
	setp.eq.s32 	%p72, %r154, 0;
	@%p72 bra 	$L__BB19_122;
	cvt.u64.u32 	%rd97, %r154;
	atom.global.add.u64 	%rd98, [%rd15+7168], %rd97;
$L__BB19_122:
	ld.shared.u32 	%r155, [%r150+4608];
	setp.eq.s32 	%p73, %r155, 0;
	@%p73 bra 	$L__BB19_124;
	cvt.u64.u32 	%rd99, %r155;
	atom.global.add.u64 	%rd100, [%rd15+9216], %rd99;
$L__BB19_124:
	ld.shared.u32 	%r156, [%r150+5632];
	setp.eq.s32 	%p74, %r156, 0;
	@%p74 bra 	$L__BB19_126;
	cvt.u64.u32 	%rd101, %r156;
	atom.global.add.u64 	%rd102, [%rd15+11264], %rd101;
$L__BB19_126:
	ld.shared.u32 	%r157, [%r150+6656];
	setp.eq.s32 	%p75, %r157, 0;
	@%p75 bra 	$L__BB19_128;
	cvt.u64.u32 	%rd103, %r157;
	atom.global.add.u64 	%rd104, [%rd15+13312], %rd103;
$L__BB19_128:
	ld.shared.u32 	%r158, [%r150+7680];
	setp.eq.s32 	%p76, %r158, 0;
	@%p76 bra 	$L__BB19_130;
	cvt.u64.u32 	%rd105, %r158;
	atom.global.add.u64 	%rd106, [%rd15+15360], %rd105;
$L__BB19_130:
	add.s32 	%r482, %r482, 8;
	setp.ne.s32 	%p77, %r482, %r16;
	mov.u32 	%r484, %r16;
	@%p77 bra 	$L__BB19_114;
$L__BB19_131:
	setp.eq.s32 	%p78, %r3, 0;
	@%p78 bra 	$L__BB19_152;
	setp.lt.u32 	%p79, %r4, 3;
	@%p79 bra 	$L__BB19_142;
	shl.b32 	%r407, %r484, 10;
	add.s32 	%r161, %r6, %r407;
	ld.shared.u32 	%r162, [%r161+512];
	setp.eq.s32 	%p80, %r162, 0;
	@%p80 bra 	$L__BB19_135;
	shl.b32 	%r409, %r484, 8;
	add.s32 	%r410, %r409, %r400;
	mul.wide.u32 	%rd107, %r410, 8;
	add.s64 	%rd108, %rd2, %rd107;
	cvt.u64.u32 	%rd109, %r162;
	atom.global.add.u64 	%rd110, [%rd108+1024], %rd109;
$L__BB19_135:
	ld.shared.u32 	%r163, [%r161+1536];
	setp.eq.s32 	%p81, %r163, 0;
	@%p81 bra 	$L__BB19_137;
	shl.b32 	%r412, %r484, 8;
	add.s32 	%r413, %r412, %r400;
	add.s32 	%r414, %r413, 256;
	mul.wide.u32 	%rd111, %r414, 8;
	add.s64 	%rd112, %rd2, %rd111;
	cvt.u64.u32 	%rd113, %r163;
	atom.global.add.u64 	%rd114, [%rd112+1024], %rd113;
$L__BB19_137:
	ld.shared.u32 	%r164, [%r161+2560];
	setp.eq.s32 	%p82, %r164, 0;
	@%p82 bra 	$L__BB19_139;
	shl.b32 	%r416, %r484, 8;
	add.s32 	%r417, %r416, %r400;
	add.s32 	%r418, %r417, 512;
	mul.wide.u32 	%rd115, %r418, 8;
	add.s64 	%rd116, %rd2, %rd115;
	cvt.u64.u32 	%rd117, %r164;
	atom.global.add.u64 	%rd118, [%rd116+1024], %rd117;
$L__BB19_139:
	ld.shared.u32 	%r165, [%r161+3584];
	setp.eq.s32 	%p83, %r165, 0;
	@%p83 bra 	$L__BB19_141;
	shl.b32 	%r420, %r484, 8;
	add.s32 	%r421, %r420, %r400;
	add.s32 	%r422, %r421, 768;
	mul.wide.u32 	%rd119, %r422, 8;
	add.s64 	%rd120, %rd2, %rd119;
	cvt.u64.u32 	%rd121, %r165;
	atom.global.add.u64 	%rd122, [%rd120+1024], %rd121;
$L__BB19_141:
	add.s32 	%r484, %r484, 4;
$L__BB19_142:
	setp.eq.s32 	%p84, %r5, 0;
	@%p84 bra 	$L__BB19_152;
	setp.eq.s32 	%p85, %r135, 0;
	@%p85 bra 	$L__BB19_149;
	shl.b32 	%r423, %r484, 10;
	add.s32 	%r168, %r6, %r423;
	ld.shared.u32 	%r169, [%r168+512];
	setp.eq.s32 	%p86, %r169, 0;
	@%p86 bra 	$L__BB19_146;
	shl.b32 	%r425, %r484, 8;
	add.s32 	%r426, %r425, %r400;
	mul.wide.u32 	%rd123, %r426, 8;
	add.s64 	%rd124, %rd2, %rd123;
	cvt.u64.u32 	%rd125, %r169;
	atom.global.add.u64 	%rd126, [%rd124+1024], %rd125;
$L__BB19_146:
	ld.shared.u32 	%r170, [%r168+1536];
	setp.eq.s32 	%p87, %r170, 0;
	@%p87 bra 	$L__BB19_148;
	shl.b32 	%r428, %r484, 8;
	add.s32 	%r429, %r428, %r400;
	add.s32 	%r430, %r429, 256;
	mul.wide.u32 	%rd127, %r430, 8;
	add.s64 	%rd128, %rd2, %rd127;
	cvt.u64.u32 	%rd129, %r170;
	atom.global.add.u64 	%rd130, [%rd128+1024], %rd129;
$L__BB19_148:
	add.s32 	%r484, %r484, 2;
$L__BB19_149:
	setp.eq.s32 	%p88, %r17, 0;
	@%p88 bra 	$L__BB19_152;
	shl.b32 	%r431, %r484, 10;
	add.s32 	%r432, %r6, %r431;
	ld.shared.u32 	%r173, [%r432+512];
	setp.eq.s32 	%p89, %r173, 0;
	@%p89 bra 	$L__BB19_152;
	shl.b32 	%r434, %r484, 8;
	add.s32 	%r435, %r434, %r400;
	mul.wide.u32 	%rd131, %r435, 8;
	add.s64 	%rd132, %rd2, %rd131;
	cvt.u64.u32 	%rd133, %r173;
	atom.global.add.u64 	%rd134, [%rd132+1024], %rd133;
$L__BB19_152:
	bar.sync 	0;
	add.s64 	%rd135, %rd135, 1;
	setp.ne.s64 	%p90, %rd135, %rd6;
	@%p90 bra 	$L__BB19_2;
$L__BB19_153:
	ret;

}
	// .globl	_ZN3cub18CUB_300001_SM_10006detail10radix_sort33DeviceRadixSortExclusiveSumKernelINS1_5radix10policy_hubIiiyE10Policy1000EyEEvPT0_
.visible .entry _ZN3cub18CUB_300001_SM_10006detail10radix_sort33DeviceRadixSortExclusiveSumKernelINS1_5radix10policy_hubIiiyE10Policy1000EyEEvPT0_(
	.param .u64 .ptr .align 1 _ZN3cub18CUB_300001_SM_10006detail10radix_sort33DeviceRadixSortExclusiveSumKernelINS1_5radix10policy_hubIiiyE10Policy1000EyEEvPT0__param_0
)
{
	.reg .pred 	%p<4>;
	.reg .b32 	%r<28>;
	.reg .b64 	%rd<54>;
	// demoted variable
	.shared .align 16 .b8 _ZZN3cub18CUB_300001_SM_10006detail10radix_sort33DeviceRadixSortExclusiveSumKernelINS1_5radix10policy_hubIiiyE10Policy1000EyEEvPT0_E12temp_storage[2336];
	ld.param.u64 	%rd5, [_ZN3cub18CUB_300001_SM_10006detail10radix_sort33DeviceRadixSortExclusiveSumKernelINS1_5radix10policy_hubIiiyE10Policy1000EyEEvPT0__param_0];
	cvta.to.global.u64 	%rd6, %rd5;
	mov.u32 	%r3, %ctaid.x;
	shl.b32 	%r4, %r3, 8;
	mov.u32 	%r1, %tid.x;
	setp.gt.u32 	%p1, %r1, 255;
	add.s32 	%r5, %r4, %r1;
	mul.wide.s32 	%rd7, %r5, 8;
	add.s64 	%rd1, %rd6, %rd7;
	@%p1 bra 	$L__BB20_2;
	ld.global.u64 	%rd53, [%rd1];
$L__BB20_2:
	shr.u32 	%r6, %r1, 3;
	add.s32 	%r7, %r6, %r1;
	shl.b32 	%r8, %r7, 3;
	mov.u32 	%r9, _ZZN3cub18CUB_300001_SM_10006detail10radix_sort33DeviceRadixSortExclusiveSumKernelINS1_5radix10policy_hubIiiyE10Policy1000EyEEvPT0_E12temp_storage;
	add.s32 	%r10, %r9, %r8;
	add.s32 	%r2, %r10, 16;
	st.shared.u64 	[%r10+16], %rd53;
	bar.sync 	0;
	setp.gt.u32 	%p2, %r1, 31;
	@%p2 bra 	$L__BB20_4;
	mad.lo.s32 	%r27, %r1, 72, %r9;
	ld.shared.u64 	%rd23, [%r27+16];
	ld.shared.u64 	%rd24, [%r27+24];
	ld.shared.u64 	%rd25, [%r27+32];
	ld.shared.u64 	%rd26, [%r27+40];
	ld.shared.u64 	%rd27, [%r27+48];
	ld.shared.u64 	%rd28, [%r27+56];
	ld.shared.u64 	%rd29, [%r27+64];
	ld.shared.u64 	%rd30, [%r27+72];
	add.s64 	%rd31, %rd24, %rd23;
	add.s64 	%rd32, %rd31, %rd25;
	add.s64 	%rd33, %rd32, %rd26;
	add.s64 	%rd34, %rd33, %rd27;
	add.s64 	%rd35, %rd34, %rd28;
	add.s64 	%rd36, %rd35, %rd29;
	add.s64 	%rd10, %rd36, %rd30;
	mov.b32 	%r11, 1;
	mov.b32 	%r24, 0;
	mov.b32 	%r25, -1;
	// begin inline asm
	{  .reg .u64 r0;  .reg .u32 lo;  .reg .u32 hi;  .reg .pred p;  mov.b64 {lo, hi}, %rd10;  shfl.sync.up.b32 lo|p, lo, %r11, %r24, %r25;  shfl.sync.up.b32 hi|p, hi, %r11, %r24, %r25;  mov.b64 r0, {lo, hi};  @p add.u64 r0, r0, %rd10;  mov.u64 %rd8, r0;}
	// end inline asm
	mov.b32 	%r14, 2;
	// begin inline asm
	{  .reg .u64 r0;  .reg .u32 lo;  .reg .u32 hi;  .reg .pred p;  mov.b64 {lo, hi}, %rd8;  shfl.sync.up.b32 lo|p, lo, %r14, %r24, %r25;  shfl.sync.up.b32 hi|p, hi, %r14, %r24, %r25;  mov.b64 r0, {lo, hi};  @p add.u64 r0, r0, %rd8;  mov.u64 %rd11, r0;}
	// end inline asm
	mov.b32 	%r17, 4;
	// begin inline asm
	{  .reg .u64 r0;  .reg .u32 lo;  .reg .u32 hi;  .reg .pred p;  mov.b64 {lo, hi}, %rd11;  shfl.sync.up.b32 lo|p, lo, %r17, %r24, %r25;  shfl.sync.up.b32 hi|p, hi, %r17, %r24, %r25;  mov.b64 r0, {lo, hi};  @p add.u64 r0, r0, %rd11;  mov.u64 %rd14, r0;}
	// end inline asm
	mov.b32 	%r20, 8;
	// begin inline asm
	{  .reg .u64 r0;  .reg .u32 lo;  .reg .u32 hi;  .reg .pred p;  mov.b64 {lo, hi}, %rd14;  shfl.sync.up.b32 lo|p, lo, %r20, %r24, %r25;  shfl.sync.up.b32 hi|p, hi, %r20, %r24, %r25;  mov.b64 r0, {lo, hi};  @p add.u64 r0, r0, %rd14;  mov.u64 %rd17, r0;}
	// end inline asm
	mov.b32 	%r23, 16;
	// begin inline asm
	{  .reg .u64 r0;  .reg .u32 lo;  .reg .u32 hi;  .reg .pred p;  mov.b64 {lo, hi}, %rd17;  shfl.sync.up.b32 lo|p, lo, %r23, %r24, %r25;  shfl.sync.up.b32 hi|p, hi, %r23, %r24, %r25;  mov.b64 r0, {lo, hi};  @p add.u64 r0, r0, %rd17;  mov.u64 %rd20, r0;}
	// end inline asm
	sub.s64 	%rd37, %rd20, %rd10;
	ld.shared.u64 	%rd38, [%r27+16];
	ld.shared.u64 	%rd39, [%r27+24];
	ld.shared.u64 	%rd40, [%r27+32];
	ld.shared.u64 	%rd41, [%r27+40];
	ld.shared.u64 	%rd42, [%r27+48];
	ld.shared.u64 	%rd43, [%r27+56];
	ld.shared.u64 	%rd44, [%r27+64];
	add.s64 	%rd45, %rd38, %rd37;
	add.s64 	%rd46, %rd39, %rd45;
	add.s64 	%rd47, %rd40, %rd46;
	add.s64 	%rd48, %rd41, %rd47;
	add.s64 	%rd49, %rd42, %rd48;
	add.s64 	%rd50, %rd43, %rd49;
	add.s64 	%rd51, %rd44, %rd50;
	st.shared.u64 	[%r27+16], %rd37;
	st.shared.u64 	[%r27+24], %rd45;
	st.shared.u64 	[%r27+32], %rd46;
	st.shared.u64 	[%r27+40], %rd47;
	st.shared.u64 	[%r27+48], %rd48;
	st.shared.u64 	[%r27+56], %rd49;
	st.shared.u64 	[%r27+64], %rd50;
	st.shared.u64 	[%r27+72], %rd51;
$L__BB20_4:
	setp.gt.u32 	%p3, %r1, 255;
	bar.sync 	0;
	@%p3 bra 	$L__BB20_6;
	ld.shared.u64 	%rd52, [%r2];
	st.global.u64 	[%rd1], %rd52;
$L__BB20_6:
	ret;

}
	// .globl	_ZN3cub18CUB_300001_SM_10006detail10radix_sort29DeviceRadixSortOnesweepKernelINS1_5radix10policy_hubIiiyE10Policy1000ELNS0_9SortOrderE0EiiyiiNS1_21identity_decomposer_tEEEvPT5_SB_PT3_PKSC_PT1_PKSG_PT2_PKSK_T4_iiT6_
.visible .entry _ZN3cub18CUB_300001_SM_10006detail10radix_sort29DeviceRadixSortOnesweepKernelINS1_5radix10policy_hubIiiyE10Policy1000ELNS0_9SortOrderE0EiiyiiNS1_21identity_decomposer_tEEEvPT5_SB_PT3_PKSC_PT1_PKSG_PT2_PKSK_T4_iiT6_(
	.param .u64 .ptr .align 1 _ZN3cub18CUB_300001_SM_10006detail10radix_sort29DeviceRadixSortOnesweepKernelINS1_5radix10policy_hubIiiyE10Policy1000ELNS0_9SortOrderE0EiiyiiNS1_21identity_decomposer_tEEEvPT5_SB_PT3_PKSC_PT1_PKSG_PT2_PKSK_T4_iiT6__param_0,
	.param .u64 .ptr .align 1 _ZN3cub18CUB_300001_SM_10006detail10radix_sort29DeviceRadixSortOnesweepKernelINS1_5radix10policy_hubIiiyE10Policy1000ELNS0_9SortOrderE0EiiyiiNS1_21identity_decomposer_tEEEvPT5_SB_PT3_PKSC_PT1_PKSG_PT2_PKSK_T4_iiT6__param_1,
	.param .u64 .ptr .align 1 _ZN3cub18CUB_300001_SM_10006detail10radix_sort29DeviceRadixSortOnesweepKernelINS1_5radix10policy_hubIiiyE10Policy1000ELNS0_9SortOrderE0EiiyiiNS1_21identity_decomposer_tEEEvPT5_SB_PT3_PKSC_PT1_PKSG_PT2_PKSK_T4_iiT6__param_2,
	.param .u64 .ptr .align 1 _ZN3cub18CUB_300001_SM_10006detail10radix_sort29DeviceRadixSortOnesweepKernelINS1_5radix10policy_hubIiiyE10Policy1000ELNS0_9SortOrderE0EiiyiiNS1_21identity_decomposer_tEEEvPT5_SB_PT3_PKSC_PT1_PKSG_PT2_PKSK_T4_iiT6__param_3,
	.param .u64 .ptr .align 1 _ZN3cub18CUB_300001_SM_10006detail10radix_sort29DeviceRadixSortOnesweepKernelINS1_5radix10policy_hubIiiyE10Policy1000ELNS0_9SortOrderE0EiiyiiNS1_21identity_decomposer_tEEEvPT5_SB_PT3_PKSC_PT1_PKSG_PT2_PKSK_T4_iiT6__param_4,
	.param .u64 .ptr .align 1 _ZN3cub18CUB_300001_SM_10006detail10radix_sort29DeviceRadixSortOnesweepKernelINS1_5radix10policy_hubIiiyE10Policy1000ELNS0_9SortOrderE0EiiyiiNS1_21identity_decomposer_tEEEvPT5_SB_PT3_PKSC_PT1_PKSG_PT2_PKSK_T4_iiT6__param_5,
	.param .u64 .ptr .align 1 _ZN3cub18CUB_300001_SM_10006detail10radix_sort29DeviceRadixSortOnesweepKernelINS1_5radix10policy_hubIiiyE10Policy1000ELNS0_9SortOrderE0EiiyiiNS1_21identity_decomposer_tEEEvPT5_SB_PT3_PKSC_PT1_PKSG_PT2_PKSK_T4_iiT6__param_6,
	.param .u64 .ptr .align 1 _ZN3cub18CUB_300001_SM_10006detail10radix_sort29DeviceRadixSortOnesweepKernelINS1_5radix10policy_hubIiiyE10Policy1000ELNS0_9SortOrderE0EiiyiiNS1_21identity_decomposer_tEEEvPT5_SB_PT3_PKSC_PT1_PKSG_PT2_PKSK_T4_iiT6__param_7,
	.param .u32 _ZN3cub18CUB_300001_SM_10006detail10radix_sort29DeviceRadixSortOnesweepKernelINS1_5radix10policy_hubIiiyE10Policy1000ELNS0_9SortOrderE0EiiyiiNS1_21identity_decomposer_tEEEvPT5_SB_PT3_PKSC_PT1_PKSG_PT2_PKSK_T4_iiT6__param_8,
	.param .u32 _ZN3cub18CUB_300001_SM_10006detail10radix_sort29DeviceRadixSortOnesweepKernelINS1_5radix10policy_hubIiiyE10Policy1000ELNS0_9SortOrderE0EiiyiiNS1_21identity_decomposer_tEEEvPT5_SB_PT3_PKSC_PT1_PKSG_PT2_PKSK_T4_iiT6__param_9,
	.param .u32 _ZN3cub18CUB_300001_SM_10006detail10radix_sort29DeviceRadixSortOnesweepKernelINS1_5radix10policy_hubIiiyE10Policy1000ELNS0_9SortOrderE0EiiyiiNS1_21identity_decomposer_tEEEvPT5_SB_PT3_PKSC_PT1_PKSG_PT2_PKSK_T4_iiT6__param_10,
	.param .align 1 .b8 _ZN3cub18CUB_300001_SM_10006detail10radix_sort29DeviceRadixSortOnesweepKernelINS1_5radix10policy_hubIiiyE10Policy1000ELNS0_9SortOrderE0EiiyiiNS1_21identity_decomposer_tEEEvPT5_SB_PT3_PKSC_PT1_PKSG_PT2_PKSK_T4_iiT6__param_11[1]
)
.maxntid 384
{
	.reg .pred 	%p<205>;
	.reg .b32 	%r<2283>;
	.reg .b64 	%rd<457>;
	// demoted variable
	.shared .align 16 .b8 _ZZN3cub18CUB_300001_SM_10006detail10radix_sort29DeviceRadixSortOnesweepKernelINS1_5radix10policy_hubIiiyE10Policy1000ELNS0_9SortOrderE0EiiyiiNS1_21identity_decomposer_tEEEvPT5_SB_PT3_PKSC_PT1_PKSG_PT2_PKSK_T4_iiT6_E1s[28160];
	ld.param.u64 	%rd43, [_ZN3cub18CUB_300001_SM_10006detail10radix_sort29DeviceRadixSortOnesweepKernelINS1_5radix10policy_hubIiiyE10Policy1000ELNS0_9SortOrderE0EiiyiiNS1_21identity_decomposer_tEEEvPT5_SB_PT3_PKSC_PT1_PKSG_PT2_PKSK_T4_iiT6__param_0];
	ld.param.u64 	%rd44, [_ZN3cub18CUB_300001_SM_10006detail10radix_sort29DeviceRadixSortOnesweepKernelINS1_5radix10policy_hubIiiyE10Policy1000ELNS0_9SortOrderE0EiiyiiNS1_21identity_decomposer_tEEEvPT5_SB_PT3_PKSC_PT1_PKSG_PT2_PKSK_T4_iiT6__param_1];
	ld.param.u64 	%rd47, [_ZN3cub18CUB_300001_SM_10006detail10radix_sort29DeviceRadixSortOnesweepKernelINS1_5radix10policy_hubIiiyE10Policy1000ELNS0_9SortOrderE0EiiyiiNS1_21identity_decomposer_tEEEvPT5_SB_PT3_PKSC_PT1_PKSG_PT2_PKSK_T4_iiT6__param_4];
	ld.param.u64 	%rd50, [_ZN3cub18CUB_300001_SM_10006detail10radix_sort29DeviceRadixSortOnesweepKernelINS1_5radix10policy_hubIiiyE10Policy1000ELNS0_9SortOrderE0EiiyiiNS1_21identity_decomposer_tEEEvPT5_SB_PT3_PKSC_PT1_PKSG_PT2_PKSK_T4_iiT6__param_5];
	cvta.to.global.u64 	%rd1, %rd47;
	cvta.to.global.u64 	%rd2, %rd43;
	cvta.to.global.u64 	%rd3, %rd50;
	mov.u32 	%r1, %tid.x;
	// begin inline asm
	mov.u32 %r443, %laneid;
	// end inline asm
	setp.ne.s32 	%p1, %r1, 0;
	@%p1 bra 	$L__BB21_2;
	cvta.to.global.u64 	%rd51, %rd44;
	atom.global.add.u32 	%r444, [%rd51], 1;
	st.shared.u32 	[_ZZN3cub18CUB_300001_SM_10006detail10radix_sort29DeviceRadixSortOnesweepKernelINS1_5radix10policy_hubIiiyE10Policy1000ELNS0_9SortOrderE0EiiyiiNS1_21identity_decomposer_tEEEvPT5_SB_PT3_PKSC_PT1_PKSG_PT2_PKSK_T4_iiT6_E1s+26112], %r444;
$L__BB21_2:
	ld.param.u32 	%r2078, [_ZN3cub18CUB_300001_SM_10006detail10radix_sort29DeviceRadixSortOnesweepKernelINS1_5radix10policy_hubIiiyE10Policy1000ELNS0_9SortOrderE0EiiyiiNS1_21identity_decomposer_tEEEvPT5_SB_PT3_PKSC_PT1_PKSG_PT2_PKSK_T4_iiT6__param_8];
	bar.sync 	0;
	ld.shared.u32 	%r3, [_ZZN3cub18CUB_300001_SM_10006detail10radix_sort29DeviceRadixSortOnesweepKernelINS1_5radix10policy_hubIiiyE10Policy1000ELNS0_9SortOrderE0EiiyiiNS1_21identity_decomposer_tEEEvPT5_SB_PT3_PKSC_PT1_PKSG_PT2_PKSK_T4_iiT6_E1s+26112];
	mul.lo.s32 	%r445, %r3, 6528;
	add.s32 	%r4, %r445, 6528;
	setp.gt.s32 	%p2, %r4, %r2078;
	cvt.s64.s32 	%rd4, %r445;
	@%p2 bra 	$L__BB21_4;
	and.b32  	%r446, %r1, 31;
	and.b32  	%r447, %r1, 992;
	mul.lo.s32 	%r448, %r447, 17;
	or.b32  	%r449, %r448, %r446;
	cvt.u64.u32 	%rd52, %r449;
	add.s64 	%rd53, %rd52, %rd4;
	shl.b64 	%rd54, %rd53, 2;
	add.s64 	%rd55, %rd3, %rd54;
	ld.global.u32 	%r2165, [%rd55];
	ld.global.u32 	%r2164, [%rd55+128];
	ld.global.u32 	%r2163, [%rd55+256];
	ld.global.u32 	%r2162, [%rd55+384];
	ld.global.u32 	%r2161, [%rd55+512];
	ld.global.u32 	%r2160, [%rd55+640];
	ld.global.u32 	%r2159, [%rd55+768];
	ld.global.u32 	%r2158, [%rd55+896];
	ld.global.u32 	%r2157, [%rd55+1024];
	ld.global.u32 	%r2156, [%rd55+1152];
	ld.global.u32 	%r2155, [%rd55+1280];
	ld.global.u32 	%r2154, [%rd55+1408];
	ld.global.u32 	%r2153, [%rd55+1536];
	ld.global.u32 	%r2152, [%rd55+1664];
	ld.global.u32 	%r2151, [%rd55+1792];
	ld.global.u32 	%r2150, [%rd55+1920];
	ld.global.u32 	%r2149, [%rd55+2048];
	bra.uni 	$L__BB21_38;
$L__BB21_4:
	ld.param.u32 	%r2079, [_ZN3cub18CUB_300001_SM_10006detail10radix_sort29DeviceRadixSortOnesweepKernelINS1_5radix10policy_hubIiiyE10Policy1000ELNS0_9SortOrderE0EiiyiiNS1_21identity_decomposer_tEEEvPT5_SB_PT3_PKSC_PT1_PKSG_PT2_PKSK_T4_iiT6__param_8];
	cvt.u32.u64 	%r451, %rd4;
	sub.s32 	%r22, %r2079, %r451;
	and.b32  	%r452, %r1, 31;
	and.b32  	%r453, %r1, 992;
	mul.lo.s32 	%r454, %r453, 17;
	or.b32  	%r23, %r454, %r452;
	setp.ge.s32 	%p3, %r23, %r22;
	cvt.u64.u32 	%rd56, %r23;
	add.s64 	%rd57, %rd56, %rd4;
	shl.b64 	%rd58, %rd57, 2;
	add.s64 	%rd5, %rd3, %rd58;
	mov.b32 	%r2165, 2147483647;
	@%p3 bra 	$L__BB21_6;
	ld.global.u32 	%r2165, [%rd5];
$L__BB21_6:
	add.s32 	%r456, %r23, 32;
	setp.ge.s32 	%p4, %r456, %r22;
	mov.b32 	%r2164, 2147483647;
	@%p4 bra 	$L__BB21_8;
	ld.global.u32 	%r2164, [%rd5+128];
$L__BB21_8:
	add.s32 	%r458, %r23, 64;
	setp.ge.s32 	%p5, %r458, %r22;
	mov.b32 	%r2163, 2147483647;
	@%p5 bra 	$L__BB21_10;
	ld.global.u32 	%r2163, [%rd5+256];
$L__BB21_10:
	add.s32 	%r460, %r23, 96;
	setp.ge.s32 	%p6, %r460, %r22;
	mov.b32 	%r2162, 2147483647;
	@%p6 bra 	$L__BB21_12;
	ld.global.u32 	%r2162, [%rd5+384];
$L__BB21_12:
	add.s32 	%r462, %r23, 128;
	setp.ge.s32 	%p7, %r462, %r22;
	mov.b32 	%r2161, 2147483647;
	@%p7 bra 	$L__BB21_14;
	ld.global.u32 	%r2161, [%rd5+512];
$L__BB21_14:
	add.s32 	%r464, %r23, 160;
	setp.ge.s32 	%p8, %r464, %r22;
	mov.b32 	%r2160, 2147483647;
	@%p8 bra 	$L__BB21_16;
	ld.global.u32 	%r2160, [%rd5+640];
$L__BB21_16:
	add.s32 	%r466, %r23, 192;
	setp.ge.s32 	%p9, %r466, %r22;
	mov.b32 	%r2159, 2147483647;
	@%p9 bra 	$L__BB21_18;
	ld.global.u32 	%r2159, [%rd5+768];
$L__BB21_18:
	add.s32 	%r468, %r23, 224;
	setp.ge.s32 	%p10, %r468, %r22;
	mov.b32 	%r2158, 2147483647;
	@%p10 bra 	$L__BB21_20;
	ld.global.u32 	%r2158, [%rd5+896];
$L__BB21_20:
	add.s32 	%r470, %r23, 256;
	setp.ge.s32 	%p11, %r470, %r22;
	mov.b32 	%r2157, 2147483647;
	@%p11 bra 	$L__BB21_22;
	ld.global.u32 	%r2157, [%rd5+1024];
$L__BB21_22:
	add.s32 	%r472, %r23, 288;
	setp.ge.s32 	%p12, %r472, %r22;
	mov.b32 	%r2156, 2147483647;
	@%p12 bra 	$L__BB21_24;
	ld.global.u32 	%r2156, [%rd5+1152];
$L__BB21_24:
	add.s32 	%r474, %r23, 320;
	setp.ge.s32 	%p13, %r474, %r22;
	mov.b32 	%r2155, 2147483647;
	@%p13 bra 	$L__BB21_26;
	ld.global.u32 	%r2155, [%rd5+1280];
$L__BB21_26:
	add.s32 	%r476, %r23, 352;
	setp.ge.s32 	%p14, %r476, %r22;
	mov.b32 	%r2154, 2147483647;
	@%p14 bra 	$L__BB21_28;
	ld.global.u32 	%r2154, [%rd5+1408];
$L__BB21_28:
	add.s32 	%r478, %r23, 384;
	setp.ge.s32 	%p15, %r478, %r22;
	mov.b32 	%r2153, 2147483647;
	@%p15 bra 	$L__BB21_30;
	ld.global.u32 	%r2153, [%rd5+1536];
$L__BB21_30:
	add.s32 	%r480, %r23, 416;
	setp.ge.s32 	%p16, %r480, %r22;
	mov.b32 	%r2152, 2147483647;
	@%p16 bra 	$L__BB21_32;
	ld.global.u32 	%r2152, [%rd5+1664];
$L__BB21_32:
	add.s32 	%r482, %r23, 448;
	setp.ge.s32 	%p17, %r482, %r22;
	mov.b32 	%r2151, 2147483647;
	@%p17 bra 	$L__BB21_34;
	ld.global.u32 	%r2151, [%rd5+1792];
$L__BB21_34:
	add.s32 	%r484, %r23, 480;
	setp.ge.s32 	%p18, %r484, %r22;
	mov.b32 	%r2150, 2147483647;
	@%p18 bra 	$L__BB21_36;
	ld.global.u32 	%r2150, [%rd5+1920];
$L__BB21_36:
	add.s32 	%r486, %r23, 512;
	setp.ge.s32 	%p19, %r486, %r22;
	mov.b32 	%r2149, 2147483647;
	@%p19 bra 	$L__BB21_38;
	ld.global.u32 	%r2149, [%rd5+2048];
$L__BB21_38:
	ld.param.u32 	%r2131, [_ZN3cub18CUB_300001_SM_10006detail10radix_sort29DeviceRadixSortOnesweepKernelINS1_5radix10policy_hubIiiyE10Policy1000ELNS0_9SortOrderE0EiiyiiNS1_21identity_decomposer_tEEEvPT5_SB_PT3_PKSC_PT1_PKSG_PT2_PKSK_T4_iiT6__param_10];
	mov.b32 	%r487, -1;
	shl.b32 	%r488, %r487, %r2131;
	not.b32 	%r74, %r488;
	shr.u32 	%r75, %r1, 5;
	shl.b32 	%r489, %r75, 10;
	mov.u32 	%r490, _ZZN3cub18CUB_300001_SM_10006detail10radix_sort29DeviceRadixSortOnesweepKernelINS1_5radix10policy_hubIiiyE10Policy1000ELNS0_9SortOrderE0EiiyiiNS1_21identity_decomposer_tEEEvPT5_SB_PT3_PKSC_PT1_PKSG_PT2_PKSK_T4_iiT6_E1s;
	add.s32 	%r76, %r490, %r489;
	setp.gt.s32 	%p20, %r443, 255;
	@%p20 bra 	$L__BB21_51;
	max.s32 	%r491, %r443, 224;
	sub.s32 	%r492, %r491, %r443;
	add.s32 	%r493, %r492, 31;
	shr.u32 	%r494, %r493, 5;
	add.s32 	%r77, %r494, 1;
	and.b32  	%r78, %r77, 15;
	setp.lt.u32 	%p21, %r493, 480;
	mov.u32 	%r2169, %r443;
	@%p21 bra 	$L__BB21_42;
	and.b32  	%r495, %r77, 268435440;
	neg.s32 	%r2167, %r495;
	shl.b32 	%r497, %r443, 2;
	add.s32 	%r498, %r489, %r497;
	add.s32 	%r500, %r498, %r490;
	add.s32 	%r2166, %r500, 1024;
	mov.u32 	%r2169, %r443;
$L__BB21_41:
	.pragma "nounroll";
	mov.b32 	%r501, 0;
	st.shared.u32 	[%r2166+-1024], %r501;
	st.shared.u32 	[%r2166+-896], %r501;
	st.shared.u32 	[%r2166+-768], %r501;
	st.shared.u32 	[%r2166+-640], %r501;
	st.shared.u32 	[%r2166+-512], %r501;
	st.shared.u32 	[%r2166+-384], %r501;
	st.shared.u32 	[%r2166+-256], %r501;
	st.shared.u32 	[%r2166+-128], %r501;
	st.shared.u32 	[%r2166], %r501;
	st.shared.u32 	[%r2166+128], %r501;
	st.shared.u32 	[%r2166+256], %r501;
	st.shared.u32 	[%r2166+384], %r501;
	st.shared.u32 	[%r2166+512], %r501;
	st.shared.u32 	[%r2166+640], %r501;
	st.shared.u32 	[%r2166+768], %r501;
	st.shared.u32 	[%r2166+896], %r501;
	add.s32 	%r2169, %r2169, 512;
	add.s32 	%r2167, %r2167, 16;
	add.s32 	%r2166, %r2166, 2048;
	setp.ne.s32 	%p22, %r2167, 0;
	@%p22 bra 	$L__BB21_41;
$L__BB21_42:
	setp.eq.s32 	%p23, %r78, 0;
	@%p23 bra 	$L__BB21_51;
	and.b32  	%r88, %r77, 7;
	setp.lt.u32 	%p24, %r78, 8;
	@%p24 bra 	$L__BB21_45;
	shl.b32 	%r502, %r2169, 2;
	add.s32 	%r503, %r76, %r502;
	mov.b32 	%r504, 0;
	st.shared.u32 	[%r503], %r504;
	st.shared.u32 	[%r503+128], %r504;
	st.shared.u32 	[%r503+256], %r504;
	st.shared.u32 	[%r503+384], %r504;
	st.shared.u32 	[%r503+512], %r504;
	st.shared.u32 	[%r503+640], %r504;
	st.shared.u32 	[%r503+768], %r504;
	st.shared.u32 	[%r503+896], %r504;
	add.s32 	%r2169, %r2169, 256;
$L__BB21_45:
	setp.eq.s32 	%p25, %r88, 0;
	@%p25 bra 	$L__BB21_51;
	and.b32  	%r91, %r77, 3;
	setp.lt.u32 	%p26, %r88, 4;
	@%p26 bra 	$L__BB21_48;
	shl.b32 	%r505, %r2169, 2;
	add.s32 	%r506, %r76, %r505;
	mov.b32 	%r507, 0;
	st.shared.u32 	[%r506], %r507;
	st.shared.u32 	[%r506+128], %r507;
	st.shared.u32 	[%r506+256], %r507;
	st.shared.u32 	[%r506+384], %r507;
	add.s32 	%r2169, %r2169, 128;
$L__BB21_48:
	setp.eq.s32 	%p27, %r91, 0;
	@%p27 bra 	$L__BB21_51;
	shl.b32 	%r509, %r2169, 2;
	add.s32 	%r510, %r489, %r509;
	add.s32 	%r2173, %r490, %r510;
	neg.s32 	%r2172, %r91;
$L__BB21_50:
	.pragma "nounroll";
	mov.b32 	%r512, 0;
	st.shared.u32 	[%r2173], %r512;
	add.s32 	%r2173, %r2173, 128;
	add.s32 	%r2172, %r2172, 1;
	setp.ne.s32 	%p28, %r2172, 0;
	@%p28 bra 	$L__BB21_50;
$L__BB21_51:
	ld.param.u32 	%r2094, [_ZN3cub18CUB_300001_SM_10006detail10radix_sort29DeviceRadixSortOnesweepKernelINS1_5radix10policy_hubIiiyE10Policy1000ELNS0_9SortOrderE0EiiyiiNS1_21identity_decomposer_tEEEvPT5_SB_PT3_PKSC_PT1_PKSG_PT2_PKSK_T4_iiT6__param_9];
	bar.warp.sync 	-1;
	xor.b32  	%r514, %r2165, -2147483648;
	shr.u32 	%r515, %r514, %r2094;
	and.b32  	%r100, %r515, %r74;
	shl.b32 	%r516, %r100, 2;
	add.s32 	%r517, %r76, %r516;
	atom.shared.add.u32 	%r518, [%r517], 1;
	xor.b32  	%r2227, %r2164, -2147483648;
	shr.u32 	%r520, %r2227, %r2094;
	and.b32  	%r521, %r520, %r74;
	shl.b32 	%r522, %r521, 2;
	add.s32 	%r523, %r76, %r522;
	atom.shared.add.u32 	%r524, [%r523], 1;
	xor.b32  	%r2226, %r2163, -2147483648;
	shr.u32 	%r526, %r2226, %r2094;
	and.b32  	%r527, %r526, %r74;
	shl.b32 	%r528, %r527, 2;
	add.s32 	%r529, %r76, %r528;
	atom.shared.add.u32 	%r530, [%r529], 1;
	xor.b32  	%r2225, %r2162, -2147483648;
	shr.u32 	%r532, %r2225, %r2094;
	and.b32  	%r533, %r532, %r74;
	shl.b32 	%r534, %r533, 2;
	add.s32 	%r535, %r76, %r534;
	atom.shared.add.u32 	%r536, [%r535], 1;
	xor.b32  	%r537, %r2161, -2147483648;
	shr.u32 	%r538, %r537, %r2094;
	and.b32  	%r539, %r538, %r74;
	shl.b32 	%r540, %r539, 2;
	add.s32 	%r541, %r76, %r540;
	atom.shared.add.u32 	%r542, [%r541], 1;
	xor.b32  	%r543, %r2160, -2147483648;
	shr.u32 	%r544, %r543, %r2094;
	and.b32  	%r545, %r544, %r74;
	shl.b32 	%r546, %r545, 2;
	add.s32 	%r547, %r76, %r546;
	atom.shared.add.u32 	%r548, [%r547], 1;
	xor.b32  	%r549, %r2159, -2147483648;
	shr.u32 	%r550, %r549, %r2094;
	and.b32  	%r551, %r550, %r74;
	shl.b32 	%r552, %r551, 2;
	add.s32 	%r553, %r76, %r552;
	atom.shared.add.u32 	%r554, [%r553], 1;
	xor.b32  	%r555, %r2158, -2147483648;
	shr.u32 	%r556, %r555, %r2094;
	and.b32  	%r557, %r556, %r74;
	shl.b32 	%r558, %r557, 2;
	add.s32 	%r559, %r76, %r558;
	atom.shared.add.u32 	%r560, [%r559], 1;
	xor.b32  	%r561, %r2157, -2147483648;
	shr.u32 	%r562, %r561, %r2094;
	and.b32  	%r563, %r562, %r74;
	shl.b32 	%r564, %r563, 2;
	add.s32 	%r565, %r76, %r564;
	atom.shared.add.u32 	%r566, [%r565], 1;
	xor.b32  	%r567, %r2156, -2147483648;
	shr.u32 	%r568, %r567, %r2094;
	and.b32  	%r569, %r568, %r74;
	shl.b32 	%r570, %r569, 2;
	add.s32 	%r571, %r76, %r570;
	atom.shared.add.u32 	%r572, [%r571], 1;
	xor.b32  	%r573, %r2155, -2147483648;
	shr.u32 	%r574, %r573, %r2094;
	and.b32  	%r575, %r574, %r74;
	shl.b32 	%r576, %r575, 2;
	add.s32 	%r577, %r76, %r576;
	atom.shared.add.u32 	%r578, [%r577], 1;
	xor.b32  	%r579, %r2154, -2147483648;
	shr.u32 	%r580, %r579, %r2094;
	and.b32  	%r581, %r580, %r74;
	shl.b32 	%r582, %r581, 2;
	add.s32 	%r583, %r76, %r582;
	atom.shared.add.u32 	%r584, [%r583], 1;
	xor.b32  	%r585, %r2153, -2147483648;
	shr.u32 	%r586, %r585, %r2094;
	and.b32  	%r587, %r586, %r74;
	shl.b32 	%r588, %r587, 2;
	add.s32 	%r589, %r76, %r588;
	atom.shared.add.u32 	%r590, [%r589], 1;
	xor.b32  	%r591, %r2152, -2147483648;
	shr.u32 	%r592, %r591, %r2094;
	and.b32  	%r593, %r592, %r74;
	shl.b32 	%r594, %r593, 2;
	add.s32 	%r595, %r76, %r594;
	atom.shared.add.u32 	%r596, [%r595], 1;
	xor.b32  	%r597, %r2151, -2147483648;
	shr.u32 	%r598, %r597, %r2094;
	and.b32  	%r599, %r598, %r74;
	shl.b32 	%r600, %r599, 2;
	add.s32 	%r601, %r76, %r600;
	atom.shared.add.u32 	%r602, [%r601], 1;
	xor.b32  	%r603, %r2150, -2147483648;
	shr.u32 	%r604, %r603, %r2094;
	and.b32  	%r605, %r604, %r74;
	shl.b32 	%r606, %r605, 2;
	add.s32 	%r607, %r76, %r606;
	atom.shared.add.u32 	%r608, [%r607], 1;
	xor.b32  	%r2212, %r2149, -2147483648;
	shr.u32 	%r610, %r2212, %r2094;
	and.b32  	%r611, %r610, %r74;
	shl.b32 	%r612, %r611, 2;
	add.s32 	%r613, %r76, %r612;
	atom.shared.add.u32 	%r614, [%r613], 1;
	bar.sync 	0;
	setp.gt.u32 	%p29, %r1, 255;
	shl.b32 	%r615, %r1, 2;
	add.s32 	%r101, %r490, %r615;
	mov.b32 	%r2174, 0;
	@%p29 bra 	$L__BB21_53;
	ld.shared.u32 	%r617, [%r101];
	mov.b32 	%r618, 0;
	st.shared.u32 	[%r101], %r618;
	ld.shared.u32 	%r619, [%r101+1024];
	st.shared.u32 	[%r101+1024], %r617;
	add.s32 	%r620, %r619, %r617;
	ld.shared.u32 	%r621, [%r101+2048];
	st.shared.u32 	[%r101+2048], %r620;
	add.s32 	%r622, %r621, %r620;
	ld.shared.u32 	%r623, [%r101+3072];
	st.shared.u32 	[%r101+3072], %r622;
	add.s32 	%r624, %r623, %r622;
	ld.shared.u32 	%r625, [%r101+4096];
	st.shared.u32 	[%r101+4096], %r624;
	add.s32 	%r626, %r625, %r624;
	ld.shared.u32 	%r627, [%r101+5120];
	st.shared.u32 	[%r101+5120], %r626;
	add.s32 	%r628, %r627, %r626;
	ld.shared.u32 	%r629, [%r101+6144];
	st.shared.u32 	[%r101+6144], %r628;
	add.s32 	%r630, %r629, %r628;
	ld.shared.u32 	%r631, [%r101+7168];
	st.shared.u32 	[%r101+7168], %r630;
	add.s32 	%r632, %r631, %r630;
	ld.shared.u32 	%r633, [%r101+8192];
	st.shared.u32 	[%r101+8192], %r632;
	add.s32 	%r634, %r633, %r632;
	ld.shared.u32 	%r635, [%r101+9216];
	st.shared.u32 	[%r101+9216], %r634;
	add.s32 	%r636, %r635, %r634;
	ld.shared.u32 	%r637, [%r101+10240];
	st.shared.u32 	[%r101+10240], %r636;
	add.s32 	%r638, %r637, %r636;
	ld.shared.u32 	%r639, [%r101+11264];
	st.shared.u32 	[%r101+11264], %r638;
	add.s32 	%r2174, %r639, %r638;
$L__BB21_53:
	setp.gt.u32 	%p30, %r1, 255;
	shl.b32 	%r640, %r3, 8;
	add.s32 	%r641, %r640, %r1;
	mul.wide.s32 	%rd59, %r641, 4;
	add.s64 	%rd6, %rd2, %rd59;
	@%p30 bra 	$L__BB21_55;
	or.b32  	%r642, %r2174, 1073741824;
	st.volatile.global.u32 	[%rd6], %r642;
$L__BB21_55:
	ld.param.u64 	%rd442, [_ZN3cub18CUB_300001_SM_10006detail10radix_sort29DeviceRadixSortOnesweepKernelINS1_5radix10policy_hubIiiyE10Policy1000ELNS0_9SortOrderE0EiiyiiNS1_21identity_decomposer_tEEEvPT5_SB_PT3_PKSC_PT1_PKSG_PT2_PKSK_T4_iiT6__param_7];
	xor.b32  	%r2223, %r2160, -2147483648;
	xor.b32  	%r2224, %r2161, -2147483648;
	xor.b32  	%r2222, %r2159, -2147483648;
	xor.b32  	%r2221, %r2158, -2147483648;
	xor.b32  	%r2228, %r2165, -2147483648;
	xor.b32  	%r2218, %r2155, -2147483648;
	xor.b32  	%r2220, %r2157, -2147483648;
	xor.b32  	%r2217, %r2154, -2147483648;
	xor.b32  	%r2219, %r2156, -2147483648;
	xor.b32  	%r2215, %r2152, -2147483648;
	xor.b32  	%r2216, %r2153, -2147483648;
	xor.b32  	%r2213, %r2150, -2147483648;
	xor.b32  	%r2214, %r2151, -2147483648;
	setp.lt.u32 	%p31, %r1, 256;
	setp.eq.s32 	%p32, %r2174, 6528;
	and.pred  	%p33, %p31, %p32;
	selp.u32 	%r643, 1, 0, %p33;
	{ 
	.reg .pred 	%p1; 
	.reg .pred 	%p2; 
	setp.ne.u32 	%p1, %r643, 0; 
	bar.red.or.pred 	%p2, 0, %p1; 
	selp.u32 	%r644, 1, 0, %p2; 
	}
	setp.eq.s32 	%p34, %r644, 0;
	and.b32  	%r645, %r1, 992;
	and.b32  	%r646, %r1, 31;
	mul.lo.s32 	%r647, %r645, 17;
	or.b32  	%r648, %r647, %r646;
	cvt.u64.u32 	%rd7, %r648;
	mul.lo.s32 	%r649, %r3, 6528;
	cvt.s64.s32 	%rd60, %r649;
	add.s64 	%rd61, %rd7, %rd60;
	cvta.to.global.u64 	%rd62, %rd442;
	shl.b64 	%rd63, %rd61, 2;
	add.s64 	%rd8, %rd62, %rd63;
	cvt.u64.u32 	%rd9, %r1;
	@%p34 bra 	$L__BB21_175;
	setp.gt.u32 	%p35, %r1, 255;
	shl.b32 	%r650, %r1, 3;
	mov.u32 	%r651, _ZZN3cub18CUB_300001_SM_10006detail10radix_sort29DeviceRadixSortOnesweepKernelINS1_5radix10policy_hubIiiyE10Policy1000ELNS0_9SortOrderE0EiiyiiNS1_21identity_decomposer_tEEEvPT5_SB_PT3_PKSC_PT1_PKSG_PT2_PKSK_T4_iiT6_E1s;
	add.s32 	%r652, %r651, %r650;
	add.s32 	%r121, %r652, 26112;
	@%p35 bra 	$L__BB21_64;
	ld.param.u64 	%rd436, [_ZN3cub18CUB_300001_SM_10006detail10radix_sort29DeviceRadixSortOnesweepKernelINS1_5radix10policy_hubIiiyE10Policy1000ELNS0_9SortOrderE0EiiyiiNS1_21identity_decomposer_tEEEvPT5_SB_PT3_PKSC_PT1_PKSG_PT2_PKSK_T4_iiT6__param_3];
	cvta.to.global.u64 	%rd64, %rd436;
	shl.b64 	%rd65, %rd9, 3;
	add.s64 	%rd66, %rd64, %rd65;
	ld.global.u64 	%rd67, [%rd66];
	setp.gt.u32 	%p36, %r1, %r100;
	selp.b64 	%rd68, 6528, 0, %p36;
	sub.s64 	%rd455, %rd67, %rd68;
	st.shared.u64 	[%r121], %rd455;
	setp.lt.s32 	%p37, %r3, 1;
	mov.u32 	%r2178, %r2174;
	@%p37 bra 	$L__BB21_63;
	mov.b32 	%r2176, -1;
	mov.u32 	%r2175, %r3;
	mov.u32 	%r2178, %r2174;
$L__BB21_59:
	ld.param.u64 	%rd429, [_ZN3cub18CUB_300001_SM_10006detail10radix_sort29DeviceRadixSortOnesweepKernelINS1_5radix10policy_hubIiiyE10Policy1000ELNS0_9SortOrderE0EiiyiiNS1_21identity_decomposer_tEEEvPT5_SB_PT3_PKSC_PT1_PKSG_PT2_PKSK_T4_iiT6__param_0];
	add.s32 	%r125, %r2175, -1;
	shl.b32 	%r654, %r125, 8;
	add.s32 	%r655, %r654, %r1;
	cvta.to.global.u64 	%rd69, %rd429;
	mul.wide.s32 	%rd70, %r655, 4;
	add.s64 	%rd11, %rd69, %rd70;
$L__BB21_60:
	membar.cta;
	ld.volatile.global.u32 	%r126, [%rd11];
	setp.eq.s32 	%p38, %r126, 0;
	@%p38 bra 	$L__BB21_60;
	and.b32  	%r656, %r126, 1073741823;
	add.s32 	%r2178, %r656, %r2178;
	setp.gt.s32 	%p39, %r126, -1;
	vote.sync.ballot.b32 	%r2176, %p39, %r2176;
	setp.gt.u32 	%p41, %r2175, 1;
	and.pred  	%p42, %p39, %p41;
	mov.u32 	%r2175, %r125;
	@%p42 bra 	$L__BB21_59;
	ld.shared.u64 	%rd455, [%r121];
$L__BB21_63:
	or.b32  	%r657, %r2178, -2147483648;
	st.volatile.global.u32 	[%rd6], %r657;
	sub.s32 	%r658, %r2178, %r2174;
	cvt.s64.s32 	%rd71, %r658;
	add.s64 	%rd72, %rd455, %rd71;
	st.shared.u64 	[%r121], %rd72;
$L__BB21_64:
	ld.param.u32 	%r2080, [_ZN3cub18CUB_300001_SM_10006detail10radix_sort29DeviceRadixSortOnesweepKernelINS1_5radix10policy_hubIiiyE10Policy1000ELNS0_9SortOrderE0EiiyiiNS1_21identity_decomposer_tEEEvPT5_SB_PT3_PKSC_PT1_PKSG_PT2_PKSK_T4_iiT6__param_8];
	ld.param.u64 	%rd432, [_ZN3cub18CUB_300001_SM_10006detail10radix_sort29DeviceRadixSortOnesweepKernelINS1_5radix10policy_hubIiiyE10Policy1000ELNS0_9SortOrderE0EiiyiiNS1_21identity_decomposer_tEEEvPT5_SB_PT3_PKSC_PT1_PKSG_PT2_PKSK_T4_iiT6__param_2];
	setp.gt.u32 	%p43, %r1, 255;
	setp.lt.s32 	%p44, %r4, %r2080;
	setp.eq.s64 	%p45, %rd432, 0;
	or.pred  	%p46, %p45, %p44;
	or.pred  	%p47, %p43, %p46;
	@%p47 bra 	$L__BB21_66;
	ld.param.u64 	%rd433, [_ZN3cub18CUB_300001_SM_10006detail10radix_sort29DeviceRadixSortOnesweepKernelINS1_5radix10policy_hubIiiyE10Policy1000ELNS0_9SortOrderE0EiiyiiNS1_21identity_decomposer_tEEEvPT5_SB_PT3_PKSC_PT1_PKSG_PT2_PKSK_T4_iiT6__param_2];
	ld.shared.u64 	%rd73, [%r121];
	setp.gt.u32 	%p48, %r1, %r100;
	selp.b64 	%rd74, 6528, 0, %p48;
	cvt.s64.s32 	%rd75, %r2174;
	add.s64 	%rd76, %rd74, %rd75;
	add.s64 	%rd77, %rd76, %rd73;
	cvta.to.global.u64 	%rd78, %rd433;
	shl.b64 	%rd79, %rd9, 3;
	add.s64 	%rd80, %rd78, %rd79;
	st.global.u64 	[%rd80], %rd77;
$L__BB21_66:
	ld.param.u32 	%r2081, [_ZN3cub18CUB_300001_SM_10006detail10radix_sort29DeviceRadixSortOnesweepKernelINS1_5radix10policy_hubIiiyE10Policy1000ELNS0_9SortOrderE0EiiyiiNS1_21identity_decomposer_tEEEvPT5_SB_PT3_PKSC_PT1_PKSG_PT2_PKSK_T4_iiT6__param_8];
	setp.gt.s32 	%p49, %r4, %r2081;
	bar.sync 	0;
	shl.b32 	%r659, %r100, 3;
	add.s32 	%r661, %r651, %r659;
	ld.shared.u64 	%rd14, [%r661+26112];
	@%p49 bra 	$L__BB21_68;
	add.s64 	%rd81, %rd14, %rd7;
	shl.b64 	%rd82, %rd81, 2;
	add.s64 	%rd83, %rd1, %rd82;
	st.global.u32 	[%rd83], %r2165;
	st.global.u32 	[%rd83+128], %r2164;
	st.global.u32 	[%rd83+256], %r2163;
	st.global.u32 	[%rd83+384], %r2162;
	st.global.u32 	[%rd83+512], %r2161;
	st.global.u32 	[%rd83+640], %r2160;
	st.global.u32 	[%rd83+768], %r2159;
	st.global.u32 	[%rd83+896], %r2158;
	st.global.u32 	[%rd83+1024], %r2157;
	st.global.u32 	[%rd83+1152], %r2156;
	st.global.u32 	[%rd83+1280], %r2155;
	st.global.u32 	[%rd83+1408], %r2154;
	st.global.u32 	[%rd83+1536], %r2153;
	st.global.u32 	[%rd83+1664], %r2152;
	st.global.u32 	[%rd83+1792], %r2151;
	st.global.u32 	[%rd83+1920], %r2150;
	st.global.u32 	[%rd83+2048], %r2149;
	bra.uni 	$L__BB21_102;
$L__BB21_68:
	ld.param.u32 	%r2082, [_ZN3cub18CUB_300001_SM_10006detail10radix_sort29DeviceRadixSortOnesweepKernelINS1_5radix10policy_hubIiiyE10Policy1000ELNS0_9SortOrderE0EiiyiiNS1_21identity_decomposer_tEEEvPT5_SB_PT3_PKSC_PT1_PKSG_PT2_PKSK_T4_iiT6__param_8];
	cvt.u32.u64 	%r662, %rd7;
	mad.lo.s32 	%r130, %r3, -6528, %r2082;
	setp.ge.s32 	%p50, %r662, %r130;
	add.s64 	%rd84, %rd14, %rd7;
	shl.b64 	%rd85, %rd84, 2;
	add.s64 	%rd15, %rd1, %rd85;
	@%p50 bra 	$L__BB21_70;
	st.global.u32 	[%rd15], %r2165;
$L__BB21_70:
	add.s32 	%r664, %r662, 32;
	setp.ge.s32 	%p51, %r664, %r130;
	@%p51 bra 	$L__BB21_72;
	st.global.u32 	[%rd15+128], %r2164;
$L__BB21_72:
	add.s32 	%r666, %r662, 64;
	setp.ge.s32 	%p52, %r666, %r130;
	@%p52 bra 	$L__BB21_74;
	st.global.u32 	[%rd15+256], %r2163;
$L__BB21_74:
	add.s32 	%r668, %r662, 96;
	setp.ge.s32 	%p53, %r668, %r130;
	@%p53 bra 	$L__BB21_76;
	st.global.u32 	[%rd15+384], %r2162;
$L__BB21_76:
	add.s32 	%r670, %r662, 128;
	setp.ge.s32 	%p54, %r670, %r130;
	@%p54 bra 	$L__BB21_78;
	st.global.u32 	[%rd15+512], %r2161;
$L__BB21_78:
	add.s32 	%r672, %r662, 160;
	setp.ge.s32 	%p55, %r672, %r130;
	@%p55 bra 	$L__BB21_80;
	st.global.u32 	[%rd15+640], %r2160;
$L__BB21_80:
	add.s32 	%r674, %r662, 192;
	setp.ge.s32 	%p56, %r674, %r130;
	@%p56 bra 	$L__BB21_82;
	st.global.u32 	[%rd15+768], %r2159;
$L__BB21_82:
	add.s32 	%r676, %r662, 224;
	setp.ge.s32 	%p57, %r676, %r130;
	@%p57 bra 	$L__BB21_84;
	st.global.u32 	[%rd15+896], %r2158;
$L__BB21_84:
	add.s32 	%r678, %r662, 256;
	setp.ge.s32 	%p58, %r678, %r130;
	@%p58 bra 	$L__BB21_86;
	st.global.u32 	[%rd15+1024], %r2157;
$L__BB21_86:
	add.s32 	%r680, %r662, 288;
	setp.ge.s32 	%p59, %r680, %r130;
	@%p59 bra 	$L__BB21_88;
	st.global.u32 	[%rd15+1152], %r2156;
$L__BB21_88:
	add.s32 	%r682, %r662, 320;
	setp.ge.s32 	%p60, %r682, %r130;
	@%p60 bra 	$L__BB21_90;
	st.global.u32 	[%rd15+1280], %r2155;
$L__BB21_90:
	add.s32 	%r684, %r662, 352;
	setp.ge.s32 	%p61, %r684, %r130;
	@%p61 bra 	$L__BB21_92;
	st.global.u32 	[%rd15+1408], %r2154;
$L__BB21_92:
	add.s32 	%r686, %r662, 384;
	setp.ge.s32 	%p62, %r686, %r130;
	@%p62 bra 	$L__BB21_94;
	st.global.u32 	[%rd15+1536], %r2153;
$L__BB21_94:
	add.s32 	%r688, %r662, 416;
	setp.ge.s32 	%p63, %r688, %r130;
	@%p63 bra 	$L__BB21_96;
	st.global.u32 	[%rd15+1664], %r2152;
$L__BB21_96:
	add.s32 	%r690, %r662, 448;
	setp.ge.s32 	%p64, %r690, %r130;
	@%p64 bra 	$L__BB21_98;
	st.global.u32 	[%rd15+1792], %r2151;
$L__BB21_98:
	add.s32 	%r692, %r662, 480;
	setp.ge.s32 	%p65, %r692, %r130;
	@%p65 bra 	$L__BB21_100;
	st.global.u32 	[%rd15+1920], %r2150;
$L__BB21_100:
	add.s32 	%r694, %r662, 512;
	setp.ge.s32 	%p66, %r694, %r130;
	@%p66 bra 	$L__BB21_102;
	st.global.u32 	[%rd15+2048], %r2149;
$L__BB21_102:
	ld.param.u32 	%r2083, [_ZN3cub18CUB_300001_SM_10006detail10radix_sort29DeviceRadixSortOnesweepKernelINS1_5radix10policy_hubIiiyE10Policy1000ELNS0_9SortOrderE0EiiyiiNS1_21identity_decomposer_tEEEvPT5_SB_PT3_PKSC_PT1_PKSG_PT2_PKSK_T4_iiT6__param_8];
	setp.gt.s32 	%p67, %r4, %r2083;
	@%p67 bra 	$L__BB21_104;
	ld.global.u32 	%r2211, [%rd8];
	ld.global.u32 	%r2210, [%rd8+128];
	ld.global.u32 	%r2209, [%rd8+256];
	ld.global.u32 	%r2208, [%rd8+384];
	ld.global.u32 	%r2207, [%rd8+512];
	ld.global.u32 	%r2206, [%rd8+640];
	ld.global.u32 	%r2205, [%rd8+768];
	ld.global.u32 	%r2204, [%rd8+896];
	ld.global.u32 	%r2203, [%rd8+1024];
	ld.global.u32 	%r2202, [%rd8+1152];
	ld.global.u32 	%r2201, [%rd8+1280];
	ld.global.u32 	%r2200, [%rd8+1408];
	ld.global.u32 	%r2199, [%rd8+1536];
	ld.global.u32 	%r2198, [%rd8+1664];
	ld.global.u32 	%r2197, [%rd8+1792];
	ld.global.u32 	%r2196, [%rd8+1920];
	ld.global.u32 	%r2195, [%rd8+2048];
	bra.uni 	$L__BB21_138;
$L__BB21_104:
	ld.param.u32 	%r2084, [_ZN3cub18CUB_300001_SM_10006detail10radix_sort29DeviceRadixSortOnesweepKernelINS1_5radix10policy_hubIiiyE10Policy1000ELNS0_9SortOrderE0EiiyiiNS1_21identity_decomposer_tEEEvPT5_SB_PT3_PKSC_PT1_PKSG_PT2_PKSK_T4_iiT6__param_8];
	cvt.u32.u64 	%r696, %rd7;
	sub.s32 	%r148, %r2084, %r649;
	setp.ge.s32 	%p68, %r696, %r148;
	@%p68 bra 	$L__BB21_106;
	ld.global.u32 	%r2211, [%rd8];
$L__BB21_106:
	add.s32 	%r700, %r696, 32;
	setp.ge.s32 	%p69, %r700, %r148;
	@%p69 bra 	$L__BB21_108;
	ld.global.u32 	%r2210, [%rd8+128];
$L__BB21_108:
	add.s32 	%r703, %r696, 64;
	setp.ge.s32 	%p70, %r703, %r148;
	@%p70 bra 	$L__BB21_110;
	ld.global.u32 	%r2209, [%rd8+256];
$L__BB21_110:
	add.s32 	%r706, %r696, 96;
	setp.ge.s32 	%p71, %r706, %r148;
	@%p71 bra 	$L__BB21_112;
	ld.global.u32 	%r2208, [%rd8+384];
$L__BB21_112:
	add.s32 	%r709, %r696, 128;
	setp.ge.s32 	%p72, %r709, %r148;
	@%p72 bra 	$L__BB21_114;
	ld.global.u32 	%r2207, [%rd8+512];
$L__BB21_114:
	add.s32 	%r712, %r696, 160;
	setp.ge.s32 	%p73, %r712, %r148;
	@%p73 bra 	$L__BB21_116;
	ld.global.u32 	%r2206, [%rd8+640];
$L__BB21_116:
	add.s32 	%r715, %r696, 192;
	setp.ge.s32 	%p74, %r715, %r148;
	@%p74 bra 	$L__BB21_118;
	ld.global.u32 	%r2205, [%rd8+768];
$L__BB21_118:
	add.s32 	%r718, %r696, 224;
	setp.ge.s32 	%p75, %r718, %r148;
	@%p75 bra 	$L__BB21_120;
	ld.global.u32 	%r2204, [%rd8+896];
$L__BB21_120:
	add.s32 	%r721, %r696, 256;
	setp.ge.s32 	%p76, %r721, %r148;
	@%p76 bra 	$L__BB21_122;
	ld.global.u32 	%r2203, [%rd8+1024];
$L__BB21_122:
	add.s32 	%r724, %r696, 288;
	setp.ge.s32 	%p77, %r724, %r148;
	@%p77 bra 	$L__BB21_124;
	ld.global.u32 	%r2202, [%rd8+1152];
$L__BB21_124:
	add.s32 	%r727, %r696, 320;
	setp.ge.s32 	%p78, %r727, %r148;
	@%p78 bra 	$L__BB21_126;
	ld.global.u32 	%r2201, [%rd8+1280];
$L__BB21_126:
	add.s32 	%r730, %r696, 352;
	setp.ge.s32 	%p79, %r730, %r148;
	@%p79 bra 	$L__BB21_128;
	ld.global.u32 	%r2200, [%rd8+1408];
$L__BB21_128:
	add.s32 	%r733, %r696, 384;
	setp.ge.s32 	%p80, %r733, %r148;
	@%p80 bra 	$L__BB21_130;
	ld.global.u32 	%r2199, [%rd8+1536];
$L__BB21_130:
	add.s32 	%r736, %r696, 416;
	setp.ge.s32 	%p81, %r736, %r148;
	@%p81 bra 	$L__BB21_132;
	ld.global.u32 	%r2198, [%rd8+1664];
$L__BB21_132:
	add.s32 	%r739, %r696, 448;
	setp.ge.s32 	%p82, %r739, %r148;
	@%p82 bra 	$L__BB21_134;
	ld.global.u32 	%r2197, [%rd8+1792];
$L__BB21_134:
	add.s32 	%r742, %r696, 480;
	setp.ge.s32 	%p83, %r742, %r148;
	@%p83 bra 	$L__BB21_136;
	ld.global.u32 	%r2196, [%rd8+1920];
$L__BB21_136:
	add.s32 	%r745, %r696, 512;
	setp.ge.s32 	%p84, %r745, %r148;
	@%p84 bra 	$L__BB21_138;
	ld.global.u32 	%r2195, [%rd8+2048];
$L__BB21_138:
	ld.param.u32 	%r2085, [_ZN3cub18CUB_300001_SM_10006detail10radix_sort29DeviceRadixSortOnesweepKernelINS1_5radix10policy_hubIiiyE10Policy1000ELNS0_9SortOrderE0EiiyiiNS1_21identity_decomposer_tEEEvPT5_SB_PT3_PKSC_PT1_PKSG_PT2_PKSK_T4_iiT6__param_8];
	mad.lo.s32 	%r746, %r3, 6528, 6528;
	setp.gt.s32 	%p85, %r746, %r2085;
	@%p85 bra 	$L__BB21_140;
	ld.param.u64 	%rd439, [_ZN3cub18CUB_300001_SM_10006detail10radix_sort29DeviceRadixSortOnesweepKernelINS1_5radix10policy_hubIiiyE10Policy1000ELNS0_9SortOrderE0EiiyiiNS1_21identity_decomposer_tEEEvPT5_SB_PT3_PKSC_PT1_PKSG_PT2_PKSK_T4_iiT6__param_6];
	add.s64 	%rd86, %rd14, %rd7;
	cvta.to.global.u64 	%rd87, %rd439;
	shl.b64 	%rd88, %rd86, 2;
	add.s64 	%rd89, %rd87, %rd88;
	st.global.u32 	[%rd89], %r2211;
	st.global.u32 	[%rd89+128], %r2210;
	st.global.u32 	[%rd89+256], %r2209;
	st.global.u32 	[%rd89+384], %r2208;
	st.global.u32 	[%rd89+512], %r2207;
	st.global.u32 	[%rd89+640], %r2206;
	st.global.u32 	[%rd89+768], %r2205;
	st.global.u32 	[%rd89+896], %r2204;
	st.global.u32 	[%rd89+1024], %r2203;
	st.global.u32 	[%rd89+1152], %r2202;
	st.global.u32 	[%rd89+1280], %r2201;
	st.global.u32 	[%rd89+1408], %r2200;
	st.global.u32 	[%rd89+1536], %r2199;
	st.global.u32 	[%rd89+1664], %r2198;
	st.global.u32 	[%rd89+1792], %r2197;
	st.global.u32 	[%rd89+1920], %r2196;
	st.global.u32 	[%rd89+2048], %r2195;
	bra.uni 	$L__BB21_174;
$L__BB21_140:
	ld.param.u32 	%r2086, [_ZN3cub18CUB_300001_SM_10006detail10radix_sort29DeviceRadixSortOnesweepKernelINS1_5radix10policy_hubIiiyE10Policy1000ELNS0_9SortOrderE0EiiyiiNS1_21identity_decomposer_tEEEvPT5_SB_PT3_PKSC_PT1_PKSG_PT2_PKSK_T4_iiT6__param_8];
	ld.param.u64 	%rd440, [_ZN3cub18CUB_300001_SM_10006detail10radix_sort29DeviceRadixSortOnesweepKernelINS1_5radix10policy_hubIiiyE10Policy1000ELNS0_9SortOrderE0EiiyiiNS1_21identity_decomposer_tEEEvPT5_SB_PT3_PKSC_PT1_PKSG_PT2_PKSK_T4_iiT6__param_6];
	cvt.u32.u64 	%r747, %rd7;
	mad.lo.s32 	%r199, %r3, -6528, %r2086;
	setp.ge.s32 	%p86, %r747, %r199;
	add.s64 	%rd90, %rd14, %rd7;
	cvta.to.global.u64 	%rd91, %rd440;
	shl.b64 	%rd92, %rd90, 2;
	add.s64 	%rd16, %rd91, %rd92;
	@%p86 bra 	$L__BB21_142;
	st.global.u32 	[%rd16], %r2211;
$L__BB21_142:
	add.s32 	%r749, %r747, 32;
	setp.ge.s32 	%p87, %r749, %r199;
	@%p87 bra 	$L__BB21_144;
	st.global.u32 	[%rd16+128], %r2210;
$L__BB21_144:
	add.s32 	%r751, %r747, 64;
	setp.ge.s32 	%p88, %r751, %r199;
	@%p88 bra 	$L__BB21_146;
	st.global.u32 	[%rd16+256], %r2209;
$L__BB21_146:
	add.s32 	%r753, %r747, 96;
	setp.ge.s32 	%p89, %r753, %r199;
	@%p89 bra 	$L__BB21_148;
	st.global.u32 	[%rd16+384], %r2208;
$L__BB21_148:
	add.s32 	%r755, %r747, 128;
	setp.ge.s32 	%p90, %r755, %r199;
	@%p90 bra 	$L__BB21_150;
	st.global.u32 	[%rd16+512], %r2207;
$L__BB21_150:
	add.s32 	%r757, %r747, 160;
	setp.ge.s32 	%p91, %r757, %r199;
	@%p91 bra 	$L__BB21_152;
	st.global.u32 	[%rd16+640], %r2206;
$L__BB21_152:
	add.s32 	%r759, %r747, 192;
	setp.ge.s32 	%p92, %r759, %r199;
	@%p92 bra 	$L__BB21_154;
	st.global.u32 	[%rd16+768], %r2205;
$L__BB21_154:
	add.s32 	%r761, %r747, 224;
	setp.ge.s32 	%p93, %r761, %r199;
	@%p93 bra 	$L__BB21_156;
	st.global.u32 	[%rd16+896], %r2204;
$L__BB21_156:
	add.s32 	%r763, %r747, 256;
	setp.ge.s32 	%p94, %r763, %r199;
	@%p94 bra 	$L__BB21_158;
	st.global.u32 	[%rd16+1024], %r2203;
$L__BB21_158:
	add.s32 	%r765, %r747, 288;
	setp.ge.s32 	%p95, %r765, %r199;
	@%p95 bra 	$L__BB21_160;
	st.global.u32 	[%rd16+1152], %r2202;
$L__BB21_160:
	add.s32 	%r767, %r747, 320;
	setp.ge.s32 	%p96, %r767, %r199;
	@%p96 bra 	$L__BB21_162;
	st.global.u32 	[%rd16+1280], %r2201;
$L__BB21_162:
	add.s32 	%r769, %r747, 352;
	setp.ge.s32 	%p97, %r769, %r199;
	@%p97 bra 	$L__BB21_164;
	st.global.u32 	[%rd16+1408], %r2200;
$L__BB21_164:
	add.s32 	%r771, %r747, 384;
	setp.ge.s32 	%p98, %r771, %r199;
	@%p98 bra 	$L__BB21_166;
	st.global.u32 	[%rd16+1536], %r2199;
$L__BB21_166:
	add.s32 	%r773, %r747, 416;
	setp.ge.s32 	%p99, %r773, %r199;
	@%p99 bra 	$L__BB21_168;
	st.global.u32 	[%rd16+1664], %r2198;
$L__BB21_168:
	add.s32 	%r775, %r747, 448;
	setp.ge.s32 	%p100, %r775, %r199;
	@%p100 bra 	$L__BB21_170;
	st.global.u32 	[%rd16+1792], %r2197;
$L__BB21_170:
	add.s32 	%r777, %r747, 480;
	setp.ge.s32 	%p101, %r777, %r199;
	@%p101 bra 	$L__BB21_172;
	st.global.u32 	[%rd16+1920], %r2196;
$L__BB21_172:
	add.s32 	%r779, %r747, 512;
	setp.ge.s32 	%p102, %r779, %r199;
	@%p102 bra 	$L__BB21_174;
	st.global.u32 	[%rd16+2048], %r2195;
$L__BB21_174:
	// begin inline asm
	exit;
	// end inline asm
	mov.u32 	%r2212, %r2149;
	mov.u32 	%r2213, %r2150;
	mov.u32 	%r2214, %r2151;
	mov.u32 	%r2215, %r2152;
	mov.u32 	%r2216, %r2153;
	mov.u32 	%r2217, %r2154;
	mov.u32 	%r2218, %r2155;
	mov.u32 	%r2219, %r2156;
	mov.u32 	%r2220, %r2157;
	mov.u32 	%r2221, %r2158;
	mov.u32 	%r2222, %r2159;
	mov.u32 	%r2223, %r2160;
	mov.u32 	%r2224, %r2161;
	mov.u32 	%r2225, %r2162;
	mov.u32 	%r2226, %r2163;
	mov.u32 	%r2227, %r2164;
	mov.u32 	%r2228, %r2165;
$L__BB21_175:
	mul.hi.u32 	%r780, %r1, 357913942;
	add.s32 	%r781, %r780, %r1;
	shl.b32 	%r782, %r781, 2;
	mov.u32 	%r783, _ZZN3cub18CUB_300001_SM_10006detail10radix_sort29DeviceRadixSortOnesweepKernelINS1_5radix10policy_hubIiiyE10Policy1000ELNS0_9SortOrderE0EiiyiiNS1_21identity_decomposer_tEEEvPT5_SB_PT3_PKSC_PT1_PKSG_PT2_PKSK_T4_iiT6_E1s;
	add.s32 	%r784, %r783, %r782;
	add.s32 	%r217, %r784, 13328;
	st.shared.u32 	[%r784+13328], %r2174;
	bar.sync 	0;
	setp.gt.u32 	%p103, %r1, 31;
	@%p103 bra 	$L__BB21_177;
	mad.lo.s32 	%r816, %r1, 52, %r783;
	ld.shared.u32 	%r817, [%r816+13328];
	ld.shared.u32 	%r818, [%r816+13332];
	ld.shared.u32 	%r819, [%r816+13336];
	ld.shared.u32 	%r820, [%r816+13340];
	ld.shared.u32 	%r821, [%r816+13344];
	ld.shared.u32 	%r822, [%r816+13348];
	ld.shared.u32 	%r823, [%r816+13352];
	ld.shared.u32 	%r824, [%r816+13356];
	ld.shared.u32 	%r825, [%r816+13360];
	ld.shared.u32 	%r826, [%r816+13364];
	ld.shared.u32 	%r827, [%r816+13368];
	ld.shared.u32 	%r828, [%r816+13372];
	add.s32 	%r829, %r818, %r817;
	add.s32 	%r830, %r829, %r819;
	add.s32 	%r831, %r830, %r820;
	add.s32 	%r832, %r831, %r821;
	add.s32 	%r833, %r832, %r822;
	add.s32 	%r834, %r833, %r823;
	add.s32 	%r835, %r834, %r824;
	add.s32 	%r836, %r835, %r825;
	add.s32 	%r837, %r836, %r826;
	add.s32 	%r838, %r837, %r827;
	add.s32 	%r789, %r838, %r828;
	mov.b32 	%r787, 1;
	mov.b32 	%r812, 0;
	mov.b32 	%r814, -1;
	// begin inline asm
	{  .reg .s32 r0;  .reg .pred p;  shfl.sync.up.b32 r0|p, %r789, %r787, %r812, %r814;  @p add.s32 r0, r0, %r789;  mov.s32 %r785, r0;}
	// end inline asm
	mov.b32 	%r793, 2;
	// begin inline asm
	{  .reg .s32 r0;  .reg .pred p;  shfl.sync.up.b32 r0|p, %r785, %r793, %r812, %r814;  @p add.s32 r0, r0, %r785;  mov.s32 %r791, r0;}
	// end inline asm
	mov.b32 	%r799, 4;
	// begin inline asm
	{  .reg .s32 r0;  .reg .pred p;  shfl.sync.up.b32 r0|p, %r791, %r799, %r812, %r814;  @p add.s32 r0, r0, %r791;  mov.s32 %r797, r0;}
	// end inline asm
	mov.b32 	%r805, 8;
	// begin inline asm
	{  .reg .s32 r0;  .reg .pred p;  shfl.sync.up.b32 r0|p, %r797, %r805, %r812, %r814;  @p add.s32 r0, r0, %r797;  mov.s32 %r803, r0;}
	// end inline asm
	mov.b32 	%r811, 16;
	// begin inline asm
	{  .reg .s32 r0;  .reg .pred p;  shfl.sync.up.b32 r0|p, %r803, %r811, %r812, %r814;  @p add.s32 r0, r0, %r803;  mov.s32 %r809, r0;}
	// end inline asm
	sub.s32 	%r839, %r809, %r789;
	add.s32 	%r840, %r817, %r839;
	add.s32 	%r841, %r818, %r840;
	add.s32 	%r842, %r819, %r841;
	add.s32 	%r843, %r820, %r842;
	add.s32 	%r844, %r821, %r843;
	add.s32 	%r845, %r822, %r844;
	add.s32 	%r846, %r823, %r845;
	add.s32 	%r847, %r824, %r846;
	add.s32 	%r848, %r825, %r847;
	add.s32 	%r849, %r826, %r848;
	add.s32 	%r850, %r827, %r849;
	st.shared.u32 	[%r816+13328], %r839;
	st.shared.u32 	[%r816+13332], %r840;
	st.shared.u32 	[%r816+13336], %r841;
	st.shared.u32 	[%r816+13340], %r842;
	st.shared.u32 	[%r816+13344], %r843;
	st.shared.u32 	[%r816+13348], %r844;
	st.shared.u32 	[%r816+13352], %r845;
	st.shared.u32 	[%r816+13356], %r846;
	st.shared.u32 	[%r816+13360], %r847;
	st.shared.u32 	[%r816+13364], %r848;
	st.shared.u32 	[%r816+13368], %r849;
	st.shared.u32 	[%r816+13372], %r850;
$L__BB21_177:
	setp.gt.u32 	%p104, %r1, 255;
	bar.sync 	0;
	ld.shared.u32 	%r218, [%r217];
	@%p104 bra 	$L__BB21_179;
	shl.b32 	%r851, %r1, 2;
	add.s32 	%r853, %r783, %r851;
	ld.shared.u32 	%r854, [%r853];
	add.s32 	%r855, %r854, %r218;
	st.shared.u32 	[%r853], %r855;
	ld.shared.u32 	%r856, [%r853+1024];
	add.s32 	%r857, %r856, %r218;
	st.shared.u32 	[%r853+1024], %r857;
	ld.shared.u32 	%r858, [%r853+2048];
	add.s32 	%r859, %r858, %r218;
	st.shared.u32 	[%r853+2048], %r859;
	ld.shared.u32 	%r860, [%r853+3072];
	add.s32 	%r861, %r860, %r218;
	st.shared.u32 	[%r853+3072], %r861;
	ld.shared.u32 	%r862, [%r853+4096];
	add.s32 	%r863, %r862, %r218;
	st.shared.u32 	[%r853+4096], %r863;
	ld.shared.u32 	%r864, [%r853+5120];
	add.s32 	%r865, %r864, %r218;
	st.shared.u32 	[%r853+5120], %r865;
	ld.shared.u32 	%r866, [%r853+6144];
	add.s32 	%r867, %r866, %r218;
	st.shared.u32 	[%r853+6144], %r867;
	ld.shared.u32 	%r868, [%r853+7168];
	add.s32 	%r869, %r868, %r218;
	st.shared.u32 	[%r853+7168], %r869;
	ld.shared.u32 	%r870, [%r853+8192];
	add.s32 	%r871, %r870, %r218;
	st.shared.u32 	[%r853+8192], %r871;
	ld.shared.u32 	%r872, [%r853+9216];
	add.s32 	%r873, %r872, %r218;
	st.shared.u32 	[%r853+9216], %r873;
	ld.shared.u32 	%r874, [%r853+10240];
	add.s32 	%r875, %r874, %r218;
	st.shared.u32 	[%r853+10240], %r875;
	ld.shared.u32 	%r876, [%r853+11264];
	add.s32 	%r877, %r876, %r218;
	st.shared.u32 	[%r853+11264], %r877;
$L__BB21_179:
	ld.param.u32 	%r2132, [_ZN3cub18CUB_300001_SM_10006detail10radix_sort29DeviceRadixSortOnesweepKernelINS1_5radix10policy_hubIiiyE10Policy1000ELNS0_9SortOrderE0EiiyiiNS1_21identity_decomposer_tEEEvPT5_SB_PT3_PKSC_PT1_PKSG_PT2_PKSK_T4_iiT6__param_10];
	ld.param.u32 	%r2095, [_ZN3cub18CUB_300001_SM_10006detail10radix_sort29DeviceRadixSortOnesweepKernelINS1_5radix10policy_hubIiiyE10Policy1000ELNS0_9SortOrderE0EiiyiiNS1_21identity_decomposer_tEEEvPT5_SB_PT3_PKSC_PT1_PKSG_PT2_PKSK_T4_iiT6__param_9];
	shl.b32 	%r904, %r1, 5;
	and.b32  	%r905, %r904, 31744;
	add.s32 	%r219, %r783, %r905;
	bar.sync 	0;
	// begin inline asm
	mov.u32 %r878, %lanemask_le;
	// end inline asm
	shr.u32 	%r907, %r2228, %r2095;
	mov.b32 	%r908, -1;
	shl.b32 	%r909, %r908, %r2132;
	not.b32 	%r221, %r909;
	and.b32  	%r901, %r907, %r221;
	mov.b32 	%r881, 1;
	// begin inline asm
	{
    .reg .pred p;
    and.b32 %r879, %r901, %r881;    setp.ne.u32 p, %r879, 0;
    vote.ballot.sync.b32 %r879, p, 0xffffffff;
    @!p not.b32 %r879, %r879;
}

	// end inline asm
	mov.b32 	%r884, 2;
	// begin inline asm
	{
    .reg .pred p;
    and.b32 %r882, %r901, %r884;    setp.ne.u32 p, %r882, 0;
    vote.ballot.sync.b32 %r882, p, 0xffffffff;
    @!p not.b32 %r882, %r882;
}

	// end inline asm
	and.b32  	%r910, %r882, %r879;
	mov.b32 	%r887, 4;
	// begin inline asm
	{
    .reg .pred p;
    and.b32 %r885, %r901, %r887;    setp.ne.u32 p, %r885, 0;
    vote.ballot.sync.b32 %r885, p, 0xffffffff;
    @!p not.b32 %r885, %r885;
}

	// end inline asm
	and.b32  	%r911, %r885, %r910;
	mov.b32 	%r890, 8;
	// begin inline asm
	{
    .reg .pred p;
    and.b32 %r888, %r901, %r890;    setp.ne.u32 p, %r888, 0;
    vote.ballot.sync.b32 %r888, p, 0xffffffff;
    @!p not.b32 %r888, %r888;
}

	// end inline asm
	and.b32  	%r912, %r888, %r911;
	mov.b32 	%r893, 16;
	// begin inline asm
	{
    .reg .pred p;
    and.b32 %r891, %r901, %r893;    setp.ne.u32 p, %r891, 0;
    vote.ballot.sync.b32 %r891, p, 0xffffffff;
    @!p not.b32 %r891, %r891;
}

	// end inline asm
	and.b32  	%r913, %r891, %r912;
	mov.b32 	%r896, 32;
	// begin inline asm
	{
    .reg .pred p;
    and.b32 %r894, %r901, %r896;    setp.ne.u32 p, %r894, 0;
    vote.ballot.sync.b32 %r894, p, 0xffffffff;
    @!p not.b32 %r894, %r894;
}

	// end inline asm
	and.b32  	%r914, %r894, %r913;
	mov.b32 	%r899, 64;
	// begin inline asm
	{
    .reg .pred p;
    and.b32 %r897, %r901, %r899;    setp.ne.u32 p, %r897, 0;
    vote.ballot.sync.b32 %r897, p, 0xffffffff;
    @!p not.b32 %r897, %r897;
}

	// end inline asm
	and.b32  	%r915, %r897, %r914;
	mov.b32 	%r902, 128;
	// begin inline asm
	{
    .reg .pred p;
    and.b32 %r900, %r901, %r902;    setp.ne.u32 p, %r900, 0;
    vote.ballot.sync.b32 %r900, p, 0xffffffff;
    @!p not.b32 %r900, %r900;
}

	// end inline asm
	and.b32  	%r916, %r900, %r915;
	clz.b32 	%r917, %r916;
	sub.s32 	%r223, 31, %r917;
	and.b32  	%r918, %r878, %r916;
	popc.b32 	%r224, %r918;
	setp.ne.s32 	%p105, %r443, %r223;
	mov.b32 	%r2229, 0;
	@%p105 bra 	$L__BB21_181;
	shl.b32 	%r919, %r901, 2;
	add.s32 	%r920, %r219, %r919;
	atom.shared.add.u32 	%r2229, [%r920], %r224;
$L__BB21_181:
	ld.param.u32 	%r2096, [_ZN3cub18CUB_300001_SM_10006detail10radix_sort29DeviceRadixSortOnesweepKernelINS1_5radix10policy_hubIiiyE10Policy1000ELNS0_9SortOrderE0EiiyiiNS1_21identity_decomposer_tEEEvPT5_SB_PT3_PKSC_PT1_PKSG_PT2_PKSK_T4_iiT6__param_9];
	shfl.sync.idx.b32	%r946|%p106, %r2229, %r223, 31, -1;
	add.s32 	%r227, %r224, %r946;
	shr.u32 	%r947, %r2227, %r2096;
	and.b32  	%r943, %r947, %r221;
	mov.b32 	%r923, 1;
	// begin inline asm
	{
    .reg .pred p;
    and.b32 %r921, %r943, %r923;    setp.ne.u32 p, %r921, 0;
    vote.ballot.sync.b32 %r921, p, 0xffffffff;
    @!p not.b32 %r921, %r921;
}

	// end inline asm
	mov.b32 	%r926, 2;
	// begin inline asm
	{
    .reg .pred p;
    and.b32 %r924, %r943, %r926;    setp.ne.u32 p, %r924, 0;
    vote.ballot.sync.b32 %r924, p, 0xffffffff;
    @!p not.b32 %r924, %r924;
}

	// end inline asm
	and.b32  	%r948, %r924, %r921;
	mov.b32 	%r929, 4;
	// begin inline asm
	{
    .reg .pred p;
    and.b32 %r927, %r943, %r929;    setp.ne.u32 p, %r927, 0;
    vote.ballot.sync.b32 %r927, p, 0xffffffff;
    @!p not.b32 %r927, %r927;
}

	// end inline asm
	and.b32  	%r949, %r927, %r948;
	mov.b32 	%r932, 8;
	// begin inline asm
	{
    .reg .pred p;
    and.b32 %r930, %r943, %r932;    setp.ne.u32 p, %r930, 0;
    vote.ballot.sync.b32 %r930, p, 0xffffffff;
    @!p not.b32 %r930, %r930;
}

	// end inline asm
	and.b32  	%r950, %r930, %r949;
	mov.b32 	%r935, 16;
	// begin inline asm
	{
    .reg .pred p;
    and.b32 %r933, %r943, %r935;    setp.ne.u32 p, %r933, 0;
    vote.ballot.sync.b32 %r933, p, 0xffffffff;
    @!p not.b32 %r933, %r933;
}

	// end inline asm
	and.b32  	%r951, %r933, %r950;
	mov.b32 	%r938, 32;
	// begin inline asm
	{
    .reg .pred p;
    and.b32 %r936, %r943, %r938;    setp.ne.u32 p, %r936, 0;
    vote.ballot.sync.b32 %r936, p, 0xffffffff;
    @!p not.b32 %r936, %r936;
}

	// end inline asm
	and.b32  	%r952, %r936, %r951;
	mov.b32 	%r941, 64;
	// begin inline asm
	{
    .reg .pred p;
    and.b32 %r939, %r943, %r941;    setp.ne.u32 p, %r939, 0;
    vote.ballot.sync.b32 %r939, p, 0xffffffff;
    @!p not.b32 %r939, %r939;
}

	// end inline asm
	and.b32  	%r953, %r939, %r952;
	mov.b32 	%r944, 128;
	// begin inline asm
	{
    .reg .pred p;
    and.b32 %r942, %r943, %r944;    setp.ne.u32 p, %r942, 0;
    vote.ballot.sync.b32 %r942, p, 0xffffffff;
    @!p not.b32 %r942, %r942;
}

	// end inline asm
	and.b32  	%r954, %r942, %r953;
	clz.b32 	%r955, %r954;
	sub.s32 	%r229, 31, %r955;
	and.b32  	%r956, %r878, %r954;
	popc.b32 	%r230, %r956;
	setp.ne.s32 	%p107, %r443, %r229;
	mov.b32 	%r2230, 0;
	@%p107 bra 	$L__BB21_183;
	shl.b32 	%r957, %r943, 2;
	add.s32 	%r958, %r219, %r957;
	atom.shared.add.u32 	%r2230, [%r958], %r230;
$L__BB21_183:
	ld.param.u32 	%r2097, [_ZN3cub18CUB_300001_SM_10006detail10radix_sort29DeviceRadixSortOnesweepKernelINS1_5radix10policy_hubIiiyE10Policy1000ELNS0_9SortOrderE0EiiyiiNS1_21identity_decomposer_tEEEvPT5_SB_PT3_PKSC_PT1_PKSG_PT2_PKSK_T4_iiT6__param_9];
	shfl.sync.idx.b32	%r984|%p108, %r2230, %r229, 31, -1;
	add.s32 	%r233, %r230, %r984;
	shr.u32 	%r985, %r2226, %r2097;
	and.b32  	%r981, %r985, %r221;
	mov.b32 	%r961, 1;
	// begin inline asm
	{
    .reg .pred p;
    and.b32 %r959, %r981, %r961;    setp.ne.u32 p, %r959, 0;
    vote.ballot.sync.b32 %r959, p, 0xffffffff;
    @!p not.b32 %r959, %r959;
}

	// end inline asm
	mov.b32 	%r964, 2;
	// begin inline asm
	{
    .reg .pred p;
    and.b32 %r962, %r981, %r964;    setp.ne.u32 p, %r962, 0;
    vote.ballot.sync.b32 %r962, p, 0xffffffff;
    @!p not.b32 %r962, %r962;
}

	// end inline asm
	and.b32  	%r986, %r962, %r959;
	mov.b32 	%r967, 4;
	// begin inline asm
	{
    .reg .pred p;
    and.b32 %r965, %r981, %r967;    setp.ne.u32 p, %r965, 0;
    vote.ballot.sync.b32 %r965, p, 0xffffffff;
    @!p not.b32 %r965, %r965;
}

	// end inline asm
	and.b32  	%r987, %r965, %r986;
	mov.b32 	%r970, 8;
	// begin inline asm
	{
    .reg .pred p;
    and.b32 %r968, %r981, %r970;    setp.ne.u32 p, %r968, 0;
    vote.ballot.sync.b32 %r968, p, 0xffffffff;
    @!p not.b32 %r968, %r968;
}

	// end inline asm
	and.b32  	%r988, %r968, %r987;
	mov.b32 	%r973, 16;
	// begin inline asm
	{
    .reg .pred p;
    and.b32 %r971, %r981, %r973;    setp.ne.u32 p, %r971, 0;
    vote.ballot.sync.b32 %r971, p, 0xffffffff;
    @!p not.b32 %r971, %r971;
}

	// end inline asm
	and.b32  	%r989, %r971, %r988;
	mov.b32 	%r976, 32;
	// begin inline asm
	{
    .reg .pred p;
    and.b32 %r974, %r981, %r976;    setp.ne.u32 p, %r974, 0;
    vote.ballot.sync.b32 %r974, p, 0xffffffff;
    @!p not.b32 %r974, %r974;
}

	// end inline asm
	and.b32  	%r990, %r974, %r989;
	mov.b32 	%r979, 64;
	// begin inline asm
	{
    .reg .pred p;
    and.b32 %r977, %r981, %r979;    setp.ne.u32 p, %r977, 0;
    vote.ballot.sync.b32 %r977, p, 0xffffffff;
    @!p not.b32 %r977, %r977;
}

	// end inline asm
	and.b32  	%r991, %r977, %r990;
	mov.b32 	%r982, 128;
	// begin inline asm
	{
    .reg .pred p;
    and.b32 %r980, %r981, %r982;    setp.ne.u32 p, %r980, 0;
    vote.ballot.sync.b32 %r980, p, 0xffffffff;
    @!p not.b32 %r980, %r980;
}

	// end inline asm
	and.b32  	%r992, %r980, %r991;
	clz.b32 	%r993, %r992;
	sub.s32 	%r235, 31, %r993;
	and.b32  	%r994, %r878, %r992;
	popc.b32 	%r236, %r994;
	setp.ne.s32 	%p109, %r443, %r235;
	mov.b32 	%r2231, 0;
	@%p109 bra 	$L__BB21_185;
	shl.b32 	%r995, %r981, 2;
	add.s32 	%r996, %r219, %r995;
	atom.shared.add.u32 	%r2231, [%r996], %r236;
$L__BB21_185:
	ld.param.u32 	%r2098, [_ZN3cub18CUB_300001_SM_10006detail10radix_sort29DeviceRadixSortOnesweepKernelINS1_5radix10policy_hubIiiyE10Policy1000ELNS0_9SortOrderE0EiiyiiNS1_21identity_decomposer_tEEEvPT5_SB_PT3_PKSC_PT1_PKSG_PT2_PKSK_T4_iiT6__param_9];
	shfl.sync.idx.b32	%r1022|%p110, %r2231, %r235, 31, -1;
	add.s32 	%r239, %r236, %r1022;
	shr.u32 	%r1023, %r2225, %r2098;
	and.b32  	%r1019, %r1023, %r221;
	mov.b32 	%r999, 1;
	// begin inline asm
	{
    .reg .pred p;
    and.b32 %r997, %r1019, %r999;    setp.ne.u32 p, %r997, 0;
    vote.ballot.sync.b32 %r997, p, 0xffffffff;
    @!p not.b32 %r997, %r997;
}

	// end inline asm
	mov.b32 	%r1002, 2;
	// begin inline asm
	{
    .reg .pred p;
    and.b32 %r1000, %r1019, %r1002;    setp.ne.u32 p, %r1000, 0;
    vote.ballot.sync.b32 %r1000, p, 0xffffffff;
    @!p not.b32 %r1000, %r1000;
}

	// end inline asm
	and.b32  	%r1024, %r1000, %r997;
	mov.b32 	%r1005, 4;
	// begin inline asm
	{
    .reg .pred p;
    and.b32 %r1003, %r1019, %r1005;    setp.ne.u32 p, %r1003, 0;
    vote.ballot.sync.b32 %r1003, p, 0xffffffff;
    @!p not.b32 %r1003, %r1003;
}

	// end inline asm
	and.b32  	%r1025, %r1003, %r1024;
	mov.b32 	%r1008, 8;
	// begin inline asm
	{
    .reg .pred p;
    and.b32 %r1006, %r1019, %r1008;    setp.ne.u32 p, %r1006, 0;
    vote.ballot.sync.b32 %r1006, p, 0xffffffff;
    @!p not.b32 %r1006, %r1006;
}

	// end inline asm
	and.b32  	%r1026, %r1006, %r1025;
	mov.b32 	%r1011, 16;
	// begin inline asm
	{
    .reg .pred p;
    and.b32 %r1009, %r1019, %r1011;    setp.ne.u32 p, %r1009, 0;
    vote.ballot.sync.b32 %r1009, p, 0xffffffff;
    @!p not.b32 %r1009, %r1009;
}

	// end inline asm
	and.b32  	%r1027, %r1009, %r1026;
	mov.b32 	%r1014, 32;
	// begin inline asm
	{
    .reg .pred p;
    and.b32 %r1012, %r1019, %r1014;    setp.ne.u32 p, %r1012, 0;
    vote.ballot.sync.b32 %r1012, p, 0xffffffff;
    @!p not.b32 %r1012, %r1012;
}

	// end inline asm
	and.b32  	%r1028, %r1012, %r1027;
	mov.b32 	%r1017, 64;
	// begin inline asm
	{
    .reg .pred p;
    and.b32 %r1015, %r1019, %r1017;    setp.ne.u32 p, %r1015, 0;
    vote.ballot.sync.b32 %r1015, p, 0xffffffff;
    @!p not.b32 %r1015, %r1015;
}

	// end inline asm
	and.b32  	%r1029, %r1015, %r1028;
	mov.b32 	%r1020, 128;
	// begin inline asm
	{
    .reg .pred p;
    and.b32 %r1018, %r1019, %r1020;    setp.ne.u32 p, %r1018, 0;
    vote.ballot.sync.b32 %r1018, p, 0xffffffff;
    @!p not.b32 %r1018, %r1018;
}

	// end inline asm
	and.b32  	%r1030, %r1018, %r1029;
	clz.b32 	%r1031, %r1030;
	sub.s32 	%r241, 31, %r1031;
	and.b32  	%r1032, %r878, %r1030;
	popc.b32 	%r242, %r1032;
	setp.ne.s32 	%p111, %r443, %r241;
	mov.b32 	%r2232, 0;
	@%p111 bra 	$L__BB21_187;
	shl.b32 	%r1033, %r1019, 2;
	add.s32 	%r1034, %r219, %r1033;
	atom.shared.add.u32 	%r2232, [%r1034], %r242;
$L__BB21_187:
	ld.param.u32 	%r2099, [_ZN3cub18CUB_300001_SM_10006detail10radix_sort29DeviceRadixSortOnesweepKernelINS1_5radix10policy_hubIiiyE10Policy1000ELNS0_9SortOrderE0EiiyiiNS1_21identity_decomposer_tEEEvPT5_SB_PT3_PKSC_PT1_PKSG_PT2_PKSK_T4_iiT6__param_9];
	shfl.sync.idx.b32	%r1060|%p112, %r2232, %r241, 31, -1;
	add.s32 	%r245, %r242, %r1060;
	shr.u32 	%r1061, %r2224, %r2099;
	and.b32  	%r1057, %r1061, %r221;
	mov.b32 	%r1037, 1;
	// begin inline asm
	{
    .reg .pred p;
    and.b32 %r1035, %r1057, %r1037;    setp.ne.u32 p, %r1035, 0;
    vote.ballot.sync.b32 %r1035, p, 0xffffffff;
    @!p not.b32 %r1035, %r1035;
}

	// end inline asm
	mov.b32 	%r1040, 2;
	// begin inline asm
	{
    .reg .pred p;
    and.b32 %r1038, %r1057, %r1040;    setp.ne.u32 p, %r1038, 0;
    vote.ballot.sync.b32 %r1038, p, 0xffffffff;
    @!p not.b32 %r1038, %r1038;
}

	// end inline asm
	and.b32  	%r1062, %r1038, %r1035;
	mov.b32 	%r1043, 4;
	// begin inline asm
	{
    .reg .pred p;
    and.b32 %r1041, %r1057, %r1043;    setp.ne.u32 p, %r1041, 0;
    vote.ballot.sync.b32 %r1041, p, 0xffffffff;
    @!p not.b32 %r1041, %r1041;
}

	// end inline asm
	and.b32  	%r1063, %r1041, %r1062;
	mov.b32 	%r1046, 8;
	// begin inline asm
	{
    .reg .pred p;
    and.b32 %r1044, %r1057, %r1046;    setp.ne.u32 p, %r1044, 0;
    vote.ballot.sync.b32 %r1044, p, 0xffffffff;
    @!p not.b32 %r1044, %r1044;
}

	// end inline asm
	and.b32  	%r1064, %r1044, %r1063;
	mov.b32 	%r1049, 16;
	// begin inline asm
	{
    .reg .pred p;
    and.b32 %r1047, %r1057, %r1049;    setp.ne.u32 p, %r1047, 0;
    vote.ballot.sync.b32 %r1047, p, 0xffffffff;
    @!p not.b32 %r1047, %r1047;
}

	// end inline asm
	and.b32  	%r1065, %r1047, %r1064;
	mov.b32 	%r1052, 32;
	// begin inline asm
	{
    .reg .pred p;
    and.b32 %r1050, %r1057, %r1052;    setp.ne.u32 p, %r1050, 0;
    vote.ballot.sync.b32 %r1050, p, 0xffffffff;
    @!p not.b32 %r1050, %r1050;
}

	// end inline asm
	and.b32  	%r1066, %r1050, %r1065;
	mov.b32 	%r1055, 64;
	// begin inline asm
	{
    .reg .pred p;
    and.b32 %r1053, %r1057, %r1055;    setp.ne.u32 p, %r1053, 0;
    vote.ballot.sync.b32 %r1053, p, 0xffffffff;
    @!p not.b32 %r1053, %r1053;
}

	// end inline asm
	and.b32  	%r1067, %r1053, %r1066;
	mov.b32 	%r1058, 128;
	// begin inline asm
	{
    .reg .pred p;
    and.b32 %r1056, %r1057, %r1058;    setp.ne.u32 p, %r1056, 0;
    vote.ballot.sync.b32 %r1056, p, 0xffffffff;
    @!p not.b32 %r1056, %r1056;
}

	// end inline asm
	and.b32  	%r1068, %r1056, %r1067;
	clz.b32 	%r1069, %r1068;
	sub.s32 	%r247, 31, %r1069;
	and.b32  	%r1070, %r878, %r1068;
	popc.b32 	%r248, %r1070;
	setp.ne.s32 	%p113, %r443, %r247;
	mov.b32 	%r2233, 0;
	@%p113 bra 	$L__BB21_189;
	shl.b32 	%r1071, %r1057, 2;
	add.s32 	%r1072, %r219, %r1071;
	atom.shared.add.u32 	%r2233, [%r1072], %r248;
$L__BB21_189:
	ld.param.u32 	%r2100, [_ZN3cub18CUB_300001_SM_10006detail10radix_sort29DeviceRadixSortOnesweepKernelINS1_5radix10policy_hubIiiyE10Policy1000ELNS0_9SortOrderE0EiiyiiNS1_21identity_decomposer_tEEEvPT5_SB_PT3_PKSC_PT1_PKSG_PT2_PKSK_T4_iiT6__param_9];
	shfl.sync.idx.b32	%r1098|%p114, %r2233, %r247, 31, -1;
	add.s32 	%r251, %r248, %r1098;
	shr.u32 	%r1099, %r2223, %r2100;
	and.b32  	%r1095, %r1099, %r221;
	mov.b32 	%r1075, 1;
	// begin inline asm
	{
    .reg .pred p;
    and.b32 %r1073, %r1095, %r1075;    setp.ne.u32 p, %r1073, 0;
    vote.ballot.sync.b32 %r1073, p, 0xffffffff;
    @!p not.b32 %r1073, %r1073;
}

	// end inline asm
	mov.b32 	%r1078, 2;
	// begin inline asm
	{
    .reg .pred p;
    and.b32 %r1076, %r1095, %r1078;    setp.ne.u32 p, %r1076, 0;
    vote.ballot.sync.b32 %r1076, p, 0xffffffff;
    @!p not.b32 %r1076, %r1076;
}

	// end inline asm
	and.b32  	%r1100, %r1076, %r1073;
	mov.b32 	%r1081, 4;
	// begin inline asm
	{
    .reg .pred p;
    and.b32 %r1079, %r1095, %r1081;    setp.ne.u32 p, %r1079, 0;
    vote.ballot.sync.b32 %r1079, p, 0xffffffff;
    @!p not.b32 %r1079, %r1079;
}

	// end inline asm
	and.b32  	%r1101, %r1079, %r1100;
	mov.b32 	%r1084, 8;
	// begin inline asm
	{
    .reg .pred p;
    and.b32 %r1082, %r1095, %r1084;    setp.ne.u32 p, %r1082, 0;
    vote.ballot.sync.b32 %r1082, p, 0xffffffff;
    @!p not.b32 %r1082, %r1082;
}

	// end inline asm
	and.b32  	%r1102, %r1082, %r1101;
	mov.b32 	%r1087, 16;
	// begin inline asm
	{
    .reg .pred p;
    and.b32 %r1085, %r1095, %r1087;    setp.ne.u32 p, %r1085, 0;
    vote.ballot.sync.b32 %r1085, p, 0xffffffff;
    @!p not.b32 %r1085, %r1085;
}

	// end inline asm
	and.b32  	%r1103, %r1085, %r1102;
	mov.b32 	%r1090, 32;
	// begin inline asm
	{
    .reg .pred p;
    and.b32 %r1088, %r1095, %r1090;    setp.ne.u32 p, %r1088, 0;
    vote.ballot.sync.b32 %r1088, p, 0xffffffff;
    @!p not.b32 %r1088, %r1088;
}

	// end inline asm
	and.b32  	%r1104, %r1088, %r1103;
	mov.b32 	%r1093, 64;
	// begin inline asm
	{
    .reg .pred p;
    and.b32 %r1091, %r1095, %r1093;    setp.ne.u32 p, %r1091, 0;
    vote.ballot.sync.b32 %r1091, p, 0xffffffff;
    @!p not.b32 %r1091, %r1091;
}

	// end inline asm
	and.b32  	%r1105, %r1091, %r1104;
	mov.b32 	%r1096, 128;
	// begin inline asm
	{
    .reg .pred p;
    and.b32 %r1094, %r1095, %r1096;    setp.ne.u32 p, %r1094, 0;
    vote.ballot.sync.b32 %r1094, p, 0xffffffff;
    @!p not.b32 %r1094, %r1094;
}

	// end inline asm
	and.b32  	%r1106, %r1094, %r1105;
	clz.b32 	%r1107, %r1106;
	sub.s32 	%r253, 31, %r1107;
	and.b32  	%r1108, %r878, %r1106;
	popc.b32 	%r254, %r1108;
	setp.ne.s32 	%p115, %r443, %r253;
	mov.b32 	%r2234, 0;
	@%p115 bra 	$L__BB21_191;
	shl.b32 	%r1109, %r1095, 2;
	add.s32 	%r1110, %r219, %r1109;
	atom.shared.add.u32 	%r2234, [%r1110], %r254;
$L__BB21_191:
	ld.param.u32 	%r2101, [_ZN3cub18CUB_300001_SM_10006detail10radix_sort29DeviceRadixSortOnesweepKernelINS1_5radix10policy_hubIiiyE10Policy1000ELNS0_9SortOrderE0EiiyiiNS1_21identity_decomposer_tEEEvPT5_SB_PT3_PKSC_PT1_PKSG_PT2_PKSK_T4_iiT6__param_9];
	shfl.sync.idx.b32	%r1136|%p116, %r2234, %r253, 31, -1;
	add.s32 	%r257, %r254, %r1136;
	shr.u32 	%r1137, %r2222, %r2101;
	and.b32  	%r1133, %r1137, %r221;
	mov.b32 	%r1113, 1;
	// begin inline asm
	{
    .reg .pred p;
    and.b32 %r1111, %r1133, %r1113;    setp.ne.u32 p, %r1111, 0;
    vote.ballot.sync.b32 %r1111, p, 0xffffffff;
    @!p not.b32 %r1111, %r1111;
}

	// end inline asm
	mov.b32 	%r1116, 2;
	// begin inline asm
	{
    .reg .pred p;
    and.b32 %r1114, %r1133, %r1116;    setp.ne.u32 p, %r1114, 0;
    vote.ballot.sync.b32 %r1114, p, 0xffffffff;
    @!p not.b32 %r1114, %r1114;
}

	// end inline asm
	and.b32  	%r1138, %r1114, %r1111;
	mov.b32 	%r1119, 4;
	// begin inline asm
	{
    .reg .pred p;
    and.b32 %r1117, %r1133, %r1119;    setp.ne.u32 p, %r1117, 0;
    vote.ballot.sync.b32 %r1117, p, 0xffffffff;
    @!p not.b32 %r1117, %r1117;
}

	// end inline asm
	and.b32  	%r1139, %r1117, %r1138;
	mov.b32 	%r1122, 8;
	// begin inline asm
	{
    .reg .pred p;
    and.b32 %r1120, %r1133, %r1122;    setp.ne.u32 p, %r1120, 0;
    vote.ballot.sync.b32 %r1120, p, 0xffffffff;
    @!p not.b32 %r1120, %r1120;
}

	// end inline asm
	and.b32  	%r1140, %r1120, %r1139;
	mov.b32 	%r1125, 16;
	// begin inline asm
	{
    .reg .pred p;
    and.b32 %r1123, %r1133, %r1125;    setp.ne.u32 p, %r1123, 0;
    vote.ballot.sync.b32 %r1123, p, 0xffffffff;
    @!p not.b32 %r1123, %r1123;
}

	// end inline asm
	and.b32  	%r1141, %r1123, %r1140;
	mov.b32 	%r1128, 32;
	// begin inline asm
	{
    .reg .pred p;
    and.b32 %r1126, %r1133, %r1128;    setp.ne.u32 p, %r1126, 0;
    vote.ballot.sync.b32 %r1126, p, 0xffffffff;
    @!p not.b32 %r1126, %r1126;
}

	// end inline asm
	and.b32  	%r1142, %r1126, %r1141;
	mov.b32 	%r1131, 64;
	// begin inline asm
	{
    .reg .pred p;
    and.b32 %r1129, %r1133, %r1131;    setp.ne.u32 p, %r1129, 0;
    vote.ballot.sync.b32 %r1129, p, 0xffffffff;
    @!p not.b32 %r1129, %r1129;
}

	// end inline asm
	and.b32  	%r1143, %r1129, %r1142;
	mov.b32 	%r1134, 128;
	// begin inline asm
	{
    .reg .pred p;
    and.b32 %r1132, %r1133, %r1134;    setp.ne.u32 p, %r1132, 0;
    vote.ballot.sync.b32 %r1132, p, 0xffffffff;
    @!p not.b32 %r1132, %r1132;
}

	// end inline asm
	and.b32  	%r1144, %r1132, %r1143;
	clz.b32 	%r1145, %r1144;
	sub.s32 	%r259, 31, %r1145;
	and.b32  	%r1146, %r878, %r1144;
	popc.b32 	%r260, %r1146;
	setp.ne.s32 	%p117, %r443, %r259;
	mov.b32 	%r2235, 0;
	@%p117 bra 	$L__BB21_193;
	shl.b32 	%r1147, %r1133, 2;
	add.s32 	%r1148, %r219, %r1147;
	atom.shared.add.u32 	%r2235, [%r1148], %r260;
$L__BB21_193:
	ld.param.u32 	%r2102, [_ZN3cub18CUB_300001_SM_10006detail10radix_sort29DeviceRadixSortOnesweepKernelINS1_5radix10policy_hubIiiyE10Policy1000ELNS0_9SortOrderE0EiiyiiNS1_21identity_decomposer_tEEEvPT5_SB_PT3_PKSC_PT1_PKSG_PT2_PKSK_T4_iiT6__param_9];
	shfl.sync.idx.b32	%r1174|%p118, %r2235, %r259, 31, -1;
	add.s32 	%r263, %r260, %r1174;
	shr.u32 	%r1175, %r2221, %r2102;
	and.b32  	%r1171, %r1175, %r221;
	mov.b32 	%r1151, 1;
	// begin inline asm
	{
    .reg .pred p;
    and.b32 %r1149, %r1171, %r1151;    setp.ne.u32 p, %r1149, 0;
    vote.ballot.sync.b32 %r1149, p, 0xffffffff;
    @!p not.b32 %r1149, %r1149;
}

	// end inline asm
	mov.b32 	%r1154, 2;
	// begin inline asm
	{
    .reg .pred p;
    and.b32 %r1152, %r1171, %r1154;    setp.ne.u32 p, %r1152, 0;
    vote.ballot.sync.b32 %r1152, p, 0xffffffff;
    @!p not.b32 %r1152, %r1152;
}

	// end inline asm
	and.b32  	%r1176, %r1152, %r1149;
	mov.b32 	%r1157, 4;
	// begin inline asm
	{
    .reg .pred p;
    and.b32 %r1155, %r1171, %r1157;    setp.ne.u32 p, %r1155, 0;
    vote.ballot.sync.b32 %r1155, p, 0xffffffff;
    @!p not.b32 %r1155, %r1155;
}

	// end inline asm
	and.b32  	%r1177, %r1155, %r1176;
	mov.b32 	%r1160, 8;
	// begin inline asm
	{
    .reg .pred p;
    and.b32 %r1158, %r1171, %r1160;    setp.ne.u32 p, %r1158, 0;
    vote.ballot.sync.b32 %r1158, p, 0xffffffff;
    @!p not.b32 %r1158, %r1158;
}

	// end inline asm
	and.b32  	%r1178, %r1158, %r1177;
	mov.b32 	%r1163, 16;
	// begin inline asm
	{
    .reg .pred p;
    and.b32 %r1161, %r1171, %r1163;    setp.ne.u32 p, %r1161, 0;
    vote.ballot.sync.b32 %r1161, p, 0xffffffff;
    @!p not.b32 %r1161, %r1161;
}

	// end inline asm
	and.b32  	%r1179, %r1161, %r1178;
	mov.b32 	%r1166, 32;
	// begin inline asm
	{
    .reg .pred p;
    and.b32 %r1164, %r1171, %r1166;    setp.ne.u32 p, %r1164, 0;
    vote.ballot.sync.b32 %r1164, p, 0xffffffff;
    @!p not.b32 %r1164, %r1164;
}

	// end inline asm
	and.b32  	%r1180, %r1164, %r1179;
	mov.b32 	%r1169, 64;
	// begin inline asm
	{
    .reg .pred p;
    and.b32 %r1167, %r1171, %r1169;    setp.ne.u32 p, %r1167, 0;
    vote.ballot.sync.b32 %r1167, p, 0xffffffff;
    @!p not.b32 %r1167, %r1167;
}

	// end inline asm
	and.b32  	%r1181, %r1167, %r1180;
	mov.b32 	%r1172, 128;
	// begin inline asm
	{
    .reg .pred p;
    and.b32 %r1170, %r1171, %r1172;    setp.ne.u32 p, %r1170, 0;
    vote.ballot.sync.b32 %r1170, p, 0xffffffff;
    @!p not.b32 %r1170, %r1170;
}

	// end inline asm
	and.b32  	%r1182, %r1170, %r1181;
	clz.b32 	%r1183, %r1182;
	sub.s32 	%r265, 31, %r1183;
	and.b32  	%r1184, %r878, %r1182;
	popc.b32 	%r266, %r1184;
	setp.ne.s32 	%p119, %r443, %r265;
	mov.b32 	%r2236, 0;
	@%p119 bra 	$L__BB21_195;
	shl.b32 	%r1185, %r1171, 2;
	add.s32 	%r1186, %r219, %r1185;
	atom.shared.add.u32 	%r2236, [%r1186], %r266;
$L__BB21_195:
	ld.param.u32 	%r2103, [_ZN3cub18CUB_300001_SM_10006detail10radix_sort29DeviceRadixSortOnesweepKernelINS1_5radix10policy_hubIiiyE10Policy1000ELNS0_9SortOrderE0EiiyiiNS1_21identity_decomposer_tEEEvPT5_SB_PT3_PKSC_PT1_PKSG_PT2_PKSK_T4_iiT6__param_9];
	shfl.sync.idx.b32	%r1212|%p120, %r2236, %r265, 31, -1;
	add.s32 	%r269, %r266, %r1212;
	shr.u32 	%r1213, %r2220, %r2103;
	and.b32  	%r1209, %r1213, %r221;
	mov.b32 	%r1189, 1;
	// begin inline asm
	{
    .reg .pred p;
    and.b32 %r1187, %r1209, %r1189;    setp.ne.u32 p, %r1187, 0;
    vote.ballot.sync.b32 %r1187, p, 0xffffffff;
    @!p not.b32 %r1187, %r1187;
}

	// end inline asm
	mov.b32 	%r1192, 2;
	// begin inline asm
	{
    .reg .pred p;
    and.b32 %r1190, %r1209, %r1192;    setp.ne.u32 p, %r1190, 0;
    vote.ballot.sync.b32 %r1190, p, 0xffffffff;
    @!p not.b32 %r1190, %r1190;
}

	// end inline asm
	and.b32  	%r1214, %r1190, %r1187;
	mov.b32 	%r1195, 4;
	// begin inline asm
	{
    .reg .pred p;
    and.b32 %r1193, %r1209, %r1195;    setp.ne.u32 p, %r1193, 0;
    vote.ballot.sync.b32 %r1193, p, 0xffffffff;
    @!p not.b32 %r1193, %r1193;
}

	// end inline asm
	and.b32  	%r1215, %r1193, %r1214;
	mov.b32 	%r1198, 8;
	// begin inline asm
	{
    .reg .pred p;
    and.b32 %r1196, %r1209, %r1198;    setp.ne.u32 p, %r1196, 0;
    vote.ballot.sync.b32 %r1196, p, 0xffffffff;
    @!p not.b32 %r1196, %r1196;
}

	// end inline asm
	and.b32  	%r1216, %r1196, %r1215;
	mov.b32 	%r1201, 16;
	// begin inline asm
	{
    .reg .pred p;
    and.b32 %r1199, %r1209, %r1201;    setp.ne.u32 p, %r1199, 0;
    vote.ballot.sync.b32 %r1199, p, 0xffffffff;
    @!p not.b32 %r1199, %r1199;
}

	// end inline asm
	and.b32  	%r1217, %r1199, %r1216;
	mov.b32 	%r1204, 32;
	// begin inline asm
	{
    .reg .pred p;
    and.b32 %r1202, %r1209, %r1204;    setp.ne.u32 p, %r1202, 0;
    vote.ballot.sync.b32 %r1202, p, 0xffffffff;
    @!p not.b32 %r1202, %r1202;
}

	// end inline asm
	and.b32  	%r1218, %r1202, %r1217;
	mov.b32 	%r1207, 64;
	// begin inline asm
	{
    .reg .pred p;
    and.b32 %r1205, %r1209, %r1207;    setp.ne.u32 p, %r1205, 0;
    vote.ballot.sync.b32 %r1205, p, 0xffffffff;
    @!p not.b32 %r1205, %r1205;
}

	// end inline asm
	and.b32  	%r1219, %r1205, %r1218;
	mov.b32 	%r1210, 128;
	// begin inline asm
	{
    .reg .pred p;
    and.b32 %r1208, %r1209, %r1210;    setp.ne.u32 p, %r1208, 0;
    vote.ballot.sync.b32 %r1208, p, 0xffffffff;
    @!p not.b32 %r1208, %r1208;
}

	// end inline asm
	and.b32  	%r1220, %r1208, %r1219;
	clz.b32 	%r1221, %r1220;
	sub.s32 	%r271, 31, %r1221;
	and.b32  	%r1222, %r878, %r1220;
	popc.b32 	%r272, %r1222;
	setp.ne.s32 	%p121, %r443, %r271;
	mov.b32 	%r2237, 0;
	@%p121 bra 	$L__BB21_197;
	shl.b32 	%r1223, %r1209, 2;
	add.s32 	%r1224, %r219, %r1223;
	atom.shared.add.u32 	%r2237, [%r1224], %r272;
$L__BB21_197:
	ld.param.u32 	%r2104, [_ZN3cub18CUB_300001_SM_10006detail10radix_sort29DeviceRadixSortOnesweepKernelINS1_5radix10policy_hubIiiyE10Policy1000ELNS0_9SortOrderE0EiiyiiNS1_21identity_decomposer_tEEEvPT5_SB_PT3_PKSC_PT1_PKSG_PT2_PKSK_T4_iiT6__param_9];
	shfl.sync.idx.b32	%r1250|%p122, %r2237, %r271, 31, -1;
	add.s32 	%r275, %r272, %r1250;
	shr.u32 	%r1251, %r2219, %r2104;
	and.b32  	%r1247, %r1251, %r221;
	mov.b32 	%r1227, 1;
	// begin inline asm
	{
    .reg .pred p;
    and.b32 %r1225, %r1247, %r1227;    setp.ne.u32 p, %r1225, 0;
    vote.ballot.sync.b32 %r1225, p, 0xffffffff;
    @!p not.b32 %r1225, %r1225;
}

	// end inline asm
	mov.b32 	%r1230, 2;
	// begin inline asm
	{
    .reg .pred p;
    and.b32 %r1228, %r1247, %r1230;    setp.ne.u32 p, %r1228, 0;
    vote.ballot.sync.b32 %r1228, p, 0xffffffff;
    @!p not.b32 %r1228, %r1228;
}

	// end inline asm
	and.b32  	%r1252, %r1228, %r1225;
	mov.b32 	%r1233, 4;
	// begin inline asm
	{
    .reg .pred p;
    and.b32 %r1231, %r1247, %r1233;    setp.ne.u32 p, %r1231, 0;
    vote.ballot.sync.b32 %r1231, p, 0xffffffff;
    @!p not.b32 %r1231, %r1231;
}

	// end inline asm
	and.b32  	%r1253, %r1231, %r1252;
	mov.b32 	%r1236, 8;
	// begin inline asm
	{
    .reg .pred p;
    and.b32 %r1234, %r1247, %r1236;    setp.ne.u32 p, %r1234, 0;
    vote.ballot.sync.b32 %r1234, p, 0xffffffff;
    @!p not.b32 %r1234, %r1234;
}

	// end inline asm
	and.b32  	%r1254, %r1234, %r1253;
	mov.b32 	%r1239, 16;
	// begin inline asm
	{
    .reg .pred p;
    and.b32 %r1237, %r1247, %r1239;    setp.ne.u32 p, %r1237, 0;
    vote.ballot.sync.b32 %r1237, p, 0xffffffff;
    @!p not.b32 %r1237, %r1237;
}

	// end inline asm
	and.b32  	%r1255, %r1237, %r1254;
	mov.b32 	%r1242, 32;
	// begin inline asm
	{
    .reg .pred p;
    and.b32 %r1240, %r1247, %r1242;    setp.ne.u32 p, %r1240, 0;
    vote.ballot.sync.b32 %r1240, p, 0xffffffff;
    @!p not.b32 %r1240, %r1240;
}

	// end inline asm
	and.b32  	%r1256, %r1240, %r1255;
	mov.b32 	%r1245, 64;
	// begin inline asm
	{
    .reg .pred p;
    and.b32 %r1243, %r1247, %r1245;    setp.ne.u32 p, %r1243, 0;
    vote.ballot.sync.b32 %r1243, p, 0xffffffff;
    @!p not.b32 %r1243, %r1243;
}

	// end inline asm
	and.b32  	%r1257, %r1243, %r1256;
	mov.b32 	%r1248, 128;
	// begin inline asm
	{
    .reg .pred p;
    and.b32 %r1246, %r1247, %r1248;    setp.ne.u32 p, %r1246, 0;
    vote.ballot.sync.b32 %r1246, p, 0xffffffff;
    @!p not.b32 %r1246, %r1246;
}

	// end inline asm
	and.b32  	%r1258, %r1246, %r1257;
	clz.b32 	%r1259, %r1258;
	sub.s32 	%r277, 31, %r1259;
	and.b32  	%r1260, %r878, %r1258;
	popc.b32 	%r278, %r1260;
	setp.ne.s32 	%p123, %r443, %r277;
	mov.b32 	%r2238, 0;
	@%p123 bra 	$L__BB21_199;
	shl.b32 	%r1265, %r1247, 2;
	add.s32 	%r1266, %r219, %r1265;
	atom.shared.add.u32 	%r2238, [%r1266], %r278;
$L__BB21_199:
	ld.param.u32 	%r2105, [_ZN3cub18CUB_300001_SM_10006detail10radix_sort29DeviceRadixSortOnesweepKernelINS1_5radix10policy_hubIiiyE10Policy1000ELNS0_9SortOrderE0EiiyiiNS1_21identity_decomposer_tEEEvPT5_SB_PT3_PKSC_PT1_PKSG_PT2_PKSK_T4_iiT6__param_9];
	shfl.sync.idx.b32	%r1292|%p124, %r2238, %r277, 31, -1;
	add.s32 	%r281, %r278, %r1292;
	shr.u32 	%r1293, %r2218, %r2105;
	and.b32  	%r1289, %r1293, %r221;
	mov.b32 	%r1269, 1;
	// begin inline asm
	{
    .reg .pred p;
    and.b32 %r1267, %r1289, %r1269;    setp.ne.u32 p, %r1267, 0;
    vote.ballot.sync.b32 %r1267, p, 0xffffffff;
    @!p not.b32 %r1267, %r1267;
}

	// end inline asm
	mov.b32 	%r1272, 2;
	// begin inline asm
	{
    .reg .pred p;
    and.b32 %r1270, %r1289, %r1272;    setp.ne.u32 p, %r1270, 0;
    vote.ballot.sync.b32 %r1270, p, 0xffffffff;
    @!p not.b32 %r1270, %r1270;
}

	// end inline asm
	and.b32  	%r1294, %r1270, %r1267;
	mov.b32 	%r1275, 4;
	// begin inline asm
	{
    .reg .pred p;
    and.b32 %r1273, %r1289, %r1275;    setp.ne.u32 p, %r1273, 0;
    vote.ballot.sync.b32 %r1273, p, 0xffffffff;
    @!p not.b32 %r1273, %r1273;
}

	// end inline asm
	and.b32  	%r1295, %r1273, %r1294;
	mov.b32 	%r1278, 8;
	// begin inline asm
	{
    .reg .pred p;
    and.b32 %r1276, %r1289, %r1278;    setp.ne.u32 p, %r1276, 0;
    vote.ballot.sync.b32 %r1276, p, 0xffffffff;
    @!p not.b32 %r1276, %r1276;
}

	// end inline asm
	and.b32  	%r1296, %r1276, %r1295;
	mov.b32 	%r1281, 16;
	// begin inline asm
	{
    .reg .pred p;
    and.b32 %r1279, %r1289, %r1281;    setp.ne.u32 p, %r1279, 0;
    vote.ballot.sync.b32 %r1279, p, 0xffffffff;
    @!p not.b32 %r1279, %r1279;
}

	// end inline asm
	and.b32  	%r1297, %r1279, %r1296;
	mov.b32 	%r1284, 32;
	// begin inline asm
	{
    .reg .pred p;
    and.b32 %r1282, %r1289, %r1284;    setp.ne.u32 p, %r1282, 0;
    vote.ballot.sync.b32 %r1282, p, 0xffffffff;
    @!p not.b32 %r1282, %r1282;
}

	// end inline asm
	and.b32  	%r1298, %r1282, %r1297;
	mov.b32 	%r1287, 64;
	// begin inline asm
	{
    .reg .pred p;
    and.b32 %r1285, %r1289, %r1287;    setp.ne.u32 p, %r1285, 0;
    vote.ballot.sync.b32 %r1285, p, 0xffffffff;
    @!p not.b32 %r1285, %r1285;
}

	// end inline asm
	and.b32  	%r1299, %r1285, %r1298;
	mov.b32 	%r1290, 128;
	// begin inline asm
	{
    .reg .pred p;
    and.b32 %r1288, %r1289, %r1290;    setp.ne.u32 p, %r1288, 0;
    vote.ballot.sync.b32 %r1288, p, 0xffffffff;
    @!p not.b32 %r1288, %r1288;
}

	// end inline asm
	and.b32  	%r1300, %r1288, %r1299;
	clz.b32 	%r1301, %r1300;
	sub.s32 	%r283, 31, %r1301;
	and.b32  	%r1302, %r878, %r1300;
	popc.b32 	%r284, %r1302;
	setp.ne.s32 	%p125, %r443, %r283;
	mov.b32 	%r2239, 0;
	@%p125 bra 	$L__BB21_201;
	shl.b32 	%r1307, %r1289, 2;
	add.s32 	%r1308, %r219, %r1307;
	atom.shared.add.u32 	%r2239, [%r1308], %r284;
$L__BB21_201:
	ld.param.u32 	%r2106, [_ZN3cub18CUB_300001_SM_10006detail10radix_sort29DeviceRadixSortOnesweepKernelINS1_5radix10policy_hubIiiyE10Policy1000ELNS0_9SortOrderE0EiiyiiNS1_21identity_decomposer_tEEEvPT5_SB_PT3_PKSC_PT1_PKSG_PT2_PKSK_T4_iiT6__param_9];
	shfl.sync.idx.b32	%r1334|%p126, %r2239, %r283, 31, -1;
	add.s32 	%r287, %r284, %r1334;
	shr.u32 	%r1335, %r2217, %r2106;
	and.b32  	%r1331, %r1335, %r221;
	mov.b32 	%r1311, 1;
	// begin inline asm
	{
    .reg .pred p;
    and.b32 %r1309, %r1331, %r1311;    setp.ne.u32 p, %r1309, 0;
    vote.ballot.sync.b32 %r1309, p, 0xffffffff;
    @!p not.b32 %r1309, %r1309;
}

	// end inline asm
	mov.b32 	%r1314, 2;
	// begin inline asm
	{
    .reg .pred p;
    and.b32 %r1312, %r1331, %r1314;    setp.ne.u32 p, %r1312, 0;
    vote.ballot.sync.b32 %r1312, p, 0xffffffff;
    @!p not.b32 %r1312, %r1312;
}

	// end inline asm
	and.b32  	%r1336, %r1312, %r1309;
	mov.b32 	%r1317, 4;
	// begin inline asm
	{
    .reg .pred p;
    and.b32 %r1315, %r1331, %r1317;    setp.ne.u32 p, %r1315, 0;
    vote.ballot.sync.b32 %r1315, p, 0xffffffff;
    @!p not.b32 %r1315, %r1315;
}

	// end inline asm
	and.b32  	%r1337, %r1315, %r1336;
	mov.b32 	%r1320, 8;
	// begin inline asm
	{
    .reg .pred p;
    and.b32 %r1318, %r1331, %r1320;    setp.ne.u32 p, %r1318, 0;
    vote.ballot.sync.b32 %r1318, p, 0xffffffff;
    @!p not.b32 %r1318, %r1318;
}

	// end inline asm
	and.b32  	%r1338, %r1318, %r1337;
	mov.b32 	%r1323, 16;
	// begin inline asm
	{
    .reg .pred p;
    and.b32 %r1321, %r1331, %r1323;    setp.ne.u32 p, %r1321, 0;
    vote.ballot.sync.b32 %r1321, p, 0xffffffff;
    @!p not.b32 %r1321, %r1321;
}

	// end inline asm
	and.b32  	%r1339, %r1321, %r1338;
	mov.b32 	%r1326, 32;
	// begin inline asm
	{
    .reg .pred p;
    and.b32 %r1324, %r1331, %r1326;    setp.ne.u32 p, %r1324, 0;
    vote.ballot.sync.b32 %r1324, p, 0xffffffff;
    @!p not.b32 %r1324, %r1324;
}

	// end inline asm
	and.b32  	%r1340, %r1324, %r1339;
	mov.b32 	%r1329, 64;
	// begin inline asm
	{
    .reg .pred p;
    and.b32 %r1327, %r1331, %r1329;    setp.ne.u32 p, %r1327, 0;
    vote.ballot.sync.b32 %r1327, p, 0xffffffff;
    @!p not.b32 %r1327, %r1327;
}

	// end inline asm
	and.b32  	%r1341, %r1327, %r1340;
	mov.b32 	%r1332, 128;
	// begin inline asm
	{
    .reg .pred p;
    and.b32 %r1330, %r1331, %r1332;    setp.ne.u32 p, %r1330, 0;
    vote.ballot.sync.b32 %r1330, p, 0xffffffff;
    @!p not.b32 %r1330, %r1330;
}

	// end inline asm
	and.b32  	%r1342, %r1330, %r1341;
	clz.b32 	%r1343, %r1342;
	sub.s32 	%r289, 31, %r1343;
	and.b32  	%r1344, %r878, %r1342;
	popc.b32 	%r290, %r1344;
	setp.ne.s32 	%p127, %r443, %r289;
	mov.b32 	%r2240, 0;
	@%p127 bra 	$L__BB21_203;
	shl.b32 	%r1349, %r1331, 2;
	add.s32 	%r1350, %r219, %r1349;
	atom.shared.add.u32 	%r2240, [%r1350], %r290;
$L__BB21_203:
	ld.param.u32 	%r2107, [_ZN3cub18CUB_300001_SM_10006detail10radix_sort29DeviceRadixSortOnesweepKernelINS1_5radix10policy_hubIiiyE10Policy1000ELNS0_9SortOrderE0EiiyiiNS1_21identity_decomposer_tEEEvPT5_SB_PT3_PKSC_PT1_PKSG_PT2_PKSK_T4_iiT6__param_9];
	shfl.sync.idx.b32	%r1376|%p128, %r2240, %r289, 31, -1;
	add.s32 	%r293, %r290, %r1376;
	shr.u32 	%r1377, %r2216, %r2107;
	and.b32  	%r1373, %r1377, %r221;
	mov.b32 	%r1353, 1;
	// begin inline asm
	{
    .reg .pred p;
    and.b32 %r1351, %r1373, %r1353;    setp.ne.u32 p, %r1351, 0;
    vote.ballot.sync.b32 %r1351, p, 0xffffffff;
    @!p not.b32 %r1351, %r1351;
}

	// end inline asm
	mov.b32 	%r1356, 2;
	// begin inline asm
	{
    .reg .pred p;
    and.b32 %r1354, %r1373, %r1356;    setp.ne.u32 p, %r1354, 0;
    vote.ballot.sync.b32 %r1354, p, 0xffffffff;
    @!p not.b32 %r1354, %r1354;
}

	// end inline asm
	and.b32  	%r1378, %r1354, %r1351;
	mov.b32 	%r1359, 4;
	// begin inline asm
	{
    .reg .pred p;
    and.b32 %r1357, %r1373, %r1359;    setp.ne.u32 p, %r1357, 0;
    vote.ballot.sync.b32 %r1357, p, 0xffffffff;
    @!p not.b32 %r1357, %r1357;
}

	// end inline asm
	and.b32  	%r1379, %r1357, %r1378;
	mov.b32 	%r1362, 8;
	// begin inline asm
	{
    .reg .pred p;
    and.b32 %r1360, %r1373, %r1362;    setp.ne.u32 p, %r1360, 0;
    vote.ballot.sync.b32 %r1360, p, 0xffffffff;
    @!p not.b32 %r1360, %r1360;
}

	// end inline asm
	and.b32  	%r1380, %r1360, %r1379;
	mov.b32 	%r1365, 16;
	// begin inline asm
	{
    .reg .pred p;
    and.b32 %r1363, %r1373, %r1365;    setp.ne.u32 p, %r1363, 0;
    vote.ballot.sync.b32 %r1363, p, 0xffffffff;
    @!p not.b32 %r1363, %r1363;
}

	// end inline asm
	and.b32  	%r1381, %r1363, %r1380;
	mov.b32 	%r1368, 32;
	// begin inline asm
	{
    .reg .pred p;
    and.b32 %r1366, %r1373, %r1368;    setp.ne.u32 p, %r1366, 0;
    vote.ballot.sync.b32 %r1366, p, 0xffffffff;
    @!p not.b32 %r1366, %r1366;
}

	// end inline asm
	and.b32  	%r1382, %r1366, %r1381;
	mov.b32 	%r1371, 64;
	// begin inline asm
	{
    .reg .pred p;
    and.b32 %r1369, %r1373, %r1371;    setp.ne.u32 p, %r1369, 0;
    vote.ballot.sync.b32 %r1369, p, 0xffffffff;
    @!p not.b32 %r1369, %r1369;
}

	// end inline asm
	and.b32  	%r1383, %r1369, %r1382;
	mov.b32 	%r1374, 128;
	// begin inline asm
	{
    .reg .pred p;
    and.b32 %r1372, %r1373, %r1374;    setp.ne.u32 p, %r1372, 0;
    vote.ballot.sync.b32 %r1372, p, 0xffffffff;
    @!p not.b32 %r1372, %r1372;
}

	// end inline asm
	and.b32  	%r1384, %r1372, %r1383;
	clz.b32 	%r1385, %r1384;
	sub.s32 	%r295, 31, %r1385;
	and.b32  	%r1386, %r878, %r1384;
	popc.b32 	%r296, %r1386;
	setp.ne.s32 	%p129, %r443, %r295;
	mov.b32 	%r2241, 0;
	@%p129 bra 	$L__BB21_205;
	shl.b32 	%r1391, %r1373, 2;
	add.s32 	%r1392, %r219, %r1391;
	atom.shared.add.u32 	%r2241, [%r1392], %r296;
$L__BB21_205:
	ld.param.u32 	%r2108, [_ZN3cub18CUB_300001_SM_10006detail10radix_sort29DeviceRadixSortOnesweepKernelINS1_5radix10policy_hubIiiyE10Policy1000ELNS0_9SortOrderE0EiiyiiNS1_21identity_decomposer_tEEEvPT5_SB_PT3_PKSC_PT1_PKSG_PT2_PKSK_T4_iiT6__param_9];
	shfl.sync.idx.b32	%r1418|%p130, %r2241, %r295, 31, -1;
	add.s32 	%r299, %r296, %r1418;
	shr.u32 	%r1419, %r2215, %r2108;
	and.b32  	%r1415, %r1419, %r221;
	mov.b32 	%r1395, 1;
	// begin inline asm
	{
    .reg .pred p;
    and.b32 %r1393, %r1415, %r1395;    setp.ne.u32 p, %r1393, 0;
    vote.ballot.sync.b32 %r1393, p, 0xffffffff;
    @!p not.b32 %r1393, %r1393;
}

	// end inline asm
	mov.b32 	%r1398, 2;
	// begin inline asm
	{
    .reg .pred p;
    and.b32 %r1396, %r1415, %r1398;    setp.ne.u32 p, %r1396, 0;
    vote.ballot.sync.b32 %r1396, p, 0xffffffff;
    @!p not.b32 %r1396, %r1396;
}

	// end inline asm
	and.b32  	%r1420, %r1396, %r1393;
	mov.b32 	%r1401, 4;
	// begin inline asm
	{
    .reg .pred p;
    and.b32 %r1399, %r1415, %r1401;    setp.ne.u32 p, %r1399, 0;
    vote.ballot.sync.b32 %r1399, p, 0xffffffff;
    @!p not.b32 %r1399, %r1399;
}

	// end inline asm
	and.b32  	%r1421, %r1399, %r1420;
	mov.b32 	%r1404, 8;
	// begin inline asm
	{
    .reg .pred p;
    and.b32 %r1402, %r1415, %r1404;    setp.ne.u32 p, %r1402, 0;
    vote.ballot.sync.b32 %r1402, p, 0xffffffff;
    @!p not.b32 %r1402, %r1402;
}

	// end inline asm
	and.b32  	%r1422, %r1402, %r1421;
	mov.b32 	%r1407, 16;
	// begin inline asm
	{
    .reg .pred p;
    and.b32 %r1405, %r1415, %r1407;    setp.ne.u32 p, %r1405, 0;
    vote.ballot.sync.b32 %r1405, p, 0xffffffff;
    @!p not.b32 %r1405, %r1405;
}

	// end inline asm
	and.b32  	%r1423, %r1405, %r1422;
	mov.b32 	%r1410, 32;
	// begin inline asm
	{
    .reg .pred p;
    and.b32 %r1408, %r1415, %r1410;    setp.ne.u32 p, %r1408, 0;
    vote.ballot.sync.b32 %r1408, p, 0xffffffff;
    @!p not.b32 %r1408, %r1408;
}

	// end inline asm
	and.b32  	%r1424, %r1408, %r1423;
	mov.b32 	%r1413, 64;
	// begin inline asm
	{
    .reg .pred p;
    and.b32 %r1411, %r1415, %r1413;    setp.ne.u32 p, %r1411, 0;
    vote.ballot.sync.b32 %r1411, p, 0xffffffff;
    @!p not.b32 %r1411, %r1411;
}

	// end inline asm
	and.b32  	%r1425, %r1411, %r1424;
	mov.b32 	%r1416, 128;
	// begin inline asm
	{
    .reg .pred p;
    and.b32 %r1414, %r1415, %r1416;    setp.ne.u32 p, %r1414, 0;
    vote.ballot.sync.b32 %r1414, p, 0xffffffff;
    @!p not.b32 %r1414, %r1414;
}

	// end inline asm
	and.b32  	%r1426, %r1414, %r1425;
	clz.b32 	%r1427, %r1426;
	sub.s32 	%r301, 31, %r1427;
	and.b32  	%r1428, %r878, %r1426;
	popc.b32 	%r302, %r1428;
	setp.ne.s32 	%p131, %r443, %r301;
	mov.b32 	%r2242, 0;
	@%p131 bra 	$L__BB21_207;
	shl.b32 	%r1433, %r1415, 2;
	add.s32 	%r1434, %r219, %r1433;
	atom.shared.add.u32 	%r2242, [%r1434], %r302;
$L__BB21_207:
	ld.param.u32 	%r2109, [_ZN3cub18CUB_300001_SM_10006detail10radix_sort29DeviceRadixSortOnesweepKernelINS1_5radix10policy_hubIiiyE10Policy1000ELNS0_9SortOrderE0EiiyiiNS1_21identity_decomposer_tEEEvPT5_SB_PT3_PKSC_PT1_PKSG_PT2_PKSK_T4_iiT6__param_9];
	shfl.sync.idx.b32	%r1460|%p132, %r2242, %r301, 31, -1;
	add.s32 	%r305, %r302, %r1460;
	shr.u32 	%r1461, %r2214, %r2109;
	and.b32  	%r1457, %r1461, %r221;
	mov.b32 	%r1437, 1;
	// begin inline asm
	{
    .reg .pred p;
    and.b32 %r1435, %r1457, %r1437;    setp.ne.u32 p, %r1435, 0;
    vote.ballot.sync.b32 %r1435, p, 0xffffffff;
    @!p not.b32 %r1435, %r1435;
}

	// end inline asm
	mov.b32 	%r1440, 2;
	// begin inline asm
	{
    .reg .pred p;
    and.b32 %r1438, %r1457, %r1440;    setp.ne.u32 p, %r1438, 0;
    vote.ballot.sync.b32 %r1438, p, 0xffffffff;
    @!p not.b32 %r1438, %r1438;
}

	// end inline asm
	and.b32  	%r1462, %r1438, %r1435;
	mov.b32 	%r1443, 4;
	// begin inline asm
	{
    .reg .pred p;
    and.b32 %r1441, %r1457, %r1443;    setp.ne.u32 p, %r1441, 0;
    vote.ballot.sync.b32 %r1441, p, 0xffffffff;
    @!p not.b32 %r1441, %r1441;
}

	// end inline asm
	and.b32  	%r1463, %r1441, %r1462;
	mov.b32 	%r1446, 8;
	// begin inline asm
	{
    .reg .pred p;
    and.b32 %r1444, %r1457, %r1446;    setp.ne.u32 p, %r1444, 0;
    vote.ballot.sync.b32 %r1444, p, 0xffffffff;
    @!p not.b32 %r1444, %r1444;
}

	// end inline asm
	and.b32  	%r1464, %r1444, %r1463;
	mov.b32 	%r1449, 16;
	// begin inline asm
	{
    .reg .pred p;
    and.b32 %r1447, %r1457, %r1449;    setp.ne.u32 p, %r1447, 0;
    vote.ballot.sync.b32 %r1447, p, 0xffffffff;
    @!p not.b32 %r1447, %r1447;
}

	// end inline asm
	and.b32  	%r1465, %r1447, %r1464;
	mov.b32 	%r1452, 32;
	// begin inline asm
	{
    .reg .pred p;
    and.b32 %r1450, %r1457, %r1452;    setp.ne.u32 p, %r1450, 0;
    vote.ballot.sync.b32 %r1450, p, 0xffffffff;
    @!p not.b32 %r1450, %r1450;
}

	// end inline asm
	and.b32  	%r1466, %r1450, %r1465;
	mov.b32 	%r1455, 64;
	// begin inline asm
	{
    .reg .pred p;
    and.b32 %r1453, %r1457, %r1455;    setp.ne.u32 p, %r1453, 0;
    vote.ballot.sync.b32 %r1453, p, 0xffffffff;
    @!p not.b32 %r1453, %r1453;
}

	// end inline asm
	and.b32  	%r1467, %r1453, %r1466;
	mov.b32 	%r1458, 128;
	// begin inline asm
	{
    .reg .pred p;
    and.b32 %r1456, %r1457, %r1458;    setp.ne.u32 p, %r1456, 0;
    vote.ballot.sync.b32 %r1456, p, 0xffffffff;
    @!p not.b32 %r1456, %r1456;
}

	// end inline asm
	and.b32  	%r1468, %r1456, %r1467;
	clz.b32 	%r1469, %r1468;
	sub.s32 	%r307, 31, %r1469;
	and.b32  	%r1470, %r878, %r1468;
	popc.b32 	%r308, %r1470;
	setp.ne.s32 	%p133, %r443, %r307;
	mov.b32 	%r2243, 0;
	@%p133 bra 	$L__BB21_209;
	shl.b32 	%r1475, %r1457, 2;
	add.s32 	%r1476, %r219, %r1475;
	atom.shared.add.u32 	%r2243, [%r1476], %r308;
$L__BB21_209:
	ld.param.u32 	%r2110, [_ZN3cub18CUB_300001_SM_10006detail10radix_sort29DeviceRadixSortOnesweepKernelINS1_5radix10policy_hubIiiyE10Policy1000ELNS0_9SortOrderE0EiiyiiNS1_21identity_decomposer_tEEEvPT5_SB_PT3_PKSC_PT1_PKSG_PT2_PKSK_T4_iiT6__param_9];
	shfl.sync.idx.b32	%r1502|%p134, %r2243, %r307, 31, -1;
	add.s32 	%r311, %r308, %r1502;
	shr.u32 	%r1503, %r2213, %r2110;
	and.b32  	%r1499, %r1503, %r221;
	mov.b32 	%r1479, 1;
	// begin inline asm
	{
    .reg .pred p;
    and.b32 %r1477, %r1499, %r1479;    setp.ne.u32 p, %r1477, 0;
    vote.ballot.sync.b32 %r1477, p, 0xffffffff;
    @!p not.b32 %r1477, %r1477;
}

	// end inline asm
	mov.b32 	%r1482, 2;
	// begin inline asm
	{
    .reg .pred p;
    and.b32 %r1480, %r1499, %r1482;    setp.ne.u32 p, %r1480, 0;
    vote.ballot.sync.b32 %r1480, p, 0xffffffff;
    @!p not.b32 %r1480, %r1480;
}

	// end inline asm
	and.b32  	%r1504, %r1480, %r1477;
	mov.b32 	%r1485, 4;
	// begin inline asm
	{
    .reg .pred p;
    and.b32 %r1483, %r1499, %r1485;    setp.ne.u32 p, %r1483, 0;
    vote.ballot.sync.b32 %r1483, p, 0xffffffff;
    @!p not.b32 %r1483, %r1483;
}

	// end inline asm
	and.b32  	%r1505, %r1483, %r1504;
	mov.b32 	%r1488, 8;
	// begin inline asm
	{
    .reg .pred p;
    and.b32 %r1486, %r1499, %r1488;    setp.ne.u32 p, %r1486, 0;
    vote.ballot.sync.b32 %r1486, p, 0xffffffff;
    @!p not.b32 %r1486, %r1486;
}

	// end inline asm
	and.b32  	%r1506, %r1486, %r1505;
	mov.b32 	%r1491, 16;
	// begin inline asm
	{
    .reg .pred p;
    and.b32 %r1489, %r1499, %r1491;    setp.ne.u32 p, %r1489, 0;
    vote.ballot.sync.b32 %r1489, p, 0xffffffff;
    @!p not.b32 %r1489, %r1489;
}

	// end inline asm
	and.b32  	%r1507, %r1489, %r1506;
	mov.b32 	%r1494, 32;
	// begin inline asm
	{
    .reg .pred p;
    and.b32 %r1492, %r1499, %r1494;    setp.ne.u32 p, %r1492, 0;
    vote.ballot.sync.b32 %r1492, p, 0xffffffff;
    @!p not.b32 %r1492, %r1492;
}

	// end inline asm
	and.b32  	%r1508, %r1492, %r1507;
	mov.b32 	%r1497, 64;
	// begin inline asm
	{
    .reg .pred p;
    and.b32 %r1495, %r1499, %r1497;    setp.ne.u32 p, %r1495, 0;
    vote.ballot.sync.b32 %r1495, p, 0xffffffff;
    @!p not.b32 %r1495, %r1495;
}

	// end inline asm
	and.b32  	%r1509, %r1495, %r1508;
	mov.b32 	%r1500, 128;
	// begin inline asm
	{
    .reg .pred p;
    and.b32 %r1498, %r1499, %r1500;    setp.ne.u32 p, %r1498, 0;
    vote.ballot.sync.b32 %r1498, p, 0xffffffff;
    @!p not.b32 %r1498, %r1498;
}

	// end inline asm
	and.b32  	%r1510, %r1498, %r1509;
	clz.b32 	%r1511, %r1510;
	sub.s32 	%r313, 31, %r1511;
	and.b32  	%r1512, %r878, %r1510;
	popc.b32 	%r314, %r1512;
	setp.ne.s32 	%p135, %r443, %r313;
	mov.b32 	%r2244, 0;
	@%p135 bra 	$L__BB21_211;
	shl.b32 	%r1517, %r1499, 2;
	add.s32 	%r1518, %r219, %r1517;
	atom.shared.add.u32 	%r2244, [%r1518], %r314;
$L__BB21_211:
	ld.param.u32 	%r2111, [_ZN3cub18CUB_300001_SM_10006detail10radix_sort29DeviceRadixSortOnesweepKernelINS1_5radix10policy_hubIiiyE10Policy1000ELNS0_9SortOrderE0EiiyiiNS1_21identity_decomposer_tEEEvPT5_SB_PT3_PKSC_PT1_PKSG_PT2_PKSK_T4_iiT6__param_9];
	shfl.sync.idx.b32	%r1544|%p136, %r2244, %r313, 31, -1;
	add.s32 	%r317, %r314, %r1544;
	shr.u32 	%r1545, %r2212, %r2111;
	and.b32  	%r1541, %r1545, %r221;
	mov.b32 	%r1521, 1;
	// begin inline asm
	{
    .reg .pred p;
    and.b32 %r1519, %r1541, %r1521;    setp.ne.u32 p, %r1519, 0;
    vote.ballot.sync.b32 %r1519, p, 0xffffffff;
    @!p not.b32 %r1519, %r1519;
}

	// end inline asm
	mov.b32 	%r1524, 2;
	// begin inline asm
	{
    .reg .pred p;
    and.b32 %r1522, %r1541, %r1524;    setp.ne.u32 p, %r1522, 0;
    vote.ballot.sync.b32 %r1522, p, 0xffffffff;
    @!p not.b32 %r1522, %r1522;
}

	// end inline asm
	and.b32  	%r1546, %r1522, %r1519;
	mov.b32 	%r1527, 4;
	// begin inline asm
	{
    .reg .pred p;
    and.b32 %r1525, %r1541, %r1527;    setp.ne.u32 p, %r1525, 0;
    vote.ballot.sync.b32 %r1525, p, 0xffffffff;
    @!p not.b32 %r1525, %r1525;
}

	// end inline asm
	and.b32  	%r1547, %r1525, %r1546;
	mov.b32 	%r1530, 8;
	// begin inline asm
	{
    .reg .pred p;
    and.b32 %r1528, %r1541, %r1530;    setp.ne.u32 p, %r1528, 0;
    vote.ballot.sync.b32 %r1528, p, 0xffffffff;
    @!p not.b32 %r1528, %r1528;
}

	// end inline asm
	and.b32  	%r1548, %r1528, %r1547;
	mov.b32 	%r1533, 16;
	// begin inline asm
	{
    .reg .pred p;
    and.b32 %r1531, %r1541, %r1533;    setp.ne.u32 p, %r1531, 0;
    vote.ballot.sync.b32 %r1531, p, 0xffffffff;
    @!p not.b32 %r1531, %r1531;
}

	// end inline asm
	and.b32  	%r1549, %r1531, %r1548;
	mov.b32 	%r1536, 32;
	// begin inline asm
	{
    .reg .pred p;
    and.b32 %r1534, %r1541, %r1536;    setp.ne.u32 p, %r1534, 0;
    vote.ballot.sync.b32 %r1534, p, 0xffffffff;
    @!p not.b32 %r1534, %r1534;
}

	// end inline asm
	and.b32  	%r1550, %r1534, %r1549;
	mov.b32 	%r1539, 64;
	// begin inline asm
	{
    .reg .pred p;
    and.b32 %r1537, %r1541, %r1539;    setp.ne.u32 p, %r1537, 0;
    vote.ballot.sync.b32 %r1537, p, 0xffffffff;
    @!p not.b32 %r1537, %r1537;
}

	// end inline asm
	and.b32  	%r1551, %r1537, %r1550;
	mov.b32 	%r1542, 128;
	// begin inline asm
	{
    .reg .pred p;
    and.b32 %r1540, %r1541, %r1542;    setp.ne.u32 p, %r1540, 0;
    vote.ballot.sync.b32 %r1540, p, 0xffffffff;
    @!p not.b32 %r1540, %r1540;
}

	// end inline asm
	and.b32  	%r1552, %r1540, %r1551;
	clz.b32 	%r1553, %r1552;
	sub.s32 	%r319, 31, %r1553;
	and.b32  	%r1554, %r878, %r1552;
	popc.b32 	%r320, %r1554;
	setp.ne.s32 	%p137, %r443, %r319;
	mov.b32 	%r2245, 0;
	@%p137 bra 	$L__BB21_213;
	shl.b32 	%r1559, %r1541, 2;
	add.s32 	%r1560, %r219, %r1559;
	atom.shared.add.u32 	%r2245, [%r1560], %r320;
$L__BB21_213:
	setp.gt.u32 	%p138, %r1, 255;
	shfl.sync.idx.b32	%r1561|%p139, %r2245, %r319, 31, -1;
	add.s32 	%r1562, %r320, %r1561;
	bar.sync 	0;
	shl.b32 	%r1563, %r227, 2;
	add.s32 	%r323, %r783, %r1563;
	st.shared.u32 	[%r323+-4], %r2228;
	shl.b32 	%r1565, %r233, 2;
	add.s32 	%r324, %r783, %r1565;
	st.shared.u32 	[%r324+-4], %r2227;
	shl.b32 	%r1566, %r239, 2;
	add.s32 	%r325, %r783, %r1566;
	st.shared.u32 	[%r325+-4], %r2226;
	shl.b32 	%r1567, %r245, 2;
	add.s32 	%r326, %r783, %r1567;
	st.shared.u32 	[%r326+-4], %r2225;
	shl.b32 	%r1568, %r251, 2;
	add.s32 	%r327, %r783, %r1568;
	st.shared.u32 	[%r327+-4], %r2224;
	shl.b32 	%r1569, %r257, 2;
	add.s32 	%r328, %r783, %r1569;
	st.shared.u32 	[%r328+-4], %r2223;
	shl.b32 	%r1570, %r263, 2;
	add.s32 	%r329, %r783, %r1570;
	st.shared.u32 	[%r329+-4], %r2222;
	shl.b32 	%r1571, %r269, 2;
	add.s32 	%r330, %r783, %r1571;
	st.shared.u32 	[%r330+-4], %r2221;
	shl.b32 	%r1572, %r275, 2;
	add.s32 	%r331, %r783, %r1572;
	st.shared.u32 	[%r331+-4], %r2220;
	shl.b32 	%r1573, %r281, 2;
	add.s32 	%r332, %r783, %r1573;
	st.shared.u32 	[%r332+-4], %r2219;
	shl.b32 	%r1574, %r287, 2;
	add.s32 	%r333, %r783, %r1574;
	st.shared.u32 	[%r333+-4], %r2218;
	shl.b32 	%r1575, %r293, 2;
	add.s32 	%r334, %r783, %r1575;
	st.shared.u32 	[%r334+-4], %r2217;
	shl.b32 	%r1576, %r299, 2;
	add.s32 	%r335, %r783, %r1576;
	st.shared.u32 	[%r335+-4], %r2216;
	shl.b32 	%r1577, %r305, 2;
	add.s32 	%r336, %r783, %r1577;
	st.shared.u32 	[%r336+-4], %r2215;
	shl.b32 	%r1578, %r311, 2;
	add.s32 	%r337, %r783, %r1578;
	st.shared.u32 	[%r337+-4], %r2214;
	shl.b32 	%r1579, %r317, 2;
	add.s32 	%r338, %r783, %r1579;
	st.shared.u32 	[%r338+-4], %r2213;
	shl.b32 	%r1580, %r1562, 2;
	add.s32 	%r339, %r783, %r1580;
	st.shared.u32 	[%r339+-4], %r2212;
	shl.b32 	%r1581, %r1, 3;
	add.s32 	%r1582, %r783, %r1581;
	add.s32 	%r340, %r1582, 26112;
	@%p138 bra 	$L__BB21_221;
	ld.param.u64 	%rd437, [_ZN3cub18CUB_300001_SM_10006detail10radix_sort29DeviceRadixSortOnesweepKernelINS1_5radix10policy_hubIiiyE10Policy1000ELNS0_9SortOrderE0EiiyiiNS1_21identity_decomposer_tEEEvPT5_SB_PT3_PKSC_PT1_PKSG_PT2_PKSK_T4_iiT6__param_3];
	cvta.to.global.u64 	%rd93, %rd437;
	shl.b64 	%rd94, %rd9, 3;
	add.s64 	%rd95, %rd93, %rd94;
	ld.global.u64 	%rd96, [%rd95];
	cvt.s64.s32 	%rd97, %r218;
	sub.s64 	%rd456, %rd96, %rd97;
	st.shared.u64 	[%r340], %rd456;
	setp.lt.s32 	%p140, %r3, 1;
	mov.u32 	%r2249, %r2174;
	@%p140 bra 	$L__BB21_220;
	mov.b32 	%r2247, -1;
	mov.u32 	%r2246, %r3;
	mov.u32 	%r2249, %r2174;
$L__BB21_216:
	ld.param.u64 	%rd430, [_ZN3cub18CUB_300001_SM_10006detail10radix_sort29DeviceRadixSortOnesweepKernelINS1_5radix10policy_hubIiiyE10Policy1000ELNS0_9SortOrderE0EiiyiiNS1_21identity_decomposer_tEEEvPT5_SB_PT3_PKSC_PT1_PKSG_PT2_PKSK_T4_iiT6__param_0];
	add.s32 	%r344, %r2246, -1;
	shl.b32 	%r1584, %r344, 8;
	add.s32 	%r1585, %r1584, %r1;
	cvta.to.global.u64 	%rd98, %rd430;
	mul.wide.s32 	%rd99, %r1585, 4;
	add.s64 	%rd19, %rd98, %rd99;
$L__BB21_217:
	membar.cta;
	ld.volatile.global.u32 	%r345, [%rd19];
	setp.eq.s32 	%p141, %r345, 0;
	@%p141 bra 	$L__BB21_217;
	and.b32  	%r1586, %r345, 1073741823;
	add.s32 	%r2249, %r1586, %r2249;
	setp.gt.s32 	%p142, %r345, -1;
	vote.sync.ballot.b32 	%r2247, %p142, %r2247;
	setp.gt.u32 	%p144, %r2246, 1;
	and.pred  	%p145, %p142, %p144;
	mov.u32 	%r2246, %r344;
	@%p145 bra 	$L__BB21_216;
	ld.shared.u64 	%rd456, [%r340];
$L__BB21_220:
	ld.param.u64 	%rd431, [_ZN3cub18CUB_300001_SM_10006detail10radix_sort29DeviceRadixSortOnesweepKernelINS1_5radix10policy_hubIiiyE10Policy1000ELNS0_9SortOrderE0EiiyiiNS1_21identity_decomposer_tEEEvPT5_SB_PT3_PKSC_PT1_PKSG_PT2_PKSK_T4_iiT6__param_0];
	or.b32  	%r1587, %r2249, -2147483648;
	cvta.to.global.u64 	%rd100, %rd431;
	shl.b32 	%r1588, %r3, 8;
	add.s32 	%r1589, %r1588, %r1;
	mul.wide.s32 	%rd101, %r1589, 4;
	add.s64 	%rd102, %rd100, %rd101;
	st.volatile.global.u32 	[%rd102], %r1587;
	sub.s32 	%r1590, %r2249, %r2174;
	cvt.s64.s32 	%rd103, %r1590;
	add.s64 	%rd104, %rd456, %rd103;
	st.shared.u64 	[%r340], %rd104;
$L__BB21_221:
	ld.param.u32 	%r2087, [_ZN3cub18CUB_300001_SM_10006detail10radix_sort29DeviceRadixSortOnesweepKernelINS1_5radix10policy_hubIiiyE10Policy1000ELNS0_9SortOrderE0EiiyiiNS1_21identity_decomposer_tEEEvPT5_SB_PT3_PKSC_PT1_PKSG_PT2_PKSK_T4_iiT6__param_8];
	ld.param.u64 	%rd434, [_ZN3cub18CUB_300001_SM_10006detail10radix_sort29DeviceRadixSortOnesweepKernelINS1_5radix10policy_hubIiiyE10Policy1000ELNS0_9SortOrderE0EiiyiiNS1_21identity_decomposer_tEEEvPT5_SB_PT3_PKSC_PT1_PKSG_PT2_PKSK_T4_iiT6__param_2];
	setp.gt.u32 	%p146, %r1, 255;
	mad.lo.s32 	%r349, %r3, 6528, 6528;
	setp.lt.s32 	%p147, %r349, %r2087;
	setp.eq.s64 	%p148, %rd434, 0;
	or.pred  	%p149, %p148, %p147;
	or.pred  	%p150, %p146, %p149;
	@%p150 bra 	$L__BB21_223;
	ld.param.u64 	%rd435, [_ZN3cub18CUB_300001_SM_10006detail10radix_sort29DeviceRadixSortOnesweepKernelINS1_5radix10policy_hubIiiyE10Policy1000ELNS0_9SortOrderE0EiiyiiNS1_21identity_decomposer_tEEEvPT5_SB_PT3_PKSC_PT1_PKSG_PT2_PKSK_T4_iiT6__param_2];
	ld.shared.u64 	%rd105, [%r340];
	cvt.s64.s32 	%rd106, %r2174;
	cvt.s64.s32 	%rd107, %r218;
	add.s64 	%rd108, %rd107, %rd106;
	add.s64 	%rd109, %rd108, %rd105;
	cvta.to.global.u64 	%rd110, %rd435;
	shl.b64 	%rd111, %rd9, 3;
	add.s64 	%rd112, %rd110, %rd111;
	st.global.u64 	[%rd112], %rd109;
$L__BB21_223:
	ld.param.u32 	%r2088, [_ZN3cub18CUB_300001_SM_10006detail10radix_sort29DeviceRadixSortOnesweepKernelINS1_5radix10policy_hubIiiyE10Policy1000ELNS0_9SortOrderE0EiiyiiNS1_21identity_decomposer_tEEEvPT5_SB_PT3_PKSC_PT1_PKSG_PT2_PKSK_T4_iiT6__param_8];
	ld.param.u64 	%rd438, [_ZN3cub18CUB_300001_SM_10006detail10radix_sort29DeviceRadixSortOnesweepKernelINS1_5radix10policy_hubIiiyE10Policy1000ELNS0_9SortOrderE0EiiyiiNS1_21identity_decomposer_tEEEvPT5_SB_PT3_PKSC_PT1_PKSG_PT2_PKSK_T4_iiT6__param_4];
	cvta.to.global.u64 	%rd22, %rd438;
	shl.b32 	%r1591, %r1, 2;
	add.s32 	%r350, %r783, %r1591;
	setp.gt.s32 	%p151, %r349, %r2088;
	bar.sync 	0;
	@%p151 bra 	$L__BB21_225;
	ld.param.u32 	%r2112, [_ZN3cub18CUB_300001_SM_10006detail10radix_sort29DeviceRadixSortOnesweepKernelINS1_5radix10policy_hubIiiyE10Policy1000ELNS0_9SortOrderE0EiiyiiNS1_21identity_decomposer_tEEEvPT5_SB_PT3_PKSC_PT1_PKSG_PT2_PKSK_T4_iiT6__param_9];
	ld.shared.u32 	%r1593, [%r350];
	shr.u32 	%r1594, %r1593, %r2112;
	and.b32  	%r1595, %r1594, %r221;
	shl.b32 	%r1596, %r1595, 3;
	add.s32 	%r1598, %r783, 26112;
	add.s32 	%r1599, %r1598, %r1596;
	ld.shared.u64 	%rd113, [%r1599];
	add.s64 	%rd114, %rd113, %rd9;
	xor.b32  	%r1600, %r1593, -2147483648;
	shl.b64 	%rd115, %rd114, 2;
	add.s64 	%rd116, %rd22, %rd115;
	st.global.u32 	[%rd116], %r1600;
	bar.warp.sync 	-1;
	ld.shared.u32 	%r1601, [%r350+1536];
	shr.u32 	%r1602, %r1601, %r2112;
	and.b32  	%r1603, %r1602, %r221;
	shl.b32 	%r1604, %r1603, 3;
	add.s32 	%r1605, %r1598, %r1604;
	ld.shared.u64 	%rd117, [%r1605];
	add.s64 	%rd118, %rd117, %rd9;
	xor.b32  	%r1606, %r1601, -2147483648;
	shl.b64 	%rd119, %rd118, 2;
	add.s64 	%rd120, %rd22, %rd119;
	st.global.u32 	[%rd120+1536], %r1606;
	bar.warp.sync 	-1;
	ld.shared.u32 	%r1607, [%r350+3072];
	shr.u32 	%r1608, %r1607, %r2112;
	and.b32  	%r1609, %r1608, %r221;
	shl.b32 	%r1610, %r1609, 3;
	add.s32 	%r1611, %r1598, %r1610;
	ld.shared.u64 	%rd121, [%r1611];
	add.s64 	%rd122, %rd121, %rd9;
	xor.b32  	%r1612, %r1607, -2147483648;
	shl.b64 	%rd123, %rd122, 2;
	add.s64 	%rd124, %rd22, %rd123;
	st.global.u32 	[%rd124+3072], %r1612;
	bar.warp.sync 	-1;
	ld.shared.u32 	%r1613, [%r350+4608];
	shr.u32 	%r1614, %r1613, %r2112;
	and.b32  	%r1615, %r1614, %r221;
	shl.b32 	%r1616, %r1615, 3;
	add.s32 	%r1617, %r1598, %r1616;
	ld.shared.u64 	%rd125, [%r1617];
	add.s64 	%rd126, %rd125, %rd9;
	xor.b32  	%r1618, %r1613, -2147483648;
	shl.b64 	%rd127, %rd126, 2;
	add.s64 	%rd128, %rd22, %rd127;
	st.global.u32 	[%rd128+4608], %r1618;
	bar.warp.sync 	-1;
	ld.shared.u32 	%r1619, [%r350+6144];
	shr.u32 	%r1620, %r1619, %r2112;
	and.b32  	%r1621, %r1620, %r221;
	shl.b32 	%r1622, %r1621, 3;
	add.s32 	%r1623, %r1598, %r1622;
	ld.shared.u64 	%rd129, [%r1623];
	add.s64 	%rd130, %rd129, %rd9;
	xor.b32  	%r1624, %r1619, -2147483648;
	shl.b64 	%rd131, %rd130, 2;
	add.s64 	%rd132, %rd22, %rd131;
	st.global.u32 	[%rd132+6144], %r1624;
	bar.warp.sync 	-1;
	ld.shared.u32 	%r1625, [%r350+7680];
	shr.u32 	%r1626, %r1625, %r2112;
	and.b32  	%r1627, %r1626, %r221;
	shl.b32 	%r1628, %r1627, 3;
	add.s32 	%r1629, %r1598, %r1628;
	ld.shared.u64 	%rd133, [%r1629];
	add.s64 	%rd134, %rd133, %rd9;
	xor.b32  	%r1630, %r1625, -2147483648;
	shl.b64 	%rd135, %rd134, 2;
	add.s64 	%rd136, %rd22, %rd135;
	st.global.u32 	[%rd136+7680], %r1630;
	bar.warp.sync 	-1;
	ld.shared.u32 	%r1631, [%r350+9216];
	shr.u32 	%r1632, %r1631, %r2112;
	and.b32  	%r1633, %r1632, %r221;
	shl.b32 	%r1634, %r1633, 3;
	add.s32 	%r1635, %r1598, %r1634;
	ld.shared.u64 	%rd137, [%r1635];
	add.s64 	%rd138, %rd137, %rd9;
	xor.b32  	%r1636, %r1631, -2147483648;
	shl.b64 	%rd139, %rd138, 2;
	add.s64 	%rd140, %rd22, %rd139;
	st.global.u32 	[%rd140+9216], %r1636;
	bar.warp.sync 	-1;
	ld.shared.u32 	%r1637, [%r350+10752];
	shr.u32 	%r1638, %r1637, %r2112;
	and.b32  	%r1639, %r1638, %r221;
	shl.b32 	%r1640, %r1639, 3;
	add.s32 	%r1641, %r1598, %r1640;
	ld.shared.u64 	%rd141, [%r1641];
	add.s64 	%rd142, %rd141, %rd9;
	xor.b32  	%r1642, %r1637, -2147483648;
	shl.b64 	%rd143, %rd142, 2;
	add.s64 	%rd144, %rd22, %rd143;
	st.global.u32 	[%rd144+10752], %r1642;
	bar.warp.sync 	-1;
	ld.shared.u32 	%r1643, [%r350+12288];
	shr.u32 	%r1644, %r1643, %r2112;
	and.b32  	%r1645, %r1644, %r221;
	shl.b32 	%r1646, %r1645, 3;
	add.s32 	%r1647, %r1598, %r1646;
	ld.shared.u64 	%rd145, [%r1647];
	add.s64 	%rd146, %rd145, %rd9;
	xor.b32  	%r1648, %r1643, -2147483648;
	shl.b64 	%rd147, %rd146, 2;
	add.s64 	%rd148, %rd22, %rd147;
	st.global.u32 	[%rd148+12288], %r1648;
	bar.warp.sync 	-1;
	ld.shared.u32 	%r1649, [%r350+13824];
	shr.u32 	%r1650, %r1649, %r2112;
	and.b32  	%r1651, %r1650, %r221;
	shl.b32 	%r1652, %r1651, 3;
	add.s32 	%r1653, %r1598, %r1652;
	ld.shared.u64 	%rd149, [%r1653];
	add.s64 	%rd150, %rd149, %rd9;
	xor.b32  	%r1654, %r1649, -2147483648;
	shl.b64 	%rd151, %rd150, 2;
	add.s64 	%rd152, %rd22, %rd151;
	st.global.u32 	[%rd152+13824], %r1654;
	bar.warp.sync 	-1;
	ld.shared.u32 	%r1655, [%r350+15360];
	shr.u32 	%r1656, %r1655, %r2112;
	and.b32  	%r1657, %r1656, %r221;
	shl.b32 	%r1658, %r1657, 3;
	add.s32 	%r1659, %r1598, %r1658;
	ld.shared.u64 	%rd153, [%r1659];
	add.s64 	%rd154, %rd153, %rd9;
	xor.b32  	%r1660, %r1655, -2147483648;
	shl.b64 	%rd155, %rd154, 2;
	add.s64 	%rd156, %rd22, %rd155;
	st.global.u32 	[%rd156+15360], %r1660;
	bar.warp.sync 	-1;
	ld.shared.u32 	%r1661, [%r350+16896];
	shr.u32 	%r1662, %r1661, %r2112;
	and.b32  	%r1663, %r1662, %r221;
	shl.b32 	%r1664, %r1663, 3;
	add.s32 	%r1665, %r1598, %r1664;
	ld.shared.u64 	%rd157, [%r1665];
	add.s64 	%rd158, %rd157, %rd9;
	xor.b32  	%r1666, %r1661, -2147483648;
	shl.b64 	%rd159, %rd158, 2;
	add.s64 	%rd160, %rd22, %rd159;
	st.global.u32 	[%rd160+16896], %r1666;
	bar.warp.sync 	-1;
	ld.shared.u32 	%r1667, [%r350+18432];
	shr.u32 	%r1668, %r1667, %r2112;
	and.b32  	%r1669, %r1668, %r221;
	shl.b32 	%r1670, %r1669, 3;
	add.s32 	%r1671, %r1598, %r1670;
	ld.shared.u64 	%rd161, [%r1671];
	add.s64 	%rd162, %rd161, %rd9;
	xor.b32  	%r1672, %r1667, -2147483648;
	shl.b64 	%rd163, %rd162, 2;
	add.s64 	%rd164, %rd22, %rd163;
	st.global.u32 	[%rd164+18432], %r1672;
	bar.warp.sync 	-1;
	ld.shared.u32 	%r1673, [%r350+19968];
	shr.u32 	%r1674, %r1673, %r2112;
	and.b32  	%r1675, %r1674, %r221;
	shl.b32 	%r1676, %r1675, 3;
	add.s32 	%r1677, %r1598, %r1676;
	ld.shared.u64 	%rd165, [%r1677];
	add.s64 	%rd166, %rd165, %rd9;
	xor.b32  	%r1678, %r1673, -2147483648;
	shl.b64 	%rd167, %rd166, 2;
	add.s64 	%rd168, %rd22, %rd167;
	st.global.u32 	[%rd168+19968], %r1678;
	bar.warp.sync 	-1;
	ld.shared.u32 	%r1679, [%r350+21504];
	shr.u32 	%r1680, %r1679, %r2112;
	and.b32  	%r1681, %r1680, %r221;
	shl.b32 	%r1682, %r1681, 3;
	add.s32 	%r1683, %r1598, %r1682;
	ld.shared.u64 	%rd169, [%r1683];
	add.s64 	%rd170, %rd169, %rd9;
	xor.b32  	%r1684, %r1679, -2147483648;
	shl.b64 	%rd171, %rd170, 2;
	add.s64 	%rd172, %rd22, %rd171;
	st.global.u32 	[%rd172+21504], %r1684;
	bar.warp.sync 	-1;
	ld.shared.u32 	%r1685, [%r350+23040];
	shr.u32 	%r1686, %r1685, %r2112;
	and.b32  	%r1687, %r1686, %r221;
	shl.b32 	%r1688, %r1687, 3;
	add.s32 	%r1689, %r1598, %r1688;
	ld.shared.u64 	%rd173, [%r1689];
	add.s64 	%rd174, %rd173, %rd9;
	xor.b32  	%r1690, %r1685, -2147483648;
	shl.b64 	%rd175, %rd174, 2;
	add.s64 	%rd176, %rd22, %rd175;
	st.global.u32 	[%rd176+23040], %r1690;
	bar.warp.sync 	-1;
	ld.shared.u32 	%r1691, [%r350+24576];
	shr.u32 	%r1692, %r1691, %r2112;
	and.b32  	%r1693, %r1692, %r221;
	shl.b32 	%r1694, %r1693, 3;
	add.s32 	%r1695, %r1598, %r1694;
	ld.shared.u64 	%rd177, [%r1695];
	add.s64 	%rd178, %rd177, %rd9;
	xor.b32  	%r1696, %r1691, -2147483648;
	shl.b64 	%rd179, %rd178, 2;
	add.s64 	%rd180, %rd22, %rd179;
	st.global.u32 	[%rd180+24576], %r1696;
	bar.warp.sync 	-1;
	bra.uni 	$L__BB21_260;
$L__BB21_225:
	ld.param.u32 	%r2089, [_ZN3cub18CUB_300001_SM_10006detail10radix_sort29DeviceRadixSortOnesweepKernelINS1_5radix10policy_hubIiiyE10Policy1000ELNS0_9SortOrderE0EiiyiiNS1_21identity_decomposer_tEEEvPT5_SB_PT3_PKSC_PT1_PKSG_PT2_PKSK_T4_iiT6__param_8];
	mad.lo.s32 	%r351, %r3, -6528, %r2089;
	setp.ge.s32 	%p152, %r1, %r351;
	@%p152 bra 	$L__BB21_227;
	ld.param.u32 	%r2113, [_ZN3cub18CUB_300001_SM_10006detail10radix_sort29DeviceRadixSortOnesweepKernelINS1_5radix10policy_hubIiiyE10Policy1000ELNS0_9SortOrderE0EiiyiiNS1_21identity_decomposer_tEEEvPT5_SB_PT3_PKSC_PT1_PKSG_PT2_PKSK_T4_iiT6__param_9];
	ld.shared.u32 	%r1697, [%r350];
	shr.u32 	%r1698, %r1697, %r2113;
	and.b32  	%r1699, %r1698, %r221;
	shl.b32 	%r1700, %r1699, 3;
	add.s32 	%r1702, %r783, %r1700;
	ld.shared.u64 	%rd181, [%r1702+26112];
	xor.b32  	%r1703, %r1697, -2147483648;
	add.s64 	%rd182, %rd181, %rd9;
	shl.b64 	%rd183, %rd182, 2;
	add.s64 	%rd184, %rd22, %rd183;
	st.global.u32 	[%rd184], %r1703;
$L__BB21_227:
	bar.warp.sync 	-1;
	add.s32 	%r1704, %r1, 384;
	setp.ge.s32 	%p153, %r1704, %r351;
	@%p153 bra 	$L__BB21_229;
	ld.param.u32 	%r2114, [_ZN3cub18CUB_300001_SM_10006detail10radix_sort29DeviceRadixSortOnesweepKernelINS1_5radix10policy_hubIiiyE10Policy1000ELNS0_9SortOrderE0EiiyiiNS1_21identity_decomposer_tEEEvPT5_SB_PT3_PKSC_PT1_PKSG_PT2_PKSK_T4_iiT6__param_9];
	ld.shared.u32 	%r1705, [%r350+1536];
	shr.u32 	%r1706, %r1705, %r2114;
	and.b32  	%r1707, %r1706, %r221;
	shl.b32 	%r1708, %r1707, 3;
	add.s32 	%r1710, %r783, %r1708;
	ld.shared.u64 	%rd185, [%r1710+26112];
	xor.b32  	%r1711, %r1705, -2147483648;
	add.s64 	%rd186, %rd185, %rd9;
	shl.b64 	%rd187, %rd186, 2;
	add.s64 	%rd188, %rd22, %rd187;
	st.global.u32 	[%rd188+1536], %r1711;
$L__BB21_229:
	bar.warp.sync 	-1;
	add.s32 	%r1712, %r1, 768;
	setp.ge.s32 	%p154, %r1712, %r351;
	@%p154 bra 	$L__BB21_231;
	ld.param.u32 	%r2115, [_ZN3cub18CUB_300001_SM_10006detail10radix_sort29DeviceRadixSortOnesweepKernelINS1_5radix10policy_hubIiiyE10Policy1000ELNS0_9SortOrderE0EiiyiiNS1_21identity_decomposer_tEEEvPT5_SB_PT3_PKSC_PT1_PKSG_PT2_PKSK_T4_iiT6__param_9];
	ld.shared.u32 	%r1713, [%r350+3072];
	shr.u32 	%r1714, %r1713, %r2115;
	and.b32  	%r1715, %r1714, %r221;
	shl.b32 	%r1716, %r1715, 3;
	add.s32 	%r1718, %r783, %r1716;
	ld.shared.u64 	%rd189, [%r1718+26112];
	xor.b32  	%r1719, %r1713, -2147483648;
	add.s64 	%rd190, %rd189, %rd9;
	shl.b64 	%rd191, %rd190, 2;
	add.s64 	%rd192, %rd22, %rd191;
	st.global.u32 	[%rd192+3072], %r1719;
$L__BB21_231:
	bar.warp.sync 	-1;
	add.s32 	%r1720, %r1, 1152;
	setp.ge.s32 	%p155, %r1720, %r351;
	@%p155 bra 	$L__BB21_233;
	ld.param.u32 	%r2116, [_ZN3cub18CUB_300001_SM_10006detail10radix_sort29DeviceRadixSortOnesweepKernelINS1_5radix10policy_hubIiiyE10Policy1000ELNS0_9SortOrderE0EiiyiiNS1_21identity_decomposer_tEEEvPT5_SB_PT3_PKSC_PT1_PKSG_PT2_PKSK_T4_iiT6__param_9];
	ld.shared.u32 	%r1721, [%r350+4608];
	shr.u32 	%r1722, %r1721, %r2116;
	and.b32  	%r1723, %r1722, %r221;
	shl.b32 	%r1724, %r1723, 3;
	add.s32 	%r1726, %r783, %r1724;
	ld.shared.u64 	%rd193, [%r1726+26112];
	xor.b32  	%r1727, %r1721, -2147483648;
	add.s64 	%rd194, %rd193, %rd9;
	shl.b64 	%rd195, %rd194, 2;
	add.s64 	%rd196, %rd22, %rd195;
	st.global.u32 	[%rd196+4608], %r1727;
$L__BB21_233:
	bar.warp.sync 	-1;
	add.s32 	%r1728, %r1, 1536;
	setp.ge.s32 	%p156, %r1728, %r351;
	@%p156 bra 	$L__BB21_235;
	ld.param.u32 	%r2117, [_ZN3cub18CUB_300001_SM_10006detail10radix_sort29DeviceRadixSortOnesweepKernelINS1_5radix10policy_hubIiiyE10Policy1000ELNS0_9SortOrderE0EiiyiiNS1_21identity_decomposer_tEEEvPT5_SB_PT3_PKSC_PT1_PKSG_PT2_PKSK_T4_iiT6__param_9];
	ld.shared.u32 	%r1729, [%r350+6144];
	shr.u32 	%r1730, %r1729, %r2117;
	and.b32  	%r1731, %r1730, %r221;
	shl.b32 	%r1732, %r1731, 3;
	add.s32 	%r1734, %r783, %r1732;
	ld.shared.u64 	%rd197, [%r1734+26112];
	xor.b32  	%r1735, %r1729, -2147483648;
	add.s64 	%rd198, %rd197, %rd9;
	shl.b64 	%rd199, %rd198, 2;
	add.s64 	%rd200, %rd22, %rd199;
	st.global.u32 	[%rd200+6144], %r1735;
$L__BB21_235:
	bar.warp.sync 	-1;
	add.s32 	%r1736, %r1, 1920;
	setp.ge.s32 	%p157, %r1736, %r351;
	@%p157 bra 	$L__BB21_237;
	ld.param.u32 	%r2118, [_ZN3cub18CUB_300001_SM_10006detail10radix_sort29DeviceRadixSortOnesweepKernelINS1_5radix10policy_hubIiiyE10Policy1000ELNS0_9SortOrderE0EiiyiiNS1_21identity_decomposer_tEEEvPT5_SB_PT3_PKSC_PT1_PKSG_PT2_PKSK_T4_iiT6__param_9];
	ld.shared.u32 	%r1737, [%r350+7680];
	shr.u32 	%r1738, %r1737, %r2118;
	and.b32  	%r1739, %r1738, %r221;
	shl.b32 	%r1740, %r1739, 3;
	add.s32 	%r1742, %r783, %r1740;
	ld.shared.u64 	%rd201, [%r1742+26112];
	xor.b32  	%r1743, %r1737, -2147483648;
	add.s64 	%rd202, %rd201, %rd9;
	shl.b64 	%rd203, %rd202, 2;
	add.s64 	%rd204, %rd22, %rd203;
	st.global.u32 	[%rd204+7680], %r1743;
$L__BB21_237:
	bar.warp.sync 	-1;
	add.s32 	%r1744, %r1, 2304;
	setp.ge.s32 	%p158, %r1744, %r351;
	@%p158 bra 	$L__BB21_239;
	ld.param.u32 	%r2119, [_ZN3cub18CUB_300001_SM_10006detail10radix_sort29DeviceRadixSortOnesweepKernelINS1_5radix10policy_hubIiiyE10Policy1000ELNS0_9SortOrderE0EiiyiiNS1_21identity_decomposer_tEEEvPT5_SB_PT3_PKSC_PT1_PKSG_PT2_PKSK_T4_iiT6__param_9];
	ld.shared.u32 	%r1745, [%r350+9216];
	shr.u32 	%r1746, %r1745, %r2119;
	and.b32  	%r1747, %r1746, %r221;
	shl.b32 	%r1748, %r1747, 3;
	add.s32 	%r1750, %r783, %r1748;
	ld.shared.u64 	%rd205, [%r1750+26112];
	xor.b32  	%r1751, %r1745, -2147483648;
	add.s64 	%rd206, %rd205, %rd9;
	shl.b64 	%rd207, %rd206, 2;
	add.s64 	%rd208, %rd22, %rd207;
	st.global.u32 	[%rd208+9216], %r1751;
$L__BB21_239:
	bar.warp.sync 	-1;
	add.s32 	%r1752, %r1, 2688;
	setp.ge.s32 	%p159, %r1752, %r351;
	@%p159 bra 	$L__BB21_241;
	ld.param.u32 	%r2120, [_ZN3cub18CUB_300001_SM_10006detail10radix_sort29DeviceRadixSortOnesweepKernelINS1_5radix10policy_hubIiiyE10Policy1000ELNS0_9SortOrderE0EiiyiiNS1_21identity_decomposer_tEEEvPT5_SB_PT3_PKSC_PT1_PKSG_PT2_PKSK_T4_iiT6__param_9];
	ld.shared.u32 	%r1753, [%r350+10752];
	shr.u32 	%r1754, %r1753, %r2120;
	and.b32  	%r1755, %r1754, %r221;
	shl.b32 	%r1756, %r1755, 3;
	add.s32 	%r1758, %r783, %r1756;
	ld.shared.u64 	%rd209, [%r1758+26112];
	xor.b32  	%r1759, %r1753, -2147483648;
	add.s64 	%rd210, %rd209, %rd9;
	shl.b64 	%rd211, %rd210, 2;
	add.s64 	%rd212, %rd22, %rd211;
	st.global.u32 	[%rd212+10752], %r1759;
$L__BB21_241:
	bar.warp.sync 	-1;
	or.b32  	%r1760, %r1, 3072;
	setp.ge.s32 	%p160, %r1760, %r351;
	@%p160 bra 	$L__BB21_243;
	ld.param.u32 	%r2121, [_ZN3cub18CUB_300001_SM_10006detail10radix_sort29DeviceRadixSortOnesweepKernelINS1_5radix10policy_hubIiiyE10Policy1000ELNS0_9SortOrderE0EiiyiiNS1_21identity_decomposer_tEEEvPT5_SB_PT3_PKSC_PT1_PKSG_PT2_PKSK_T4_iiT6__param_9];
	ld.shared.u32 	%r1761, [%r350+12288];
	shr.u32 	%r1762, %r1761, %r2121;
	and.b32  	%r1763, %r1762, %r221;
	shl.b32 	%r1764, %r1763, 3;
	add.s32 	%r1766, %r783, %r1764;
	ld.shared.u64 	%rd213, [%r1766+26112];
	xor.b32  	%r1767, %r1761, -2147483648;
	add.s64 	%rd214, %rd213, %rd9;
	shl.b64 	%rd215, %rd214, 2;
	add.s64 	%rd216, %rd22, %rd215;
	st.global.u32 	[%rd216+12288], %r1767;
$L__BB21_243:
	bar.warp.sync 	-1;
	add.s32 	%r1768, %r1, 3456;
	setp.ge.s32 	%p161, %r1768, %r351;
	@%p161 bra 	$L__BB21_245;
	ld.param.u32 	%r2122, [_ZN3cub18CUB_300001_SM_10006detail10radix_sort29DeviceRadixSortOnesweepKernelINS1_5radix10policy_hubIiiyE10Policy1000ELNS0_9SortOrderE0EiiyiiNS1_21identity_decomposer_tEEEvPT5_SB_PT3_PKSC_PT1_PKSG_PT2_PKSK_T4_iiT6__param_9];
	ld.shared.u32 	%r1769, [%r350+13824];
	shr.u32 	%r1770, %r1769, %r2122;
	and.b32  	%r1771, %r1770, %r221;
	shl.b32 	%r1772, %r1771, 3;
	add.s32 	%r1774, %r783, %r1772;
	ld.shared.u64 	%rd217, [%r1774+26112];
	xor.b32  	%r1775, %r1769, -2147483648;
	add.s64 	%rd218, %rd217, %rd9;
	shl.b64 	%rd219, %rd218, 2;
	add.s64 	%rd220, %rd22, %rd219;
	st.global.u32 	[%rd220+13824], %r1775;
$L__BB21_245:
	bar.warp.sync 	-1;
	add.s32 	%r1776, %r1, 3840;
	setp.ge.s32 	%p162, %r1776, %r351;
	@%p162 bra 	$L__BB21_247;
	ld.param.u32 	%r2123, [_ZN3cub18CUB_300001_SM_10006detail10radix_sort29DeviceRadixSortOnesweepKernelINS1_5radix10policy_hubIiiyE10Policy1000ELNS0_9SortOrderE0EiiyiiNS1_21identity_decomposer_tEEEvPT5_SB_PT3_PKSC_PT1_PKSG_PT2_PKSK_T4_iiT6__param_9];
	ld.shared.u32 	%r1777, [%r350+15360];
	shr.u32 	%r1778, %r1777, %r2123;
	and.b32  	%r1779, %r1778, %r221;
	shl.b32 	%r1780, %r1779, 3;
	add.s32 	%r1782, %r783, %r1780;
	ld.shared.u64 	%rd221, [%r1782+26112];
	xor.b32  	%r1783, %r1777, -2147483648;
	add.s64 	%rd222, %rd221, %rd9;
	shl.b64 	%rd223, %rd222, 2;
	add.s64 	%rd224, %rd22, %rd223;
	st.global.u32 	[%rd224+15360], %r1783;
$L__BB21_247:
	bar.warp.sync 	-1;
	add.s32 	%r1784, %r1, 4224;
	setp.ge.s32 	%p163, %r1784, %r351;
	@%p163 bra 	$L__BB21_249;
	ld.param.u32 	%r2124, [_ZN3cub18CUB_300001_SM_10006detail10radix_sort29DeviceRadixSortOnesweepKernelINS1_5radix10policy_hubIiiyE10Policy1000ELNS0_9SortOrderE0EiiyiiNS1_21identity_decomposer_tEEEvPT5_SB_PT3_PKSC_PT1_PKSG_PT2_PKSK_T4_iiT6__param_9];
	ld.shared.u32 	%r1785, [%r350+16896];
	shr.u32 	%r1786, %r1785, %r2124;
	and.b32  	%r1787, %r1786, %r221;
	shl.b32 	%r1788, %r1787, 3;
	add.s32 	%r1790, %r783, %r1788;
	ld.shared.u64 	%rd225, [%r1790+26112];
	xor.b32  	%r1791, %r1785, -2147483648;
	add.s64 	%rd226, %rd225, %rd9;
	shl.b64 	%rd227, %rd226, 2;
	add.s64 	%rd228, %rd22, %rd227;
	st.global.u32 	[%rd228+16896], %r1791;
$L__BB21_249:
	bar.warp.sync 	-1;
	add.s32 	%r1792, %r1, 4608;
	setp.ge.s32 	%p164, %r1792, %r351;
	@%p164 bra 	$L__BB21_251;
	ld.param.u32 	%r2125, [_ZN3cub18CUB_300001_SM_10006detail10radix_sort29DeviceRadixSortOnesweepKernelINS1_5radix10policy_hubIiiyE10Policy1000ELNS0_9SortOrderE0EiiyiiNS1_21identity_decomposer_tEEEvPT5_SB_PT3_PKSC_PT1_PKSG_PT2_PKSK_T4_iiT6__param_9];
	ld.shared.u32 	%r1793, [%r350+18432];
	shr.u32 	%r1794, %r1793, %r2125;
	and.b32  	%r1795, %r1794, %r221;
	shl.b32 	%r1796, %r1795, 3;
	add.s32 	%r1798, %r783, %r1796;
	ld.shared.u64 	%rd229, [%r1798+26112];
	xor.b32  	%r1799, %r1793, -2147483648;
	add.s64 	%rd230, %rd229, %rd9;
	shl.b64 	%rd231, %rd230, 2;
	add.s64 	%rd232, %rd22, %rd231;
	st.global.u32 	[%rd232+18432], %r1799;
$L__BB21_251:
	bar.warp.sync 	-1;
	add.s32 	%r1800, %r1, 4992;
	setp.ge.s32 	%p165, %r1800, %r351;
	@%p165 bra 	$L__BB21_253;
	ld.param.u32 	%r2126, [_ZN3cub18CUB_300001_SM_10006detail10radix_sort29DeviceRadixSortOnesweepKernelINS1_5radix10policy_hubIiiyE10Policy1000ELNS0_9SortOrderE0EiiyiiNS1_21identity_decomposer_tEEEvPT5_SB_PT3_PKSC_PT1_PKSG_PT2_PKSK_T4_iiT6__param_9];
	ld.shared.u32 	%r1801, [%r350+19968];
	shr.u32 	%r1802, %r1801, %r2126;
	and.b32  	%r1803, %r1802, %r221;
	shl.b32 	%r1804, %r1803, 3;
	add.s32 	%r1806, %r783, %r1804;
	ld.shared.u64 	%rd233, [%r1806+26112];
	xor.b32  	%r1807, %r1801, -2147483648;
	add.s64 	%rd234, %rd233, %rd9;
	shl.b64 	%rd235, %rd234, 2;
	add.s64 	%rd236, %rd22, %rd235;
	st.global.u32 	[%rd236+19968], %r1807;
$L__BB21_253:
	bar.warp.sync 	-1;
	add.s32 	%r1808, %r1, 5376;
	setp.ge.s32 	%p166, %r1808, %r351;
	@%p166 bra 	$L__BB21_255;
	ld.param.u32 	%r2127, [_ZN3cub18CUB_300001_SM_10006detail10radix_sort29DeviceRadixSortOnesweepKernelINS1_5radix10policy_hubIiiyE10Policy1000ELNS0_9SortOrderE0EiiyiiNS1_21identity_decomposer_tEEEvPT5_SB_PT3_PKSC_PT1_PKSG_PT2_PKSK_T4_iiT6__param_9];
	ld.shared.u32 	%r1809, [%r350+21504];
	shr.u32 	%r1810, %r1809, %r2127;
	and.b32  	%r1811, %r1810, %r221;
	shl.b32 	%r1812, %r1811, 3;
	add.s32 	%r1814, %r783, %r1812;
	ld.shared.u64 	%rd237, [%r1814+26112];
	xor.b32  	%r1815, %r1809, -2147483648;
	add.s64 	%rd238, %rd237, %rd9;
	shl.b64 	%rd239, %rd238, 2;
	add.s64 	%rd240, %rd22, %rd239;
	st.global.u32 	[%rd240+21504], %r1815;
$L__BB21_255:
	bar.warp.sync 	-1;
	add.s32 	%r1816, %r1, 5760;
	setp.ge.s32 	%p167, %r1816, %r351;
	@%p167 bra 	$L__BB21_257;
	ld.param.u32 	%r2128, [_ZN3cub18CUB_300001_SM_10006detail10radix_sort29DeviceRadixSortOnesweepKernelINS1_5radix10policy_hubIiiyE10Policy1000ELNS0_9SortOrderE0EiiyiiNS1_21identity_decomposer_tEEEvPT5_SB_PT3_PKSC_PT1_PKSG_PT2_PKSK_T4_iiT6__param_9];
	ld.shared.u32 	%r1817, [%r350+23040];
	shr.u32 	%r1818, %r1817, %r2128;
	and.b32  	%r1819, %r1818, %r221;
	shl.b32 	%r1820, %r1819, 3;
	add.s32 	%r1822, %r783, %r1820;
	ld.shared.u64 	%rd241, [%r1822+26112];
	xor.b32  	%r1823, %r1817, -2147483648;
	add.s64 	%rd242, %rd241, %rd9;
	shl.b64 	%rd243, %rd242, 2;
	add.s64 	%rd244, %rd22, %rd243;
	st.global.u32 	[%rd244+23040], %r1823;
$L__BB21_257:
	bar.warp.sync 	-1;
	or.b32  	%r1824, %r1, 6144;
	setp.ge.s32 	%p168, %r1824, %r351;
	@%p168 bra 	$L__BB21_259;
	ld.param.u32 	%r2129, [_ZN3cub18CUB_300001_SM_10006detail10radix_sort29DeviceRadixSortOnesweepKernelINS1_5radix10policy_hubIiiyE10Policy1000ELNS0_9SortOrderE0EiiyiiNS1_21identity_decomposer_tEEEvPT5_SB_PT3_PKSC_PT1_PKSG_PT2_PKSK_T4_iiT6__param_9];
	ld.shared.u32 	%r1825, [%r350+24576];
	shr.u32 	%r1826, %r1825, %r2129;
	and.b32  	%r1827, %r1826, %r221;
	shl.b32 	%r1828, %r1827, 3;
	add.s32 	%r1830, %r783, %r1828;
	ld.shared.u64 	%rd245, [%r1830+26112];
	xor.b32  	%r1831, %r1825, -2147483648;
	add.s64 	%rd246, %rd245, %rd9;
	shl.b64 	%rd247, %rd246, 2;
	add.s64 	%rd248, %rd22, %rd247;
	st.global.u32 	[%rd248+24576], %r1831;
$L__BB21_259:
	bar.warp.sync 	-1;
$L__BB21_260:
	ld.param.u32 	%r2130, [_ZN3cub18CUB_300001_SM_10006detail10radix_sort29DeviceRadixSortOnesweepKernelINS1_5radix10policy_hubIiiyE10Policy1000ELNS0_9SortOrderE0EiiyiiNS1_21identity_decomposer_tEEEvPT5_SB_PT3_PKSC_PT1_PKSG_PT2_PKSK_T4_iiT6__param_9];
	ld.param.u32 	%r2090, [_ZN3cub18CUB_300001_SM_10006detail10radix_sort29DeviceRadixSortOnesweepKernelINS1_5radix10policy_hubIiiyE10Policy1000ELNS0_9SortOrderE0EiiyiiNS1_21identity_decomposer_tEEEvPT5_SB_PT3_PKSC_PT1_PKSG_PT2_PKSK_T4_iiT6__param_8];
	setp.gt.s32 	%p169, %r349, %r2090;
	ld.shared.u32 	%r1832, [%r350];
	shr.u32 	%r1833, %r1832, %r2130;
	and.b32  	%r352, %r1833, %r221;
	ld.shared.u32 	%r1834, [%r350+1536];
	shr.u32 	%r1835, %r1834, %r2130;
	and.b32  	%r353, %r1835, %r221;
	ld.shared.u32 	%r1836, [%r350+3072];
	shr.u32 	%r1837, %r1836, %r2130;
	and.b32  	%r354, %r1837, %r221;
	ld.shared.u32 	%r1838, [%r350+4608];
	shr.u32 	%r1839, %r1838, %r2130;
	and.b32  	%r355, %r1839, %r221;
	ld.shared.u32 	%r1840, [%r350+6144];
	shr.u32 	%r1841, %r1840, %r2130;
	and.b32  	%r356, %r1841, %r221;
	ld.shared.u32 	%r1842, [%r350+7680];
	shr.u32 	%r1843, %r1842, %r2130;
	and.b32  	%r357, %r1843, %r221;
	ld.shared.u32 	%r1844, [%r350+9216];
	shr.u32 	%r1845, %r1844, %r2130;
	and.b32  	%r358, %r1845, %r221;
	ld.shared.u32 	%r1846, [%r350+10752];
	shr.u32 	%r1847, %r1846, %r2130;
	and.b32  	%r359, %r1847, %r221;
	ld.shared.u32 	%r1848, [%r350+12288];
	shr.u32 	%r1849, %r1848, %r2130;
	and.b32  	%r360, %r1849, %r221;
	ld.shared.u32 	%r1850, [%r350+13824];
	shr.u32 	%r1851, %r1850, %r2130;
	and.b32  	%r361, %r1851, %r221;
	ld.shared.u32 	%r1852, [%r350+15360];
	shr.u32 	%r1853, %r1852, %r2130;
	and.b32  	%r362, %r1853, %r221;
	ld.shared.u32 	%r1854, [%r350+16896];
	shr.u32 	%r1855, %r1854, %r2130;
	and.b32  	%r363, %r1855, %r221;
	ld.shared.u32 	%r1856, [%r350+18432];
	shr.u32 	%r1857, %r1856, %r2130;
	and.b32  	%r364, %r1857, %r221;
	ld.shared.u32 	%r1858, [%r350+19968];
	shr.u32 	%r1859, %r1858, %r2130;
	and.b32  	%r365, %r1859, %r221;
	ld.shared.u32 	%r1860, [%r350+21504];
	shr.u32 	%r1861, %r1860, %r2130;
	and.b32  	%r366, %r1861, %r221;
	ld.shared.u32 	%r1862, [%r350+23040];
	shr.u32 	%r1863, %r1862, %r2130;
	and.b32  	%r367, %r1863, %r221;
	ld.shared.u32 	%r1864, [%r350+24576];
	shr.u32 	%r1865, %r1864, %r2130;
	and.b32  	%r368, %r1865, %r221;
	@%p169 bra 	$L__BB21_262;
	ld.param.u64 	%rd443, [_ZN3cub18CUB_300001_SM_10006detail10radix_sort29DeviceRadixSortOnesweepKernelINS1_5radix10policy_hubIiiyE10Policy1000ELNS0_9SortOrderE0EiiyiiNS1_21identity_decomposer_tEEEvPT5_SB_PT3_PKSC_PT1_PKSG_PT2_PKSK_T4_iiT6__param_7];
	cvta.to.global.u64 	%rd249, %rd443;
	and.b32  	%r1869, %r1, 31;
	or.b32  	%r1870, %r647, %r1869;
	cvt.u64.u32 	%rd250, %r1870;
	mul.lo.s32 	%r1871, %r3, 6528;
	cvt.s64.s32 	%rd251, %r1871;
	add.s64 	%rd252, %rd250, %rd251;
	shl.b64 	%rd253, %rd252, 2;
	add.s64 	%rd254, %rd249, %rd253;
	ld.global.u32 	%r2266, [%rd254];
	ld.global.u32 	%r2267, [%rd254+128];
	ld.global.u32 	%r2268, [%rd254+256];
	ld.global.u32 	%r2269, [%rd254+384];
	ld.global.u32 	%r2270, [%rd254+512];
	ld.global.u32 	%r2271, [%rd254+640];
	ld.global.u32 	%r2272, [%rd254+768];
	ld.global.u32 	%r2273, [%rd254+896];
	ld.global.u32 	%r2274, [%rd254+1024];
	ld.global.u32 	%r2275, [%rd254+1152];
	ld.global.u32 	%r2276, [%rd254+1280];
	ld.global.u32 	%r2277, [%rd254+1408];
	ld.global.u32 	%r2278, [%rd254+1536];
	ld.global.u32 	%r2279, [%rd254+1664];
	ld.global.u32 	%r2280, [%rd254+1792];
	ld.global.u32 	%r2281, [%rd254+1920];
	ld.global.u32 	%r2282, [%rd254+2048];
	bra.uni 	$L__BB21_296;
$L__BB21_262:
	ld.param.u32 	%r2091, [_ZN3cub18CUB_300001_SM_10006detail10radix_sort29DeviceRadixSortOnesweepKernelINS1_5radix10policy_hubIiiyE10Policy1000ELNS0_9SortOrderE0EiiyiiNS1_21identity_decomposer_tEEEvPT5_SB_PT3_PKSC_PT1_PKSG_PT2_PKSK_T4_iiT6__param_8];
	ld.param.u64 	%rd444, [_ZN3cub18CUB_300001_SM_10006detail10radix_sort29DeviceRadixSortOnesweepKernelINS1_5radix10policy_hubIiiyE10Policy1000ELNS0_9SortOrderE0EiiyiiNS1_21identity_decomposer_tEEEvPT5_SB_PT3_PKSC_PT1_PKSG_PT2_PKSK_T4_iiT6__param_7];
	cvta.to.global.u64 	%rd255, %rd444;
	add.s64 	%rd23, %rd255, %rd63;
	cvt.u32.u64 	%r1874, %rd7;
	sub.s32 	%r386, %r2091, %r649;
	setp.ge.s32 	%p170, %r1874, %r386;
	@%p170 bra 	$L__BB21_264;
	ld.global.u32 	%r2266, [%rd23];
$L__BB21_264:
	add.s32 	%r1877, %r1874, 32;
	setp.ge.s32 	%p171, %r1877, %r386;
	@%p171 bra 	$L__BB21_266;
	ld.global.u32 	%r2267, [%rd23+128];
$L__BB21_266:
	add.s32 	%r1880, %r1874, 64;
	setp.ge.s32 	%p172, %r1880, %r386;
	@%p172 bra 	$L__BB21_268;
	ld.global.u32 	%r2268, [%rd23+256];
$L__BB21_268:
	add.s32 	%r1883, %r1874, 96;
	setp.ge.s32 	%p173, %r1883, %r386;
	@%p173 bra 	$L__BB21_270;
	ld.global.u32 	%r2269, [%rd23+384];
$L__BB21_270:
	add.s32 	%r1886, %r1874, 128;
	setp.ge.s32 	%p174, %r1886, %r386;
	@%p174 bra 	$L__BB21_272;
	ld.global.u32 	%r2270, [%rd23+512];
$L__BB21_272:
	add.s32 	%r1889, %r1874, 160;
	setp.ge.s32 	%p175, %r1889, %r386;
	@%p175 bra 	$L__BB21_274;
	ld.global.u32 	%r2271, [%rd23+640];
$L__BB21_274:
	add.s32 	%r1892, %r1874, 192;
	setp.ge.s32 	%p176, %r1892, %r386;
	@%p176 bra 	$L__BB21_276;
	ld.global.u32 	%r2272, [%rd23+768];
$L__BB21_276:
	add.s32 	%r1895, %r1874, 224;
	setp.ge.s32 	%p177, %r1895, %r386;
	@%p177 bra 	$L__BB21_278;
	ld.param.u64 	%rd445, [_ZN3cub18CUB_300001_SM_10006detail10radix_sort29DeviceRadixSortOnesweepKernelINS1_5radix10policy_hubIiiyE10Policy1000ELNS0_9SortOrderE0EiiyiiNS1_21identity_decomposer_tEEEvPT5_SB_PT3_PKSC_PT1_PKSG_PT2_PKSK_T4_iiT6__param_7];
	cvta.to.global.u64 	%rd259, %rd445;
	cvt.s64.s32 	%rd260, %r649;
	add.s64 	%rd261, %rd7, %rd260;
	shl.b64 	%rd262, %rd261, 2;
	add.s64 	%rd263, %rd259, %rd262;
	ld.global.u32 	%r2273, [%rd263+896];
$L__BB21_278:
	add.s32 	%r1899, %r1874, 256;
	setp.ge.s32 	%p178, %r1899, %r386;
	@%p178 bra 	$L__BB21_280;
	ld.param.u64 	%rd446, [_ZN3cub18CUB_300001_SM_10006detail10radix_sort29DeviceRadixSortOnesweepKernelINS1_5radix10policy_hubIiiyE10Policy1000ELNS0_9SortOrderE0EiiyiiNS1_21identity_decomposer_tEEEvPT5_SB_PT3_PKSC_PT1_PKSG_PT2_PKSK_T4_iiT6__param_7];
	cvta.to.global.u64 	%rd264, %rd446;
	cvt.s64.s32 	%rd265, %r649;
	add.s64 	%rd266, %rd7, %rd265;
	shl.b64 	%rd267, %rd266, 2;
	add.s64 	%rd268, %rd264, %rd267;
	ld.global.u32 	%r2274, [%rd268+1024];
$L__BB21_280:
	add.s32 	%r1903, %r1874, 288;
	setp.ge.s32 	%p179, %r1903, %r386;
	@%p179 bra 	$L__BB21_282;
	ld.param.u64 	%rd447, [_ZN3cub18CUB_300001_SM_10006detail10radix_sort29DeviceRadixSortOnesweepKernelINS1_5radix10policy_hubIiiyE10Policy1000ELNS0_9SortOrderE0EiiyiiNS1_21identity_decomposer_tEEEvPT5_SB_PT3_PKSC_PT1_PKSG_PT2_PKSK_T4_iiT6__param_7];
	cvta.to.global.u64 	%rd269, %rd447;
	cvt.s64.s32 	%rd270, %r649;
	add.s64 	%rd271, %rd7, %rd270;
	shl.b64 	%rd272, %rd271, 2;
	add.s64 	%rd273, %rd269, %rd272;
	ld.global.u32 	%r2275, [%rd273+1152];
$L__BB21_282:
	add.s32 	%r1907, %r1874, 320;
	setp.ge.s32 	%p180, %r1907, %r386;
	@%p180 bra 	$L__BB21_284;
	ld.param.u64 	%rd448, [_ZN3cub18CUB_300001_SM_10006detail10radix_sort29DeviceRadixSortOnesweepKernelINS1_5radix10policy_hubIiiyE10Policy1000ELNS0_9SortOrderE0EiiyiiNS1_21identity_decomposer_tEEEvPT5_SB_PT3_PKSC_PT1_PKSG_PT2_PKSK_T4_iiT6__param_7];
	cvta.to.global.u64 	%rd274, %rd448;
	cvt.s64.s32 	%rd275, %r649;
	add.s64 	%rd276, %rd7, %rd275;
	shl.b64 	%rd277, %rd276, 2;
	add.s64 	%rd278, %rd274, %rd277;
	ld.global.u32 	%r2276, [%rd278+1280];
$L__BB21_284:
	add.s32 	%r1911, %r1874, 352;
	setp.ge.s32 	%p181, %r1911, %r386;
	@%p181 bra 	$L__BB21_286;
	ld.param.u64 	%rd449, [_ZN3cub18CUB_300001_SM_10006detail10radix_sort29DeviceRadixSortOnesweepKernelINS1_5radix10policy_hubIiiyE10Policy1000ELNS0_9SortOrderE0EiiyiiNS1_21identity_decomposer_tEEEvPT5_SB_PT3_PKSC_PT1_PKSG_PT2_PKSK_T4_iiT6__param_7];
	cvta.to.global.u64 	%rd279, %rd449;
	mul.lo.s32 	%r1912, %r3, 6528;
	cvt.s64.s32 	%rd280, %r1912;
	add.s64 	%rd281, %rd7, %rd280;
	shl.b64 	%rd282, %rd281, 2;
	add.s64 	%rd283, %rd279, %rd282;
	ld.global.u32 	%r2277, [%rd283+1408];
$L__BB21_286:
	add.s32 	%r1915, %r1874, 384;
	setp.ge.s32 	%p182, %r1915, %r386;
	@%p182 bra 	$L__BB21_288;
	ld.param.u64 	%rd450, [_ZN3cub18CUB_300001_SM_10006detail10radix_sort29DeviceRadixSortOnesweepKernelINS1_5radix10policy_hubIiiyE10Policy1000ELNS0_9SortOrderE0EiiyiiNS1_21identity_decomposer_tEEEvPT5_SB_PT3_PKSC_PT1_PKSG_PT2_PKSK_T4_iiT6__param_7];
	cvta.to.global.u64 	%rd284, %rd450;
	mul.lo.s32 	%r1916, %r3, 6528;
	cvt.s64.s32 	%rd285, %r1916;
	add.s64 	%rd286, %rd7, %rd285;
	shl.b64 	%rd287, %rd286, 2;
	add.s64 	%rd288, %rd284, %rd287;
	ld.global.u32 	%r2278, [%rd288+1536];
$L__BB21_288:
	cvt.u32.u64 	%r1918, %rd7;
	add.s32 	%r1919, %r1918, 416;
	setp.ge.s32 	%p183, %r1919, %r386;
	@%p183 bra 	$L__BB21_290;
	ld.param.u64 	%rd451, [_ZN3cub18CUB_300001_SM_10006detail10radix_sort29DeviceRadixSortOnesweepKernelINS1_5radix10policy_hubIiiyE10Policy1000ELNS0_9SortOrderE0EiiyiiNS1_21identity_decomposer_tEEEvPT5_SB_PT3_PKSC_PT1_PKSG_PT2_PKSK_T4_iiT6__param_7];
	cvta.to.global.u64 	%rd289, %rd451;
	mul.lo.s32 	%r1920, %r3, 6528;
	cvt.s64.s32 	%rd290, %r1920;
	add.s64 	%rd291, %rd7, %rd290;
	shl.b64 	%rd292, %rd291, 2;
	add.s64 	%rd293, %rd289, %rd292;
	ld.global.u32 	%r2279, [%rd293+1664];
$L__BB21_290:
	cvt.u32.u64 	%r1922, %rd7;
	add.s32 	%r1923, %r1922, 448;
	setp.ge.s32 	%p184, %r1923, %r386;
	@%p184 bra 	$L__BB21_292;
	ld.param.u64 	%rd452, [_ZN3cub18CUB_300001_SM_10006detail10radix_sort29DeviceRadixSortOnesweepKernelINS1_5radix10policy_hubIiiyE10Policy1000ELNS0_9SortOrderE0EiiyiiNS1_21identity_decomposer_tEEEvPT5_SB_PT3_PKSC_PT1_PKSG_PT2_PKSK_T4_iiT6__param_7];
	cvta.to.global.u64 	%rd294, %rd452;
	mul.lo.s32 	%r1924, %r3, 6528;
	cvt.s64.s32 	%rd295, %r1924;
	add.s64 	%rd296, %rd7, %rd295;
	shl.b64 	%rd297, %rd296, 2;
	add.s64 	%rd298, %rd294, %rd297;
	ld.global.u32 	%r2280, [%rd298+1792];
$L__BB21_292:
	cvt.u32.u64 	%r1926, %rd7;
	add.s32 	%r1927, %r1926, 480;
	setp.ge.s32 	%p185, %r1927, %r386;
	@%p185 bra 	$L__BB21_294;
	ld.param.u64 	%rd453, [_ZN3cub18CUB_300001_SM_10006detail10radix_sort29DeviceRadixSortOnesweepKernelINS1_5radix10policy_hubIiiyE10Policy1000ELNS0_9SortOrderE0EiiyiiNS1_21identity_decomposer_tEEEvPT5_SB_PT3_PKSC_PT1_PKSG_PT2_PKSK_T4_iiT6__param_7];
	cvta.to.global.u64 	%rd299, %rd453;
	mul.lo.s32 	%r1928, %r3, 6528;
	cvt.s64.s32 	%rd300, %r1928;
	add.s64 	%rd301, %rd7, %rd300;
	shl.b64 	%rd302, %rd301, 2;
	add.s64 	%rd303, %rd299, %rd302;
	ld.global.u32 	%r2281, [%rd303+1920];
$L__BB21_294:
	cvt.u32.u64 	%r1930, %rd7;
	add.s32 	%r1931, %r1930, 512;
	setp.ge.s32 	%p186, %r1931, %r386;
	@%p186 bra 	$L__BB21_296;
	ld.param.u64 	%rd454, [_ZN3cub18CUB_300001_SM_10006detail10radix_sort29DeviceRadixSortOnesweepKernelINS1_5radix10policy_hubIiiyE10Policy1000ELNS0_9SortOrderE0EiiyiiNS1_21identity_decomposer_tEEEvPT5_SB_PT3_PKSC_PT1_PKSG_PT2_PKSK_T4_iiT6__param_7];
	cvta.to.global.u64 	%rd304, %rd454;
	mov.u32 	%r1932, %tid.x;
	and.b32  	%r1933, %r1932, 992;
	mul.lo.s32 	%r1934, %r1933, 17;
	and.b32  	%r1935, %r1932, 31;
	or.b32  	%r1936, %r1934, %r1935;
	cvt.u64.u32 	%rd305, %r1936;
	mul.lo.s32 	%r1937, %r3, 6528;
	cvt.s64.s32 	%rd306, %r1937;
	add.s64 	%rd307, %rd305, %rd306;
	shl.b64 	%rd308, %rd307, 2;
	add.s64 	%rd309, %rd304, %rd308;
	ld.global.u32 	%r2282, [%rd309+2048];
$L__BB21_296:
	ld.param.u32 	%r2092, [_ZN3cub18CUB_300001_SM_10006detail10radix_sort29DeviceRadixSortOnesweepKernelINS1_5radix10policy_hubIiiyE10Policy1000ELNS0_9SortOrderE0EiiyiiNS1_21identity_decomposer_tEEEvPT5_SB_PT3_PKSC_PT1_PKSG_PT2_PKSK_T4_iiT6__param_8];
	ld.param.u64 	%rd441, [_ZN3cub18CUB_300001_SM_10006detail10radix_sort29DeviceRadixSortOnesweepKernelINS1_5radix10policy_hubIiiyE10Policy1000ELNS0_9SortOrderE0EiiyiiNS1_21identity_decomposer_tEEEvPT5_SB_PT3_PKSC_PT1_PKSG_PT2_PKSK_T4_iiT6__param_6];
	cvta.to.global.u64 	%rd24, %rd441;
	mov.u32 	%r437, %tid.x;
	cvt.u64.u32 	%rd25, %r437;
	shl.b32 	%r1938, %r437, 2;
	mov.u32 	%r1939, _ZZN3cub18CUB_300001_SM_10006detail10radix_sort29DeviceRadixSortOnesweepKernelINS1_5radix10policy_hubIiiyE10Policy1000ELNS0_9SortOrderE0EiiyiiNS1_21identity_decomposer_tEEEvPT5_SB_PT3_PKSC_PT1_PKSG_PT2_PKSK_T4_iiT6_E1s;
	add.s32 	%r438, %r1939, %r1938;
	mad.lo.s32 	%r1940, %r3, 6528, 6528;
	setp.gt.s32 	%p187, %r1940, %r2092;
	bar.sync 	0;
	st.shared.u32 	[%r323+-4], %r2266;
	st.shared.u32 	[%r324+-4], %r2267;
	st.shared.u32 	[%r325+-4], %r2268;
	st.shared.u32 	[%r326+-4], %r2269;
	st.shared.u32 	[%r327+-4], %r2270;
	st.shared.u32 	[%r328+-4], %r2271;
	st.shared.u32 	[%r329+-4], %r2272;
	st.shared.u32 	[%r330+-4], %r2273;
	st.shared.u32 	[%r331+-4], %r2274;
	st.shared.u32 	[%r332+-4], %r2275;
	st.shared.u32 	[%r333+-4], %r2276;
	st.shared.u32 	[%r334+-4], %r2277;
	st.shared.u32 	[%r335+-4], %r2278;
	st.shared.u32 	[%r336+-4], %r2279;
	st.shared.u32 	[%r337+-4], %r2280;
	st.shared.u32 	[%r338+-4], %r2281;
	st.shared.u32 	[%r339+-4], %r2282;
	bar.sync 	0;
	@%p187 bra 	$L__BB21_298;
	ld.shared.u32 	%r1941, [%r438];
	shl.b32 	%r1942, %r352, 3;
	add.s32 	%r1944, %r1939, 26112;
	add.s32 	%r1945, %r1944, %r1942;
	ld.shared.u64 	%rd310, [%r1945];
	add.s64 	%rd311, %rd310, %rd25;
	shl.b64 	%rd312, %rd311, 2;
	add.s64 	%rd313, %rd24, %rd312;
	st.global.u32 	[%rd313], %r1941;
	bar.warp.sync 	-1;
	ld.shared.u32 	%r1946, [%r438+1536];
	shl.b32 	%r1947, %r353, 3;
	add.s32 	%r1948, %r1944, %r1947;
	ld.shared.u64 	%rd314, [%r1948];
	add.s64 	%rd315, %rd314, %rd25;
	shl.b64 	%rd316, %rd315, 2;
	add.s64 	%rd317, %rd24, %rd316;
	st.global.u32 	[%rd317+1536], %r1946;
	bar.warp.sync 	-1;
	ld.shared.u32 	%r1949, [%r438+3072];
	shl.b32 	%r1950, %r354, 3;
	add.s32 	%r1951, %r1944, %r1950;
	ld.shared.u64 	%rd318, [%r1951];
	add.s64 	%rd319, %rd318, %rd25;
	shl.b64 	%rd320, %rd319, 2;
	add.s64 	%rd321, %rd24, %rd320;
	st.global.u32 	[%rd321+3072], %r1949;
	bar.warp.sync 	-1;
	ld.shared.u32 	%r1952, [%r438+4608];
	shl.b32 	%r1953, %r355, 3;
	add.s32 	%r1954, %r1944, %r1953;
	ld.shared.u64 	%rd322, [%r1954];
	add.s64 	%rd323, %rd322, %rd25;
	shl.b64 	%rd324, %rd323, 2;
	add.s64 	%rd325, %rd24, %rd324;
	st.global.u32 	[%rd325+4608], %r1952;
	bar.warp.sync 	-1;
	ld.shared.u32 	%r1955, [%r438+6144];
	shl.b32 	%r1956, %r356, 3;
	add.s32 	%r1957, %r1944, %r1956;
	ld.shared.u64 	%rd326, [%r1957];
	add.s64 	%rd327, %rd326, %rd25;
	shl.b64 	%rd328, %rd327, 2;
	add.s64 	%rd329, %rd24, %rd328;
	st.global.u32 	[%rd329+6144], %r1955;
	bar.warp.sync 	-1;
	ld.shared.u32 	%r1958, [%r438+7680];
	shl.b32 	%r1959, %r357, 3;
	add.s32 	%r1960, %r1944, %r1959;
	ld.shared.u64 	%rd330, [%r1960];
	add.s64 	%rd331, %rd330, %rd25;
	shl.b64 	%rd332, %rd331, 2;
	add.s64 	%rd333, %rd24, %rd332;
	st.global.u32 	[%rd333+7680], %r1958;
	bar.warp.sync 	-1;
	ld.shared.u32 	%r1961, [%r438+9216];
	shl.b32 	%r1962, %r358, 3;
	add.s32 	%r1963, %r1944, %r1962;
	ld.shared.u64 	%rd334, [%r1963];
	add.s64 	%rd335, %rd334, %rd25;
	shl.b64 	%rd336, %rd335, 2;
	add.s64 	%rd337, %rd24, %rd336;
	st.global.u32 	[%rd337+9216], %r1961;
	bar.warp.sync 	-1;
	ld.shared.u32 	%r1964, [%r438+10752];
	shl.b32 	%r1965, %r359, 3;
	add.s32 	%r1966, %r1944, %r1965;
	ld.shared.u64 	%rd338, [%r1966];
	add.s64 	%rd339, %rd338, %rd25;
	shl.b64 	%rd340, %rd339, 2;
	add.s64 	%rd341, %rd24, %rd340;
	st.global.u32 	[%rd341+10752], %r1964;
	bar.warp.sync 	-1;
	ld.shared.u32 	%r1967, [%r438+12288];
	shl.b32 	%r1968, %r360, 3;
	add.s32 	%r1969, %r1944, %r1968;
	ld.shared.u64 	%rd342, [%r1969];
	add.s64 	%rd343, %rd342, %rd25;
	shl.b64 	%rd344, %rd343, 2;
	add.s64 	%rd345, %rd24, %rd344;
	st.global.u32 	[%rd345+12288], %r1967;
	bar.warp.sync 	-1;
	ld.shared.u32 	%r1970, [%r438+13824];
	shl.b32 	%r1971, %r361, 3;
	add.s32 	%r1972, %r1944, %r1971;
	ld.shared.u64 	%rd346, [%r1972];
	add.s64 	%rd347, %rd346, %rd25;
	shl.b64 	%rd348, %rd347, 2;
	add.s64 	%rd349, %rd24, %rd348;
	st.global.u32 	[%rd349+13824], %r1970;
	bar.warp.sync 	-1;
	ld.shared.u32 	%r1973, [%r438+15360];
	shl.b32 	%r1974, %r362, 3;
	add.s32 	%r1975, %r1944, %r1974;
	ld.shared.u64 	%rd350, [%r1975];
	add.s64 	%rd351, %rd350, %rd25;
	shl.b64 	%rd352, %rd351, 2;
	add.s64 	%rd353, %rd24, %rd352;
	st.global.u32 	[%rd353+15360], %r1973;
	bar.warp.sync 	-1;
	ld.shared.u32 	%r1976, [%r438+16896];
	shl.b32 	%r1977, %r363, 3;
	add.s32 	%r1978, %r1944, %r1977;
	ld.shared.u64 	%rd354, [%r1978];
	add.s64 	%rd355, %rd354, %rd25;
	shl.b64 	%rd356, %rd355, 2;
	add.s64 	%rd357, %rd24, %rd356;
	st.global.u32 	[%rd357+16896], %r1976;
	bar.warp.sync 	-1;
	ld.shared.u32 	%r1979, [%r438+18432];
	shl.b32 	%r1980, %r364, 3;
	add.s32 	%r1981, %r1944, %r1980;
	ld.shared.u64 	%rd358, [%r1981];
	add.s64 	%rd359, %rd358, %rd25;
	shl.b64 	%rd360, %rd359, 2;
	add.s64 	%rd361, %rd24, %rd360;
	st.global.u32 	[%rd361+18432], %r1979;
	bar.warp.sync 	-1;
	ld.shared.u32 	%r1982, [%r438+19968];
	shl.b32 	%r1983, %r365, 3;
	add.s32 	%r1984, %r1944, %r1983;
	ld.shared.u64 	%rd362, [%r1984];
	add.s64 	%rd363, %rd362, %rd25;
	shl.b64 	%rd364, %rd363, 2;
	add.s64 	%rd365, %rd24, %rd364;
	st.global.u32 	[%rd365+19968], %r1982;
	bar.warp.sync 	-1;
	ld.shared.u32 	%r1985, [%r438+21504];
	shl.b32 	%r1986, %r366, 3;
	add.s32 	%r1987, %r1944, %r1986;
	ld.shared.u64 	%rd366, [%r1987];
	add.s64 	%rd367, %rd366, %rd25;
	shl.b64 	%rd368, %rd367, 2;
	add.s64 	%rd369, %rd24, %rd368;
	st.global.u32 	[%rd369+21504], %r1985;
	bar.warp.sync 	-1;
	ld.shared.u32 	%r1988, [%r438+23040];
	shl.b32 	%r1989, %r367, 3;
	add.s32 	%r1990, %r1944, %r1989;
	ld.shared.u64 	%rd370, [%r1990];
	add.s64 	%rd371, %rd370, %rd25;
	shl.b64 	%rd372, %rd371, 2;
	add.s64 	%rd373, %rd24, %rd372;
	st.global.u32 	[%rd373+23040], %r1988;
	bar.warp.sync 	-1;
	ld.shared.u32 	%r1991, [%r438+24576];
	shl.b32 	%r1992, %r368, 3;
	add.s32 	%r1993, %r1944, %r1992;
	ld.shared.u64 	%rd374, [%r1993];
	add.s64 	%rd375, %rd374, %rd25;
	shl.b64 	%rd376, %rd375, 2;
	add.s64 	%rd377, %rd24, %rd376;
	st.global.u32 	[%rd377+24576], %r1991;
	bar.warp.sync 	-1;
	bra.uni 	$L__BB21_333;
$L__BB21_298:
	ld.param.u32 	%r2093, [_ZN3cub18CUB_300001_SM_10006detail10radix_sort29DeviceRadixSortOnesweepKernelINS1_5radix10policy_hubIiiyE10Policy1000ELNS0_9SortOrderE0EiiyiiNS1_21identity_decomposer_tEEEvPT5_SB_PT3_PKSC_PT1_PKSG_PT2_PKSK_T4_iiT6__param_8];
	mad.lo.s32 	%r439, %r3, -6528, %r2093;
	shl.b32 	%r1994, %r352, 3;
	add.s32 	%r1996, %r1939, %r1994;
	ld.shared.u64 	%rd26, [%r1996+26112];
	setp.ge.s32 	%p188, %r437, %r439;
	@%p188 bra 	$L__BB21_300;
	ld.shared.u32 	%r1997, [%r438];
	add.s64 	%rd378, %rd26, %rd25;
	shl.b64 	%rd379, %rd378, 2;
	add.s64 	%rd380, %rd24, %rd379;
	st.global.u32 	[%rd380], %r1997;
$L__BB21_300:
	bar.warp.sync 	-1;
	shl.b32 	%r1998, %r353, 3;
	add.s32 	%r2000, %r1939, %r1998;
	ld.shared.u64 	%rd27, [%r2000+26112];
	add.s32 	%r2001, %r437, 384;
	setp.ge.s32 	%p189, %r2001, %r439;
	@%p189 bra 	$L__BB21_302;
	ld.shared.u32 	%r2002, [%r438+1536];
	add.s64 	%rd381, %rd27, %rd25;
	shl.b64 	%rd382, %rd381, 2;
	add.s64 	%rd383, %rd24, %rd382;
	st.global.u32 	[%rd383+1536], %r2002;
$L__BB21_302:
	bar.warp.sync 	-1;
	shl.b32 	%r2003, %r354, 3;
	add.s32 	%r2005, %r1939, %r2003;
	ld.shared.u64 	%rd28, [%r2005+26112];
	add.s32 	%r2006, %r437, 768;
	setp.ge.s32 	%p190, %r2006, %r439;
	@%p190 bra 	$L__BB21_304;
	ld.shared.u32 	%r2007, [%r438+3072];
	add.s64 	%rd384, %rd28, %rd25;
	shl.b64 	%rd385, %rd384, 2;
	add.s64 	%rd386, %rd24, %rd385;
	st.global.u32 	[%rd386+3072], %r2007;
$L__BB21_304:
	bar.warp.sync 	-1;
	shl.b32 	%r2008, %r355, 3;
	add.s32 	%r2010, %r1939, %r2008;
	ld.shared.u64 	%rd29, [%r2010+26112];
	add.s32 	%r2011, %r437, 1152;
	setp.ge.s32 	%p191, %r2011, %r439;
	@%p191 bra 	$L__BB21_306;
	ld.shared.u32 	%r2012, [%r438+4608];
	add.s64 	%rd387, %rd29, %rd25;
	shl.b64 	%rd388, %rd387, 2;
	add.s64 	%rd389, %rd24, %rd388;
	st.global.u32 	[%rd389+4608], %r2012;
$L__BB21_306:
	bar.warp.sync 	-1;
	shl.b32 	%r2013, %r356, 3;
	add.s32 	%r2015, %r1939, %r2013;
	ld.shared.u64 	%rd30, [%r2015+26112];
	add.s32 	%r2016, %r437, 1536;
	setp.ge.s32 	%p192, %r2016, %r439;
	@%p192 bra 	$L__BB21_308;
	ld.shared.u32 	%r2017, [%r438+6144];
	add.s64 	%rd390, %rd30, %rd25;
	shl.b64 	%rd391, %rd390, 2;
	add.s64 	%rd392, %rd24, %rd391;
	st.global.u32 	[%rd392+6144], %r2017;
$L__BB21_308:
	bar.warp.sync 	-1;
	shl.b32 	%r2018, %r357, 3;
	add.s32 	%r2020, %r1939, %r2018;
	ld.shared.u64 	%rd31, [%r2020+26112];
	add.s32 	%r2021, %r437, 1920;
	setp.ge.s32 	%p193, %r2021, %r439;
	@%p193 bra 	$L__BB21_310;
	ld.shared.u32 	%r2022, [%r438+7680];
	add.s64 	%rd393, %rd31, %rd25;
	shl.b64 	%rd394, %rd393, 2;
	add.s64 	%rd395, %rd24, %rd394;
	st.global.u32 	[%rd395+7680], %r2022;
$L__BB21_310:
	bar.warp.sync 	-1;
	shl.b32 	%r2023, %r358, 3;
	add.s32 	%r2025, %r1939, %r2023;
	ld.shared.u64 	%rd32, [%r2025+26112];
	add.s32 	%r2026, %r437, 2304;
	setp.ge.s32 	%p194, %r2026, %r439;
	@%p194 bra 	$L__BB21_312;
	ld.shared.u32 	%r2027, [%r438+9216];
	add.s64 	%rd396, %rd32, %rd25;
	shl.b64 	%rd397, %rd396, 2;
	add.s64 	%rd398, %rd24, %rd397;
	st.global.u32 	[%rd398+9216], %r2027;
$L__BB21_312:
	bar.warp.sync 	-1;
	shl.b32 	%r2028, %r359, 3;
	add.s32 	%r2030, %r1939, %r2028;
	ld.shared.u64 	%rd33, [%r2030+26112];
	add.s32 	%r2031, %r437, 2688;
	setp.ge.s32 	%p195, %r2031, %r439;
	@%p195 bra 	$L__BB21_314;
	ld.shared.u32 	%r2032, [%r438+10752];
	add.s64 	%rd399, %rd33, %rd25;
	shl.b64 	%rd400, %rd399, 2;
	add.s64 	%rd401, %rd24, %rd400;
	st.global.u32 	[%rd401+10752], %r2032;
$L__BB21_314:
	bar.warp.sync 	-1;
	shl.b32 	%r2033, %r360, 3;
	add.s32 	%r2035, %r1939, %r2033;
	ld.shared.u64 	%rd34, [%r2035+26112];
	or.b32  	%r2036, %r437, 3072;
	setp.ge.s32 	%p196, %r2036, %r439;
	@%p196 bra 	$L__BB21_316;
	ld.shared.u32 	%r2037, [%r438+12288];
	add.s64 	%rd402, %rd34, %rd25;
	shl.b64 	%rd403, %rd402, 2;
	add.s64 	%rd404, %rd24, %rd403;
	st.global.u32 	[%rd404+12288], %r2037;
$L__BB21_316:
	bar.warp.sync 	-1;
	shl.b32 	%r2038, %r361, 3;
	add.s32 	%r2040, %r1939, %r2038;
	ld.shared.u64 	%rd35, [%r2040+26112];
	add.s32 	%r2041, %r437, 3456;
	setp.ge.s32 	%p197, %r2041, %r439;
	@%p197 bra 	$L__BB21_318;
	ld.shared.u32 	%r2042, [%r438+13824];
	add.s64 	%rd405, %rd35, %rd25;
	shl.b64 	%rd406, %rd405, 2;
	add.s64 	%rd407, %rd24, %rd406;
	st.global.u32 	[%rd407+13824], %r2042;
$L__BB21_318:
	bar.warp.sync 	-1;
	shl.b32 	%r2043, %r362, 3;
	add.s32 	%r2045, %r1939, %r2043;
	ld.shared.u64 	%rd36, [%r2045+26112];
	add.s32 	%r2046, %r437, 3840;
	setp.ge.s32 	%p198, %r2046, %r439;
	@%p198 bra 	$L__BB21_320;
	ld.shared.u32 	%r2047, [%r438+15360];
	add.s64 	%rd408, %rd36, %rd25;
	shl.b64 	%rd409, %rd408, 2;
	add.s64 	%rd410, %rd24, %rd409;
	st.global.u32 	[%rd410+15360], %r2047;
$L__BB21_320:
	bar.warp.sync 	-1;
	shl.b32 	%r2048, %r363, 3;
	add.s32 	%r2050, %r1939, %r2048;
	ld.shared.u64 	%rd37, [%r2050+26112];
	add.s32 	%r2051, %r437, 4224;
	setp.ge.s32 	%p199, %r2051, %r439;
	@%p199 bra 	$L__BB21_322;
	ld.shared.u32 	%r2052, [%r438+16896];
	add.s64 	%rd411, %rd37, %rd25;
	shl.b64 	%rd412, %rd411, 2;
	add.s64 	%rd413, %rd24, %rd412;
	st.global.u32 	[%rd413+16896], %r2052;
$L__BB21_322:
	bar.warp.sync 	-1;
	shl.b32 	%r2053, %r364, 3;
	add.s32 	%r2055, %r1939, %r2053;
	ld.shared.u64 	%rd38, [%r2055+26112];
	add.s32 	%r2056, %r437, 4608;
	setp.ge.s32 	%p200, %r2056, %r439;
	@%p200 bra 	$L__BB21_324;
	ld.shared.u32 	%r2057, [%r438+18432];
	add.s64 	%rd414, %rd38, %rd25;
	shl.b64 	%rd415, %rd414, 2;
	add.s64 	%rd416, %rd24, %rd415;
	st.global.u32 	[%rd416+18432], %r2057;
$L__BB21_324:
	bar.warp.sync 	-1;
	shl.b32 	%r2058, %r365, 3;
	add.s32 	%r2060, %r1939, %r2058;
	ld.shared.u64 	%rd39, [%r2060+26112];
	add.s32 	%r2061, %r437, 4992;
	setp.ge.s32 	%p201, %r2061, %r439;
	@%p201 bra 	$L__BB21_326;
	ld.shared.u32 	%r2062, [%r438+19968];
	add.s64 	%rd417, %rd39, %rd25;
	shl.b64 	%rd418, %rd417, 2;
	add.s64 	%rd419, %rd24, %rd418;
	st.global.u32 	[%rd419+19968], %r2062;
$L__BB21_326:
	bar.warp.sync 	-1;
	shl.b32 	%r2063, %r366, 3;
	add.s32 	%r2065, %r1939, %r2063;
	ld.shared.u64 	%rd40, [%r2065+26112];
	add.s32 	%r2066, %r437, 5376;
	setp.ge.s32 	%p202, %r2066, %r439;
	@%p202 bra 	$L__BB21_328;
	ld.shared.u32 	%r2067, [%r438+21504];
	add.s64 	%rd420, %rd40, %rd25;
	shl.b64 	%rd421, %rd420, 2;
	add.s64 	%rd422, %rd24, %rd421;
	st.global.u32 	[%rd422+21504], %r2067;
$L__BB21_328:
	bar.warp.sync 	-1;
	shl.b32 	%r2068, %r367, 3;
	add.s32 	%r2070, %r1939, %r2068;
	ld.shared.u64 	%rd41, [%r2070+26112];
	add.s32 	%r2071, %r437, 5760;
	setp.ge.s32 	%p203, %r2071, %r439;
	@%p203 bra 	$L__BB21_330;
	ld.shared.u32 	%r2072, [%r438+23040];
	add.s64 	%rd423, %rd41, %rd25;
	shl.b64 	%rd424, %rd423, 2;
	add.s64 	%rd425, %rd24, %rd424;
	st.global.u32 	[%rd425+23040], %r2072;
$L__BB21_330:
	bar.warp.sync 	-1;
	shl.b32 	%r2073, %r368, 3;
	add.s32 	%r2075, %r1939, %r2073;
	ld.shared.u64 	%rd426, [%r2075+26112];
	add.s64 	%rd42, %rd426, %rd25;
	or.b32  	%r2076, %r437, 6144;
	setp.ge.s32 	%p204, %r2076, %r439;
	@%p204 bra 	$L__BB21_332;
	ld.shared.u32 	%r2077, [%r438+24576];
	shl.b64 	%rd427, %rd42, 2;
	add.s64 	%rd428, %rd24, %rd427;
	st.global.u32 	[%rd428+24576], %r2077;
$L__BB21_332:
	bar.warp.sync 	-1;
$L__BB21_333:
	ret;

}


// ===== COMPILED SASS (sm_100) =====

	.target	sm_100

	.elftype	@"ET_EXEC"


//--------------------- .note.nv.tkinfo           --------------------------
	.section	.note.nv.tkinfo,"",@"SHT_NOTE"
	.sectionflags	@"SHF_NOTE_NV_TKINFO"
	.tkinfo
        /*0018*/ 	.word	0x00000002
        /*0030*/ 	.string	""
        /*0030*/ 	.string	"ptxas"
        /*0030*/ 	.string	"Cuda compilation tools, release 13.0, V13.0.88"
        /*0030*/ 	.string	"Build cuda_13.0.r13.0/compiler.36424714_0"
        /*0030*/ 	.string	"-arch sm_100 -m 64 "



//--------------------- .note.nv.cuinfo           --------------------------
	.section	.note.nv.cuinfo,"",@"SHT_NOTE"
	.sectionflags	@"SHF_NOTE_NV_CUINFO"
        /*0018*/ 	.short	0x0002
        /*001a*/ 	.short	0x0064
        /*001c*/ 	.short	0x0082
	.zero		2


//--------------------- .nv.info                  --------------------------
	.section	.nv.info,"",@"SHT_CUDA_INFO"
	.align	4


	//----- nvinfo : EIATTR_REGCOUNT
	.align		4
        /*0000*/ 	.byte	0x04, 0x2f
        /*0002*/ 	.short	(.L_46 - .L_45)
	.align		4
.L_45:
        /*0004*/ 	.word	index@(_Z15GetVoxelGridIdxP6float37PC_infoPii)
        /*0008*/ 	.word	0x00000014


	//----- nvinfo : EIATTR_FRAME_SIZE
	.align		4
.L_46:
        /*000c*/ 	.byte	0x04, 0x11
        /*000e*/ 	.short	(.L_48 - .L_47)
	.align		4
.L_47:
        /*0010*/ 	.word	index@($__internal_2_$__cuda_sm3x_div_rn_noftz_f32_slowpath)
        /*0014*/ 	.word	0x00000000


	//----- nvinfo : EIATTR_FRAME_SIZE
	.align		4
.L_48:
        /*0018*/ 	.byte	0x04, 0x11
        /*001a*/ 	.short	(.L_50 - .L_49)
	.align		4
.L_49:
        /*001c*/ 	.word	index@(_Z15GetVoxelGridIdxP6float37PC_infoPii)
        /*0020*/ 	.word	0x00000000


	//----- nvinfo : EIATTR_REGCOUNT
	.align		4
.L_50:
        /*0024*/ 	.byte	0x04, 0x2f
        /*0026*/ 	.short	(.L_52 - .L_51)
	.align		4
.L_51:
        /*0028*/ 	.word	index@(_ZN6thrust24THRUST_300001_SM_1000_NS8cuda_cub4core6detail13_kernel_agentINS1_15__reduce_by_key9InitAgentIN3cub18CUB_300001_SM_100024ReduceByKeyScanTileStateIiiLb1EEEiPiEEJSA_iSB_EEEvDpT0_)
        /*002c*/ 	.word	0x0000000e


	//----- nvinfo : EIATTR_FRAME_SIZE
	.align		4
.L_52:
        /*0030*/ 	.byte	0x04, 0x11
        /*0032*/ 	.short	(.L_54 - .L_53)
	.align		4
.L_53:
        /*0034*/ 	.word	index@(_ZN6thrust24THRUST_300001_SM_1000_NS8cuda_cub4core6detail13_kernel_agentINS1_15__reduce_by_key9InitAgentIN3cub18CUB_300001_SM_100024ReduceByKeyScanTileStateIiiLb1EEEiPiEEJSA_iSB_EEEvDpT0_)
        /*0038*/ 	.word	0x00000000


	//----- nvinfo : EIATTR_REGCOUNT
	.align		4
.L_54:
        /*003c*/ 	.byte	0x04, 0x2f
        /*003e*/ 	.short	(.L_56 - .L_55)
	.align		4
.L_55:
        /*0040*/ 	.word	index@(_ZN6thrust24THRUST_300001_SM_1000_NS8cuda_cub4core6detail13_kernel_agentINS1_15__reduce_by_key16ReduceByKeyAgentINS0_6detail15normal_iteratorINS0_10device_ptrIiEEEENS0_17constant_iteratorIiNS0_11use_defaultESD_EESB_SB_N4cuda3std3__48equal_toIiEENSH_4plusIiEEPiiEEJSB_SE_SB_SB_SM_N3cub18CUB_300001_SM_100024ReduceByKeyScanTileStateIiiLb1EEESJ_SL_iiEEEvDpT0_)
        /*0044*/ 	.word	0x0000003e


	//----- nvinfo : EIATTR_FRAME_SIZE
	.align		4
.L_56:
        /*0048*/ 	.byte	0x04, 0x11
        /*004a*/ 	.short	(.L_58 - .L_57)
	.align		4
.L_57:
        /*004c*/ 	.word	index@(_ZN6thrust24THRUST_300001_SM_1000_NS8cuda_cub4core6detail13_kernel_agentINS1_15__reduce_by_key16ReduceByKeyAgentINS0_6detail15normal_iteratorINS0_10device_ptrIiEEEENS0_17constant_iteratorIiNS0_11use_defaultESD_EESB_SB_N4cuda3std3__48equal_toIiEENSH_4plusIiEEPiiEEJSB_SE_SB_SB_SM_N3cub18CUB_300001_SM_100024ReduceByKeyScanTileStateIiiLb1EEESJ_SL_iiEEEvDpT0_)
        /*0050*/ 	.word	0x00000000


	//----- nvinfo : EIATTR_REGCOUNT
	.align		4
.L_58:
        /*0054*/ 	.byte	0x04, 0x2f
        /*0056*/ 	.short	(.L_60 - .L_59)
	.align		4
.L_59:
        /*0058*/ 	.word	index@(_ZN6thrust24THRUST_300001_SM_1000_NS8cuda_cub4core6detail13_kernel_agentINS1_15__reduce_by_key9InitAgentIN3cub18CUB_300001_SM_100024ReduceByKeyScanTileStateIilLb1EEElPlEEJSA_lSB_EEEvDpT0_)
        /*005c*/ 	.word	0x0000000e


	//----- nvinfo : EIATTR_FRAME_SIZE
	.align		4
.L_60:
        /*0060*/ 	.byte	0x04, 0x11
        /*0062*/ 	.short	(.L_62 - .L_61)
	.align		4
.L_61:
        /*0064*/ 	.word	index@(_ZN6thrust24THRUST_300001_SM_1000_NS8cuda_cub4core6detail13_kernel_agentINS1_15__reduce_by_key9InitAgentIN3cub18CUB_300001_SM_100024ReduceByKeyScanTileStateIilLb1EEElPlEEJSA_lSB_EEEvDpT0_)
        /*0068*/ 	.word	0x00000000


	//----- nvinfo : EIATTR_REGCOUNT
	.align		4
.L_62:
        /*006c*/ 	.byte	0x04, 0x2f
        /*006e*/ 	.short	(.L_64 - .L_63)
	.align		4
.L_63:
        /*0070*/ 	.word	index@(_ZN6thrust24THRUST_300001_SM_1000_NS8cuda_cub4core6detail13_kernel_agentINS1_15__reduce_by_key16ReduceByKeyAgentINS0_6detail15normal_iteratorINS0_10device_ptrIiEEEENS0_17constant_iteratorIiNS0_11use_defaultESD_EESB_SB_N4cuda3std3__48equal_toIiEENSH_4plusIiEEPllEEJSB_SE_SB_SB_SM_N3cub18CUB_300001_SM_100024ReduceByKeyScanTileStateIilLb1EEESJ_SL_llEEEvDpT0_)
        /*0074*/ 	.word	0x0000003a


	//----- nvinfo : EIATTR_FRAME_SIZE
	.align		4
.L_64:
        /*0078*/ 	.byte	0x04, 0x11
        /*007a*/ 	.short	(.L_66 - .L_65)
	.align		4
.L_65:
        /*007c*/ 	.word	index@(_ZN6thrust24THRUST_300001_SM_1000_NS8cuda_cub4core6detail13_kernel_agentINS1_15__reduce_by_key16ReduceByKeyAgentINS0_6detail15normal_iteratorINS0_10device_ptrIiEEEENS0_17constant_iteratorIiNS0_11use_defaultESD_EESB_SB_N4cuda3std3__48equal_toIiEENSH_4plusIiEEPllEEJSB_SE_SB_SB_SM_N3cub18CUB_300001_SM_100024ReduceByKeyScanTileStateIilLb1EEESJ_SL_llEEEvDpT0_)
        /*0080*/ 	.word	0x00000000


	//----- nvinfo : EIATTR_REGCOUNT
	.align		4
.L_66:
        /*0084*/ 	.byte	0x04, 0x2f
        /*0086*/ 	.short	(.L_68 - .L_67)
	.align		4
.L_67:
        /*0088*/ 	.word	index@(_ZN6thrust24THRUST_300001_SM_1000_NS8cuda_cub4core6detail13_kernel_agentINS1_15__reduce_by_key9InitAgentIN3cub18CUB_300001_SM_100024ReduceByKeyScanTileStateI6float3iLb0EEEiPiEEJSB_iSC_EEEvDpT0_)
        /*008c*/ 	.word	0x0000000a


	//----- nvinfo : EIATTR_FRAME_SIZE
	.align		4
.L_68:
        /*0090*/ 	.byte	0x04, 0x11
        /*0092*/ 	.short	(.L_70 - .L_69)
	.align		4
.L_69:
        /*0094*/ 	.word	index@(_ZN6thrust24THRUST_300001_SM_1000_NS8cuda_cub4core6detail13_kernel_agentINS1_15__reduce_by_key9InitAgentIN3cub18CUB_300001_SM_100024ReduceByKeyScanTileStateI6float3iLb0EEEiPiEEJSB_iSC_EEEvDpT0_)
        /*0098*/ 	.word	0x00000000


	//----- nvinfo : EIATTR_REGCOUNT
	.align		4
.L_70:
        /*009c*/ 	.byte	0x04, 0x2f
        /*009e*/ 	.short	(.L_72 - .L_71)
	.align		4
.L_71:
        /*00a0*/ 	.word	index@(_ZN6thrust24THRUST_300001_SM_1000_NS8cuda_cub4core6detail13_kernel_agentINS1_15__reduce_by_key16ReduceByKeyAgentINS0_6detail15normal_iteratorINS0_10device_ptrIiEEEENS8_INS9_I6float3EEEESB_SE_N4cuda3std3__48equal_toIiEENSH_4plusISC_EEPiiEEJSB_SE_SB_SE_SM_N3cub18CUB_300001_SM_100024ReduceByKeyScanTileStateISC_iLb0EEESJ_SL_iiEEEvDpT0_)
        /*00a4*/ 	.word	0x00000040


	//----- nvinfo : EIATTR_FRAME_SIZE
	.align		4
.L_72:
        /*00a8*/ 	.byte	0x04, 0x11
        /*00aa*/ 	.short	(.L_74 - .L_73)
	.align		4
.L_73:
        /*00ac*/ 	.word	index@(_ZN6thrust24THRUST_300001_SM_1000_NS8cuda_cub4core6detail13_kernel_agentINS1_15__reduce_by_key16ReduceByKeyAgentINS0_6detail15normal_iteratorINS0_10device_ptrIiEEEENS8_INS9_I6float3EEEESB_SE_N4cuda3std3__48equal_toIiEENSH_4plusISC_EEPiiEEJSB_SE_SB_SE_SM_N3cub18CUB_300001_SM_100024ReduceByKeyScanTileStateISC_iLb0EEESJ_SL_iiEEEvDpT0_)
        /*00b0*/ 	.word	0x00000008


	//----- nvinfo : EIATTR_REGCOUNT
	.align		4
.L_74:
        /*00b4*/ 	.byte	0x04, 0x2f
        /*00b6*/ 	.short	(.L_76 - .L_75)
	.align		4
.L_75:
        /*00b8*/ 	.word	index@(_ZN6thrust24THRUST_300001_SM_1000_NS8cuda_cub4core6detail13_kernel_agentINS1_15__reduce_by_key9InitAgentIN3cub18CUB_300001_SM_100024ReduceByKeyScanTileStateI6float3lLb0EEElPlEEJSB_lSC_EEEvDpT0_)
        /*00bc*/ 	.word	0x0000000a


	//----- nvinfo : EIATTR_FRAME_SIZE
	.align		4
.L_76:
        /*00c0*/ 	.byte	0x04, 0x11
        /*00c2*/ 	.short	(.L_78 - .L_77)
	.align		4
.L_77:
        /*00c4*/ 	.word	index@(_ZN6thrust24THRUST_300001_SM_1000_NS8cuda_cub4core6detail13_kernel_agentINS1_15__reduce_by_key9InitAgentIN3cub18CUB_300001_SM_100024ReduceByKeyScanTileStateI6float3lLb0EEElPlEEJSB_lSC_EEEvDpT0_)
        /*00c8*/ 	.word	0x00000000


	//----- nvinfo : EIATTR_REGCOUNT
	.align		4
.L_78:
        /*00cc*/ 	.byte	0x04, 0x2f
        /*00ce*/ 	.short	(.L_80 - .L_79)
	.align		4
.L_79:
        /*00d0*/ 	.word	index@(_ZN6thrust24THRUST_300001_SM_1000_NS8cuda_cub4core6detail13_kernel_agentINS1_15__reduce_by_key16ReduceByKeyAgentINS0_6detail15normal_iteratorINS0_10device_ptrIiEEEENS8_INS9_I6float3EEEESB_SE_N4cuda3std3__48equal_toIiEENSH_4plusISC_EEPllEEJSB_SE_SB_SE_SM_N3cub18CUB_300001_SM_100024ReduceByKeyScanTileStateISC_lLb0EEESJ_SL_llEEEvDpT0_)
        /*00d4*/ 	.word	0x00000040


	//----- nvinfo : EIATTR_FRAME_SIZE
	.align		4
.L_80:
        /*00d8*/ 	.byte	0x04, 0x11
        /*00da*/ 	.short	(.L_82 - .L_81)
	.align		4
.L_81:
        /*00dc*/ 	.word	index@(_ZN6thrust24THRUST_300001_SM_1000_NS8cuda_cub4core6detail13_kernel_agentINS1_15__reduce_by_key16ReduceByKeyAgentINS0_6detail15normal_iteratorINS0_10device_ptrIiEEEENS8_INS9_I6float3EEEESB_SE_N4cuda3std3__48equal_toIiEENSH_4plusISC_EEPllEEJSB_SE_SB_SE_SM_N3cub18CUB_300001_SM_100024ReduceByKeyScanTileStateISC_lLb0EEESJ_SL_llEEEvDpT0_)
        /*00e0*/ 	.word	0x00000000


	//----- nvinfo : EIATTR_REGCOUNT
	.align		4
.L_82:
        /*00e4*/ 	.byte	0x04, 0x2f
        /*00e6*/ 	.short	(.L_84 - .L_83)
	.align		4
.L_83:
        /*00e8*/ 	.word	index@(_ZN3cub18CUB_300001_SM_10006detail11EmptyKernelIvEEvv)
        /*00ec*/ 	.word	0x00000004


	//----- nvinfo : EIATTR_FRAME_SIZE
	.align		4
.L_84:
        /*00f0*/ 	.byte	0x04, 0x11
        /*00f2*/ 	.short	(.L_86 - .L_85)
	.align		4
.L_85:
        /*00f4*/ 	.word	index@(_ZN3cub18CUB_300001_SM_10006detail11EmptyKernelIvEEvv)
        /*00f8*/ 	.word	0x00000000


	//----- nvinfo : EIATTR_REGCOUNT
	.align		4
.L_86:
        /*00fc*/ 	.byte	0x04, 0x2f
        /*00fe*/ 	.short	(.L_88 - .L_87)
	.align		4
.L_87:
        /*0100*/ 	.word	index@(_ZN3cub18CUB_300001_SM_10006detail8for_each13static_kernelINS2_12policy_hub_t12policy_500_tEmN6thrust24THRUST_300001_SM_1000_NS8cuda_cub20__uninitialized_fill7functorINS7_10device_ptrIiEEiEEEEvT0_T1_)
        /*0104*/ 	.word	0x00000008


	//----- nvinfo : EIATTR_FRAME_SIZE
	.align		4
.L_88:
        /*0108*/ 	.byte	0x04, 0x11
        /*010a*/ 	.short	(.L_90 - .L_89)
	.align		4
.L_89:
        /*010c*/ 	.word	index@(_ZN3cub18CUB_300001_SM_10006detail8for_each13static_kernelINS2_12policy_hub_t12policy_500_tEmN6thrust24THRUST_300001_SM_1000_NS8cuda_cub20__uninitialized_fill7functorINS7_10device_ptrIiEEiEEEEvT0_T1_)
        /*0110*/ 	.word	0x00000000


	//----- nvinfo : EIATTR_REGCOUNT
	.align		4
.L_90:
        /*0114*/ 	.byte	0x04, 0x2f
        /*0116*/ 	.short	(.L_92 - .L_91)
	.align		4
.L_91:
        /*0118*/ 	.word	index@(_ZN3cub18CUB_300001_SM_10006detail8for_each13static_kernelINS2_12policy_hub_t12policy_500_tEmN6thrust24THRUST_300001_SM_1000_NS8cuda_cub20__uninitialized_fill7functorINS7_10device_ptrI6float3EESC_EEEEvT0_T1_)
        /*011c*/ 	.word	0x0000000c


	//----- nvinfo : EIATTR_FRAME_SIZE
	.align		4
.L_92:
        /*0120*/ 	.byte	0x04, 0x11
        /*0122*/ 	.short	(.L_94 - .L_93)
	.align		4
.L_93:
        /*0124*/ 	.word	index@(_ZN3cub18CUB_300001_SM_10006detail8for_each13static_kernelINS2_12policy_hub_t12policy_500_tEmN6thrust24THRUST_300001_SM_1000_NS8cuda_cub20__uninitialized_fill7functorINS7_10device_ptrI6float3EESC_EEEEvT0_T1_)
        /*0128*/ 	.word	0x00000000


	//----- nvinfo : EIATTR_REGCOUNT
	.align		4
.L_94:
        /*012c*/ 	.byte	0x04, 0x2f
        /*012e*/ 	.short	(.L_96 - .L_95)
	.align		4
.L_95:
        /*0130*/ 	.word	index@(_ZN3cub18CUB_300001_SM_10006detail9transform16transform_kernelINS2_10policy_hubILb1EN4cuda3std3__45tupleIJN6thrust24THRUST_300001_SM_1000_NS6detail15normal_iteratorINSA_10device_ptrI6float3EEEENSC_INSD_IiEEEEEEEE10policy1000Ei17DivideFloat3ByIntSG_JPSE_PiEEEvT0_iT1_T2_DpNS2_10kernel_argIT3_EE)
        /*0134*/ 	.word	0x0000001a


	//----- nvinfo : EIATTR_FRAME_SIZE
	.align		4
.L_96:
        /*0138*/ 	.byte	0x04, 0x11
        /*013a*/ 	.short	(.L_98 - .L_97)
	.align		4
.L_97:
        /*013c*/ 	.word	index@($__internal_1_$__cuda_sm3x_div_rn_noftz_f32_slowpath)
        /*0140*/ 	.word	0x00000000


	//----- nvinfo : EIATTR_FRAME_SIZE
	.align		4
.L_98:
        /*0144*/ 	.byte	0x04, 0x11
        /*0146*/ 	.short	(.L_100 - .L_99)
	.align		4
.L_99:
        /*0148*/ 	.word	index@(_ZN3cub18CUB_300001_SM_10006detail9transform16transform_kernelINS2_10policy_hubILb1EN4cuda3std3__45tupleIJN6thrust24THRUST_300001_SM_1000_NS6detail15normal_iteratorINSA_10device_ptrI6float3EEEENSC_INSD_IiEEEEEEEE10policy1000Ei17DivideFloat3ByIntSG_JPSE_PiEEEvT0_iT1_T2_DpNS2_10kernel_argIT3_EE)
        /*014c*/ 	.word	0x00000000


	//----- nvinfo : EIATTR_REGCOUNT
	.align		4
.L_100:
        /*0150*/ 	.byte	0x04, 0x2f
        /*0152*/ 	.short	(.L_102 - .L_101)
	.align		4
.L_101:
        /*0154*/ 	.word	index@(_ZN3cub18CUB_300001_SM_10006detail9transform16transform_kernelINS2_10policy_hubILb1EN4cuda3std3__45tupleIJN6thrust24THRUST_300001_SM_1000_NS6detail15normal_iteratorINSA_10device_ptrI6float3EEEENSC_INSD_IiEEEEEEEE10policy1000El17DivideFloat3ByIntSG_JPSE_PiEEEvT0_iT1_T2_DpNS2_10kernel_argIT3_EE)
        /*0158*/ 	.word	0x00000020


	//----- nvinfo : EIATTR_FRAME_SIZE
	.align		4
.L_102:
        /*015c*/ 	.byte	0x04, 0x11
        /*015e*/ 	.short	(.L_104 - .L_103)
	.align		4
.L_103:
        /*0160*/ 	.word	index@($__internal_0_$__cuda_sm3x_div_rn_noftz_f32_slowpath)
        /*0164*/ 	.word	0x00000000


	//----- nvinfo : EIATTR_FRAME_SIZE
	.align		4
.L_104:
        /*0168*/ 	.byte	0x04, 0x11
        /*016a*/ 	.short	(.L_106 - .L_105)
	.align		4
.L_105:
        /*016c*/ 	.word	index@(_ZN3cub18CUB_300001_SM_10006detail9transform16transform_kernelINS2_10policy_hubILb1EN4cuda3std3__45tupleIJN6thrust24THRUST_300001_SM_1000_NS6detail15normal_iteratorINSA_10device_ptrI6float3EEEENSC_INSD_IiEEEEEEEE10policy1000El17DivideFloat3ByIntSG_JPSE_PiEEEvT0_iT1_T2_DpNS2_10kernel_argIT3_EE)
        /*0170*/ 	.word	0x00000000


	//----- nvinfo : EIATTR_REGCOUNT
	.align		4
.L_106:
        /*0174*/ 	.byte	0x04, 0x2f
        /*0176*/ 	.short	(.L_108 - .L_107)
	.align		4
.L_107:
        /*0178*/ 	.word	index@(_ZN3cub18CUB_300001_SM_10006detail10radix_sort31DeviceRadixSortSingleTileKernelINS1_5radix10policy_hubIi6float3yE10Policy1000ELNS0_9SortOrderE0EiS6_yNS1_21identity_decomposer_tEEEvPKT1_PSB_PKT2_PSF_T3_iiT4_)
        /*017c*/ 	.word	0x0000005f


	//----- nvinfo : EIATTR_FRAME_SIZE
	.align		4
.L_108:
        /*0180*/ 	.byte	0x04, 0x11
        /*0182*/ 	.short	(.L_110 - .L_109)
	.align		4
.L_109:
        /*0184*/ 	.word	index@(_ZN3cub18CUB_300001_SM_10006detail10radix_sort31DeviceRadixSortSingleTileKernelINS1_5radix10policy_hubIi6float3yE10Policy1000ELNS0_9SortOrderE0EiS6_yNS1_21identity_decomposer_tEEEvPKT1_PSB_PKT2_PSF_T3_iiT4_)
        /*0188*/ 	.word	0x00000000


	//----- nvinfo : EIATTR_REGCOUNT
	.align		4
.L_110:
        /*018c*/ 	.byte	0x04, 0x2f
        /*018e*/ 	.short	(.L_112 - .L_111)
	.align		4
.L_111:
        /*0190*/ 	.word	index@(_ZN3cub18CUB_300001_SM_10006detail10radix_sort30DeviceRadixSortHistogramKernelINS1_5radix10policy_hubIi6float3yE10Policy1000ELNS0_9SortOrderE0EiyNS1_21identity_decomposer_tEEEvPT2_PKT1_SB_iiT3_)
        /*0194*/ 	.word	0x00000020


	//----- nvinfo : EIATTR_FRAME_SIZE
	.align		4
.L_112:
        /*0198*/ 	.byte	0x04, 0x11
        /*019a*/ 	.short	(.L_114 - .L_113)
	.align		4
.L_113:
        /*019c*/ 	.word	index@(_ZN3cub18CUB_300001_SM_10006detail10radix_sort30DeviceRadixSortHistogramKernelINS1_5radix10policy_hubIi6float3yE10Policy1000ELNS0_9SortOrderE0EiyNS1_21identity_decomposer_tEEEvPT2_PKT1_SB_iiT3_)
        /*01a0*/ 	.word	0x00000000


	//----- nvinfo : EIATTR_REGCOUNT
	.align		4
.L_114:
        /*01a4*/ 	.byte	0x04, 0x2f
        /*01a6*/ 	.short	(.L_116 - .L_115)
	.align		4
.L_115:
        /*01a8*/ 	.word	index@(_ZN3cub18CUB_300001_SM_10006detail10radix_sort33DeviceRadixSortExclusiveSumKernelINS1_5radix10policy_hubIi6float3yE10Policy1000EyEEvPT0_)
        /*01ac*/ 	.word	0x00000020


	//----- nvinfo : EIATTR_FRAME_SIZE
	.align		4
.L_116:
        /*01b0*/ 	.byte	0x04, 0x11
        /*01b2*/ 	.short	(.L_118 - .L_117)
	.align		4
.L_117:
        /*01b4*/ 	.word	index@(_ZN3cub18CUB_300001_SM_10006detail10radix_sort33DeviceRadixSortExclusiveSumKernelINS1_5radix10policy_hubIi6float3yE10Policy1000EyEEvPT0_)
        /*01b8*/ 	.word	0x00000000


	//----- nvinfo : EIATTR_REGCOUNT
	.align		4
.L_118:
        /*01bc*/ 	.byte	0x04, 0x2f
        /*01be*/ 	.short	(.L_120 - .L_119)
	.align		4
.L_119:
        /*01c0*/ 	.word	index@(_ZN3cub18CUB_300001_SM_10006detail10radix_sort29DeviceRadixSortOnesweepKernelINS1_5radix10policy_hubIi6float3yE10Policy1000ELNS0_9SortOrderE0EiS6_yiiNS1_21identity_decomposer_tEEEvPT5_SC_PT3_PKSD_PT1_PKSH_PT2_PKSL_T4_iiT6_)
        /*01c4*/ 	.word	0x00000038


	//----- nvinfo : EIATTR_FRAME_SIZE
	.align		4
.L_120:
        /*01c8*/ 	.byte	0x04, 0x11
        /*01ca*/ 	.short	(.L_122 - .L_121)
	.align		4
.L_121:
        /*01cc*/ 	.word	index@(_ZN3cub18CUB_300001_SM_10006detail10radix_sort29DeviceRadixSortOnesweepKernelINS1_5radix10policy_hubIi6float3yE10Policy1000ELNS0_9SortOrderE0EiS6_yiiNS1_21identity_decomposer_tEEEvPT5_SC_PT3_PKSD_PT1_PKSH_PT2_PKSL_T4_iiT6_)
        /*01d0*/ 	.word	0x00000000


	//----- nvinfo : EIATTR_REGCOUNT
	.align		4
.L_122:
        /*01d4*/ 	.byte	0x04, 0x2f
        /*01d6*/ 	.short	(.L_124 - .L_123)
	.align		4
.L_123:
        /*01d8*/ 	.word	index@(_ZN3cub18CUB_300001_SM_10006detail10radix_sort31DeviceRadixSortSingleTileKernelINS1_5radix10policy_hubIiiyE10Policy1000ELNS0_9SortOrderE0EiiyNS1_21identity_decomposer_tEEEvPKT1_PSA_PKT2_PSE_T3_iiT4_)
        /*01dc*/ 	.word	0x00000099


	//----- nvinfo : EIATTR_FRAME_SIZE
	.align		4
.L_124:
        /*01e0*/ 	.byte	0x04, 0x11
        /*01e2*/ 	.short	(.L_126 - .L_125)
	.align		4
.L_125:
        /*01e4*/ 	.word	index@(_ZN3cub18CUB_300001_SM_10006detail10radix_sort31DeviceRadixSortSingleTileKernelINS1_5radix10policy_hubIiiyE10Policy1000ELNS0_9SortOrderE0EiiyNS1_21identity_decomposer_tEEEvPKT1_PSA_PKT2_PSE_T3_iiT4_)
        /*01e8*/ 	.word	0x00000000


	//----- nvinfo : EIATTR_REGCOUNT
	.align		4
.L_126:
        /*01ec*/ 	.byte	0x04, 0x2f
        /*01ee*/ 	.short	(.L_128 - .L_127)
	.align		4
.L_127:
        /*01f0*/ 	.word	index@(_ZN3cub18CUB_300001_SM_10006detail10radix_sort30DeviceRadixSortHistogramKernelINS1_5radix10policy_hubIiiyE10Policy1000ELNS0_9SortOrderE0EiyNS1_21identity_decomposer_tEEEvPT2_PKT1_SA_iiT3_)
        /*01f4*/ 	.word	0x00000020


	//----- nvinfo : EIATTR_FRAME_SIZE
	.align		4
.L_128:
        /*01f8*/ 	.byte	0x04, 0x11
        /*01fa*/ 	.short	(.L_130 - .L_129)
	.align		4
.L_129:
        /*01fc*/ 	.word	index@(_ZN3cub18CUB_300001_SM_10006detail10radix_sort30DeviceRadixSortHistogramKernelINS1_5radix10policy_hubIiiyE10Policy1000ELNS0_9SortOrderE0EiyNS1_21identity_decomposer_tEEEvPT2_PKT1_SA_iiT3_)
        /*0200*/ 	.word	0x00000000


	//----- nvinfo : EIATTR_REGCOUNT
	.align		4
.L_130:
        /*0204*/ 	.byte	0x04, 0x2f
        /*0206*/ 	.short	(.L_132 - .L_131)
	.align		4
.L_131:
        /*0208*/ 	.word	index@(_ZN3cub18CUB_300001_SM_10006detail10radix_sort33DeviceRadixSortExclusiveSumKernelINS1_5radix10policy_hubIiiyE10Policy1000EyEEvPT0_)
        /*020c*/ 	.word	0x00000020


	//----- nvinfo : EIATTR_FRAME_SIZE
	.align		4
.L_132:
        /*0210*/ 	.byte	0x04, 0x11
        /*0212*/ 	.short	(.L_134 - .L_133)
	.align		4
.L_133:
        /*0214*/ 	.word	index@(_ZN3cub18CUB_300001_SM_10006detail10radix_sort33DeviceRadixSortExclusiveSumKernelINS1_5radix10policy_hubIiiyE10Policy1000EyEEvPT0_)
        /*0218*/ 	.word	0x00000000


	//----- nvinfo : EIATTR_REGCOUNT
	.align		4
.L_134:
        /*021c*/ 	.byte	0x04, 0x2f
        /*021e*/ 	.short	(.L_136 - .L_135)
	.align		4
.L_135:
        /*0220*/ 	.word	index@(_ZN3cub18CUB_300001_SM_10006detail10radix_sort29DeviceRadixSortOnesweepKernelINS1_5radix10policy_hubIiiyE10Policy1000ELNS0_9SortOrderE0EiiyiiNS1_21identity_decomposer_tEEEvPT5_SB_PT3_PKSC_PT1_PKSG_PT2_PKSK_T4_iiT6_)
        /*0224*/ 	.word	0x00000049


	//----- nvinfo : EIATTR_FRAME_SIZE
	.align		4
.L_136:
        /*0228*/ 	.byte	0x04, 0x11
        /*022a*/ 	.short	(.L_138 - .L_137)
	.align		4
.L_137:
        /*022c*/ 	.word	index@(_ZN3cub18CUB_300001_SM_10006detail10radix_sort29DeviceRadixSortOnesweepKernelINS1_5radix10policy_hubIiiyE10Policy1000ELNS0_9SortOrderE0EiiyiiNS1_21identity_decomposer_tEEEvPT5_SB_PT3_PKSC_PT1_PKSG_PT2_PKSK_T4_iiT6_)
        /*0230*/ 	.word	0x00000000


	//----- nvinfo : EIATTR_MIN_STACK_SIZE
	.align		4
.L_138:
        /*0234*/ 	.byte	0x04, 0x12
        /*0236*/ 	.short	(.L_140 - .L_139)
	.align		4
.L_139:
        /*0238*/ 	.word	index@(_ZN3cub18CUB_300001_SM_10006detail10radix_sort29DeviceRadixSortOnesweepKernelINS1_5radix10policy_hubIiiyE10Policy1000ELNS0_9SortOrderE0EiiyiiNS1_21identity_decomposer_tEEEvPT5_SB_PT3_PKSC_PT1_PKSG_PT2_PKSK_T4_iiT6_)
        /*023c*/ 	.word	0x00000000


	//----- nvinfo : EIATTR_MIN_STACK_SIZE
	.align		4
.L_140:
        /*0240*/ 	.byte	0x04, 0x12
        /*0242*/ 	.short	(.L_142 - .L_141)
	.align		4
.L_141:
        /*0244*/ 	.word	index@(_ZN3cub18CUB_300001_SM_10006detail10radix_sort33DeviceRadixSortExclusiveSumKernelINS1_5radix10policy_hubIiiyE10Policy1000EyEEvPT0_)
        /*0248*/ 	.word	0x00000000


	//----- nvinfo : EIATTR_MIN_STACK_SIZE
	.align		4
.L_142:
        /*024c*/ 	.byte	0x04, 0x12
        /*024e*/ 	.short	(.L_144 - .L_143)
	.align		4
.L_143:
        /*0250*/ 	.word	index@(_ZN3cub18CUB_300001_SM_10006detail10radix_sort30DeviceRadixSortHistogramKernelINS1_5radix10policy_hubIiiyE10Policy1000ELNS0_9SortOrderE0EiyNS1_21identity_decomposer_tEEEvPT2_PKT1_SA_iiT3_)
        /*0254*/ 	.word	0x00000000


	//----- nvinfo : EIATTR_MIN_STACK_SIZE
	.align		4
.L_144:
        /*0258*/ 	.byte	0x04, 0x12
        /*025a*/ 	.short	(.L_146 - .L_145)
	.align		4
.L_145:
        /*025c*/ 	.word	index@(_ZN3cub18CUB_300001_SM_10006detail10radix_sort31DeviceRadixSortSingleTileKernelINS1_5radix10policy_hubIiiyE10Policy1000ELNS0_9SortOrderE0EiiyNS1_21identity_decomposer_tEEEvPKT1_PSA_PKT2_PSE_T3_iiT4_)
        /*0260*/ 	.word	0x00000000


	//----- nvinfo : EIATTR_MIN_STACK_SIZE
	.align		4
.L_146:
        /*0264*/ 	.byte	0x04, 0x12
        /*0266*/ 	.short	(.L_148 - .L_147)
	.align		4
.L_147:
        /*0268*/ 	.word	index@(_ZN3cub18CUB_300001_SM_10006detail10radix_sort29DeviceRadixSortOnesweepKernelINS1_5radix10policy_hubIi6float3yE10Policy1000ELNS0_9SortOrderE0EiS6_yiiNS1_21identity_decomposer_tEEEvPT5_SC_PT3_PKSD_PT1_PKSH_PT2_PKSL_T4_iiT6_)
        /*026c*/ 	.word	0x00000000


	//----- nvinfo : EIATTR_MIN_STACK_SIZE
	.align		4
.L_148:
        /*0270*/ 	.byte	0x04, 0x12
        /*0272*/ 	.short	(.L_150 - .L_149)
	.align		4
.L_149:
        /*0274*/ 	.word	index@(_ZN3cub18CUB_300001_SM_10006detail10radix_sort33DeviceRadixSortExclusiveSumKernelINS1_5radix10policy_hubIi6float3yE10Policy1000EyEEvPT0_)
        /*0278*/ 	.word	0x00000000


	//----- nvinfo : EIATTR_MIN_STACK_SIZE
	.align		4
.L_150:
        /*027c*/ 	.byte	0x04, 0x12
        /*027e*/ 	.short	(.L_152 - .L_151)
	.align		4
.L_151:
        /*0280*/ 	.word	index@(_ZN3cub18CUB_300001_SM_10006detail10radix_sort30DeviceRadixSortHistogramKernelINS1_5radix10policy_hubIi6float3yE10Policy1000ELNS0_9SortOrderE0EiyNS1_21identity_decomposer_tEEEvPT2_PKT1_SB_iiT3_)
        /*0284*/ 	.word	0x00000000


	//----- nvinfo : EIATTR_MIN_STACK_SIZE
	.align		4
.L_152:
        /*0288*/ 	.byte	0x04, 0x12
        /*028a*/ 	.short	(.L_154 - .L_153)
	.align		4
.L_153:
        /*028c*/ 	.word	index@(_ZN3cub18CUB_300001_SM_10006detail10radix_sort31DeviceRadixSortSingleTileKernelINS1_5radix10policy_hubIi6float3yE10Policy1000ELNS0_9SortOrderE0EiS6_yNS1_21identity_decomposer_tEEEvPKT1_PSB_PKT2_PSF_T3_iiT4_)
        /*0290*/ 	.word	0x00000000


	//----- nvinfo : EIATTR_MIN_STACK_SIZE
	.align		4
.L_154:
        /*0294*/ 	.byte	0x04, 0x12
        /*0296*/ 	.short	(.L_156 - .L_155)
	.align		4
.L_155:
        /*0298*/ 	.word	index@(_ZN3cub18CUB_300001_SM_10006detail9transform16transform_kernelINS2_10policy_hubILb1EN4cuda3std3__45tupleIJN6thrust24THRUST_300001_SM_1000_NS6detail15normal_iteratorINSA_10device_ptrI6float3EEEENSC_INSD_IiEEEEEEEE10policy1000El17DivideFloat3ByIntSG_JPSE_PiEEEvT0_iT1_T2_DpNS2_10kernel_argIT3_EE)
        /*029c*/ 	.word	0x00000000


	//----- nvinfo : EIATTR_MIN_STACK_SIZE
	.align		4
.L_156:
        /*02a0*/ 	.byte	0x04, 0x12
        /*02a2*/ 	.short	(.L_158 - .L_157)
	.align		4
.L_157:
        /*02a4*/ 	.word	index@(_ZN3cub18CUB_300001_SM_10006detail9transform16transform_kernelINS2_10policy_hubILb1EN4cuda3std3__45tupleIJN6thrust24THRUST_300001_SM_1000_NS6detail15normal_iteratorINSA_10device_ptrI6float3EEEENSC_INSD_IiEEEEEEEE10policy1000Ei17DivideFloat3ByIntSG_JPSE_PiEEEvT0_iT1_T2_DpNS2_10kernel_argIT3_EE)
        /*02a8*/ 	.word	0x00000000


	//----- nvinfo : EIATTR_MIN_STACK_SIZE
	.align		4
.L_158:
        /*02ac*/ 	.byte	0x04, 0x12
        /*02ae*/ 	.short	(.L_160 - .L_159)
	.align		4
.L_159:
        /*02b0*/ 	.word	index@(_ZN3cub18CUB_300001_SM_10006detail8for_each13static_kernelINS2_12policy_hub_t12policy_500_tEmN6thrust24THRUST_300001_SM_1000_NS8cuda_cub20__uninitialized_fill7functorINS7_10device_ptrI6float3EESC_EEEEvT0_T1_)
        /*02b4*/ 	.word	0x00000000


	//----- nvinfo : EIATTR_MIN_STACK_SIZE
	.align		4
.L_160:
        /*02b8*/ 	.byte	0x04, 0x12
        /*02ba*/ 	.short	(.L_162 - .L_161)
	.align		4
.L_161:
        /*02bc*/ 	.word	index@(_ZN3cub18CUB_300001_SM_10006detail8for_each13static_kernelINS2_12policy_hub_t12policy_500_tEmN6thrust24THRUST_300001_SM_1000_NS8cuda_cub20__uninitialized_fill7functorINS7_10device_ptrIiEEiEEEEvT0_T1_)
        /*02c0*/ 	.word	0x00000000


	//----- nvinfo : EIATTR_MIN_STACK_SIZE
	.align		4
.L_162:
        /*02c4*/ 	.byte	0x04, 0x12
        /*02c6*/ 	.short	(.L_164 - .L_163)
	.align		4
.L_163:
        /*02c8*/ 	.word	index@(_ZN3cub18CUB_300001_SM_10006detail11EmptyKernelIvEEvv)
        /*02cc*/ 	.word	0x00000000


	//----- nvinfo : EIATTR_MIN_STACK_SIZE
	.align		4
.L_164:
        /*02d0*/ 	.byte	0x04, 0x12
        /*02d2*/ 	.short	(.L_166 - .L_165)
	.align		4
.L_165:
        /*02d4*/ 	.word	index@(_ZN6thrust24THRUST_300001_SM_1000_NS8cuda_cub4core6detail13_kernel_agentINS1_15__reduce_by_key16ReduceByKeyAgentINS0_6detail15normal_iteratorINS0_10device_ptrIiEEEENS8_INS9_I6float3EEEESB_SE_N4cuda3std3__48equal_toIiEENSH_4plusISC_EEPllEEJSB_SE_SB_SE_SM_N3cub18CUB_300001_SM_100024ReduceByKeyScanTileStateISC_lLb0EEESJ_SL_llEEEvDpT0_)
        /*02d8*/ 	.word	0x00000000


	//----- nvinfo : EIATTR_MIN_STACK_SIZE
	.align		4
.L_166:
        /*02dc*/ 	.byte	0x04, 0x12
        /*02de*/ 	.short	(.L_168 - .L_167)
	.align		4
.L_167:
        /*02e0*/ 	.word	index@(_ZN6thrust24THRUST_300001_SM_1000_NS8cuda_cub4core6detail13_kernel_agentINS1_15__reduce_by_key9InitAgentIN3cub18CUB_300001_SM_100024ReduceByKeyScanTileStateI6float3lLb0EEElPlEEJSB_lSC_EEEvDpT0_)
        /*02e4*/ 	.word	0x00000000


	//----- nvinfo : EIATTR_MIN_STACK_SIZE
	.align		4
.L_168:
        /*02e8*/ 	.byte	0x04, 0x12
        /*02ea*/ 	.short	(.L_170 - .L_169)
	.align		4
.L_169:
        /*02ec*/ 	.word	index@(_ZN6thrust24THRUST_300001_SM_1000_NS8cuda_cub4core6detail13_kernel_agentINS1_15__reduce_by_key16ReduceByKeyAgentINS0_6detail15normal_iteratorINS0_10device_ptrIiEEEENS8_INS9_I6float3EEEESB_SE_N4cuda3std3__48equal_toIiEENSH_4plusISC_EEPiiEEJSB_SE_SB_SE_SM_N3cub18CUB_300001_SM_100024ReduceByKeyScanTileStateISC_iLb0EEESJ_SL_iiEEEvDpT0_)
        /*02f0*/ 	.word	0x00000008


	//----- nvinfo : EIATTR_MIN_STACK_SIZE
	.align		4
.L_170:
        /*02f4*/ 	.byte	0x04, 0x12
        /*02f6*/ 	.short	(.L_172 - .L_171)
	.align		4
.L_171:
        /*02f8*/ 	.word	index@(_ZN6thrust24THRUST_300001_SM_1000_NS8cuda_cub4core6detail13_kernel_agentINS1_15__reduce_by_key9InitAgentIN3cub18CUB_300001_SM_100024ReduceByKeyScanTileStateI6float3iLb0EEEiPiEEJSB_iSC_EEEvDpT0_)
        /*02fc*/ 	.word	0x00000000


	//----- nvinfo : EIATTR_MIN_STACK_SIZE
	.align		4
.L_172:
        /*0300*/ 	.byte	0x04, 0x12
        /*0302*/ 	.short	(.L_174 - .L_173)
	.align		4
.L_173:
        /*0304*/ 	.word	index@(_ZN6thrust24THRUST_300001_SM_1000_NS8cuda_cub4core6detail13_kernel_agentINS1_15__reduce_by_key16ReduceByKeyAgentINS0_6detail15normal_iteratorINS0_10device_ptrIiEEEENS0_17constant_iteratorIiNS0_11use_defaultESD_EESB_SB_N4cuda3std3__48equal_toIiEENSH_4plusIiEEPllEEJSB_SE_SB_SB_SM_N3cub18CUB_300001_SM_100024ReduceByKeyScanTileStateIilLb1EEESJ_SL_llEEEvDpT0_)
        /*0308*/ 	.word	0x00000000


	//----- nvinfo : EIATTR_MIN_STACK_SIZE
	.align		4
.L_174:
        /*030c*/ 	.byte	0x04, 0x12
        /*030e*/ 	.short	(.L_176 - .L_175)
	.align		4
.L_175:
        /*0310*/ 	.word	index@(_ZN6thrust24THRUST_300001_SM_1000_NS8cuda_cub4core6detail13_kernel_agentINS1_15__reduce_by_key9InitAgentIN3cub18CUB_300001_SM_100024ReduceByKeyScanTileStateIilLb1EEElPlEEJSA_lSB_EEEvDpT0_)
        /*0314*/ 	.word	0x00000000


	//----- nvinfo : EIATTR_MIN_STACK_SIZE
	.align		4
.L_176:
        /*0318*/ 	.byte	0x04, 0x12
        /*031a*/ 	.short	(.L_178 - .L_177)
	.align		4
.L_177:
        /*031c*/ 	.word	index@(_ZN6thrust24THRUST_300001_SM_1000_NS8cuda_cub4core6detail13_kernel_agentINS1_15__reduce_by_key16ReduceByKeyAgentINS0_6detail15normal_iteratorINS0_10device_ptrIiEEEENS0_17constant_iteratorIiNS0_11use_defaultESD_EESB_SB_N4cuda3std3__48equal_toIiEENSH_4plusIiEEPiiEEJSB_SE_SB_SB_SM_N3cub18CUB_300001_SM_100024ReduceByKeyScanTileStateIiiLb1EEESJ_SL_iiEEEvDpT0_)
        /*0320*/ 	.word	0x00000000


	//----- nvinfo : EIATTR_MIN_STACK_SIZE
	.align		4
.L_178:
        /*0324*/ 	.byte	0x04, 0x12
        /*0326*/ 	.short	(.L_180 - .L_179)
	.align		4
.L_179:
        /*0328*/ 	.word	index@(_ZN6thrust24THRUST_300001_SM_1000_NS8cuda_cub4core6detail13_kernel_agentINS1_15__reduce_by_key9InitAgentIN3cub18CUB_300001_SM_100024ReduceByKeyScanTileStateIiiLb1EEEiPiEEJSA_iSB_EEEvDpT0_)
        /*032c*/ 	.word	0x00000000


	//----- nvinfo : EIATTR_MIN_STACK_SIZE
	.align		4
.L_180:
        /*0330*/ 	.byte	0x04, 0x12
        /*0332*/ 	.short	(.L_182 - .L_181)
	.align		4
.L_181:
        /*0334*/ 	.word	index@(_Z15GetVoxelGridIdxP6float37PC_infoPii)
        /*0338*/ 	.word	0x00000000
.L_182:


//--------------------- .nv.compat                --------------------------
	.section	.nv.compat,"",@"SHT_CUDA_COMPAT_INFO"
	.align	4
        /*0000*/ 	.byte	0x02, 0x09, 0x00, 0x00, 0x02, 0x02, 0x01, 0x00, 0x02, 0x05, 0x05, 0x00, 0x03, 0x07, 0x01, 0x01
        /*0010*/ 	.byte	0x02, 0x03, 0x00, 0x00, 0x02, 0x06, 0x01, 0x00, 0x04, 0x0b, 0x08, 0x00, 0x01, 0x00, 0x00, 0x00
        /*0020*/ 	.byte	0x00, 0x00, 0x00, 0x00


//--------------------- .nv.info._ZN3cub18CUB_300001_SM_10006detail10radix_sort29DeviceRadixSortOnesweepKernelINS1_5radix10policy_hubIiiyE10Policy1000ELNS0_9SortOrderE0EiiyiiNS1_21identity_decomposer_tEEEvPT5_SB_PT3_PKSC_PT1_PKSG_PT2_PKSK_T4_iiT6_ --------------------------
	.section	.nv.info._ZN3cub18CUB_300001_SM_10006detail10radix_sort29DeviceRadixSortOnesweepKernelINS1_5radix10policy_hubIiiyE10Policy1000ELNS0_9SortOrderE0EiiyiiNS1_21identity_decomposer_tEEEvPT5_SB_PT3_PKSC_PT1_PKSG_PT2_PKSK_T4_iiT6_,"",@"SHT_CUDA_INFO"
	.sectionflags	@""
	.align	4


	//----- nvinfo : EIATTR_CUDA_API_VERSION
	.align		4
        /*0000*/ 	.byte	0x04, 0x37
        /*0002*/ 	.short	(.L_184 - .L_183)
.L_183:
        /*0004*/ 	.word	0x00000082


	//----- nvinfo : EIATTR_KPARAM_INFO
	.align		4
.L_184:
        /*0008*/ 	.byte	0x04, 0x17
        /*000a*/ 	.short	(.L_186 - .L_185)
.L_185:
        /*000c*/ 	.word	0x00000000
        /*0010*/ 	.short	0x000b
        /*0012*/ 	.short	0x004c
        /*0014*/ 	.byte	0x00, 0xf0, 0x05, 0x00


	//----- nvinfo : EIATTR_KPARAM_INFO
	.align		4
.L_186:
        /*0018*/ 	.byte	0x04, 0x17
        /*001a*/ 	.short	(.L_188 - .L_187)
.L_187:
        /*001c*/ 	.word	0x00000000
        /*0020*/ 	.short	0x000a
        /*0022*/ 	.short	0x0048
        /*0024*/ 	.byte	0x00, 0xf0, 0x11, 0x00


	//----- nvinfo : EIATTR_KPARAM_INFO
	.align		4
.L_188:
        /*0028*/ 	.byte	0x04, 0x17
        /*002a*/ 	.short	(.L_190 - .L_189)
.L_189:
        /*002c*/ 	.word	0x00000000
        /*0030*/ 	.short	0x0009
        /*0032*/ 	.short	0x0044
        /*0034*/ 	.byte	0x00, 0xf0, 0x11, 0x00


	//----- nvinfo : EIATTR_KPARAM_INFO
	.align		4
.L_190:
        /*0038*/ 	.byte	0x04, 0x17
        /*003a*/ 	.short	(.L_192 - .L_191)
.L_191:
        /*003c*/ 	.word	0x00000000
        /*0040*/ 	.short	0x0008
        /*0042*/ 	.short	0x0040
        /*0044*/ 	.byte	0x00, 0xf0, 0x11, 0x00


	//----- nvinfo : EIATTR_KPARAM_INFO
	.align		4
.L_192:
        /*0048*/ 	.byte	0x04, 0x17
        /*004a*/ 	.short	(.L_194 - .L_193)
.L_193:
        /*004c*/ 	.word	0x00000000
        /*0050*/ 	.short	0x0007
        /*0052*/ 	.short	0x0038
        /*0054*/ 	.byte	0x00, 0xf5, 0x21, 0x00


	//----- nvinfo : EIATTR_KPARAM_INFO
	.align		4
.L_194:
        /*0058*/ 	.byte	0x04, 0x17
        /*005a*/ 	.short	(.L_196 - .L_195)
.L_195:
        /*005c*/ 	.word	0x00000000
        /*0060*/ 	.short	0x0006
        /*0062*/ 	.short	0x0030
        /*0064*/ 	.byte	0x00, 0xf5, 0x21, 0x00


	//----- nvinfo : EIATTR_KPARAM_INFO
	.align		4
.L_196:
        /*0068*/ 	.byte	0x04, 0x17
        /*006a*/ 	.short	(.L_198 - .L_197)
.L_197:
        /*006c*/ 	.word	0x00000000
        /*0070*/ 	.short	0x0005
        /*0072*/ 	.short	0x0028
        /*0074*/ 	.byte	0x00, 0xf5, 0x21, 0x00


	//----- nvinfo : EIATTR_KPARAM_INFO
	.align		4
.L_198:
        /*0078*/ 	.byte	0x04, 0x17
        /*007a*/ 	.short	(.L_200 - .L_199)
.L_199:
        /*007c*/ 	.word	0x00000000
        /*0080*/ 	.short	0x0004
        /*0082*/ 	.short	0x0020
        /*0084*/ 	.byte	0x00, 0xf5, 0x21, 0x00


	//----- nvinfo : EIATTR_KPARAM_INFO
	.align		4
.L_200:
        /*0088*/ 	.byte	0x04, 0x17
        /*008a*/ 	.short	(.L_202 - .L_201)
.L_201:
        /*008c*/ 	.word	0x00000000
        /*0090*/ 	.short	0x0003
        /*0092*/ 	.short	0x0018
        /*0094*/ 	.byte	0x00, 0xf5, 0x21, 0x00


	//----- nvinfo : EIATTR_KPARAM_INFO
	.align		4
.L_202:
        /*0098*/ 	.byte	0x04, 0x17
        /*009a*/ 	.short	(.L_204 - .L_203)
.L_203:
        /*009c*/ 	.word	0x00000000
        /*00a0*/ 	.short	0x0002
        /*00a2*/ 	.short	0x0010
        /*00a4*/ 	.byte	0x00, 0xf5, 0x21, 0x00


	//----- nvinfo : EIATTR_KPARAM_INFO
	.align		4
.L_204:
        /*00a8*/ 	.byte	0x04, 0x17
        /*00aa*/ 	.short	(.L_206 - .L_205)
.L_205:
        /*00ac*/ 	.word	0x00000000
        /*00b0*/ 	.short	0x0001
        /*00b2*/ 	.short	0x0008
        /*00b4*/ 	.byte	0x00, 0xf5, 0x21, 0x00


	//----- nvinfo : EIATTR_KPARAM_INFO
	.align		4
.L_206:
        /*00b8*/ 	.byte	0x04, 0x17
        /*00ba*/ 	.short	(.L_208 - .L_207)
.L_207:
        /*00bc*/ 	.word	0x00000000
        /*00c0*/ 	.short	0x0000
        /*00c2*/ 	.short	0x0000
        /*00c4*/ 	.byte	0x00, 0xf5, 0x21, 0x00


	//----- nvinfo : EIATTR_SPARSE_MMA_MASK
	.align		4
.L_208:
        /*00c8*/ 	.byte	0x03, 0x50
        /*00ca*/ 	.short	0x0000


	//----- nvinfo : EIATTR_MAXREG_COUNT
	.align		4
        /*00cc*/ 	.byte	0x03, 0x1b
        /*00ce*/ 	.short	0x00a8


	//----- nvinfo : EIATTR_NUM_BARRIERS
	.align		4
        /*00d0*/ 	.byte	0x02, 0x4c
        /*00d2*/ 	.byte	0x01
	.zero		1


	//----- nvinfo : EIATTR_MERCURY_ISA_VERSION
	.align		4
        /*00d4*/ 	.byte	0x03, 0x5f
        /*00d6*/ 	.short	0x0101


	//----- nvinfo : EIATTR_COOP_GROUP_MASK_REGIDS
	.align		4
        /*00d8*/ 	.byte	0x04, 0x29
        /*00da*/ 	.short	(.L_210 - .L_209)


	//   ....[0]....
.L_209:
        /*00dc*/ 	.word	0xffffffff


	//   ....[1]....
        /*00e0*/ 	.word	0x05000006


	//   ....[2]....
        /*00e4*/ 	.word	0xffffffff


	//   ....[3]....
        /*00e8*/ 	.word	0xffffffff


	//   ....[4]....
        /*00ec*/ 	.word	0xffffffff


	//   ....[5]....
        /*00f0*/ 	.word	0xffffffff


	//   ....[6]....
        /*00f4*/ 	.word	0xffffffff


	//   ....[7]....
        /*00f8*/ 	.word	0xffffffff


	//   ....[8]....
        /*00fc*/ 	.word	0xffffffff


	//   ....[9]....
        /*0100*/ 	.word	0xffffffff


	//   ....[10]....
        /*0104*/ 	.word	0xffffffff


	//   ....[11]....
        /*0108*/ 	.word	0xffffffff


	//   ....[12]....
        /*010c*/ 	.word	0xffffffff


	//   ....[13]....
        /*0110*/ 	.word	0xffffffff


	//   ....[14]....
        /*0114*/ 	.word	0xffffffff


	//   ....[15]....
        /*0118*/ 	.word	0xffffffff


	//   ....[16]....
        /*011c*/ 	.word	0xffffffff


	//   ....[17]....
        /*0120*/ 	.word	0xffffffff


	//   ....[18]....
        /*0124*/ 	.word	0xffffffff


	//   ....[19]....
        /*0128*/ 	.word	0xffffffff


	//   ....[20]....
        /*012c*/ 	.word	0xffffffff


	//   ....[21]....
        /*0130*/ 	.word	0xffffffff


	//   ....[22]....
        /*0134*/ 	.word	0xffffffff


	//   ....[23]....
        /*0138*/ 	.word	0xffffffff


	//   ....[24]....
        /*013c*/ 	.word	0xffffffff


	//   ....[25]....
        /*0140*/ 	.word	0xffffffff


	//   ....[26]....
        /*0144*/ 	.word	0xffffffff


	//   ....[27]....
        /*0148*/ 	.word	0xffffffff


	//   ....[28]....
        /*014c*/ 	.word	0xffffffff


	//   ....[29]....
        /*0150*/ 	.word	0xffffffff


	//   ....[30]....
        /*0154*/ 	.word	0xffffffff


	//   ....[31]....
        /*0158*/ 	.word	0xffffffff


	//   ....[32]....
        /*015c*/ 	.word	0xffffffff


	//   ....[33]....
        /*0160*/ 	.word	0xffffffff


	//   ....[34]....
        /*0164*/ 	.word	0xffffffff


	//   ....[35]....
        /*0168*/ 	.word	0xffffffff


	//   ....[36]....
        /*016c*/ 	.word	0xffffffff


	//   ....[37]....
        /*0170*/ 	.word	0xffffffff


	//   ....[38]....
        /*0174*/ 	.word	0xffffffff


	//   ....[39]....
        /*0178*/ 	.word	0xffffffff


	//   ....[40]....
        /*017c*/ 	.word	0xffffffff


	//   ....[41]....
        /*0180*/ 	.word	0xffffffff


	//   ....[42]....
        /*0184*/ 	.word	0xffffffff


	//   ....[43]....
        /*0188*/ 	.word	0xffffffff


	//   ....[44]....
        /*018c*/ 	.word	0xffffffff


	//   ....[45]....
        /*0190*/ 	.word	0xffffffff


	//   ....[46]....
        /*0194*/ 	.word	0xffffffff


	//   ....[47]....
        /*0198*/ 	.word	0xffffffff


	//   ....[48]....
        /*019c*/ 	.word	0xffffffff


	//   ....[49]....
        /*01a0*/ 	.word	0xffffffff


	//   ....[50]....
        /*01a4*/ 	.word	0xffffffff


	//   ....[51]....
        /*01a8*/ 	.word	0xffffffff


	//   ....[52]....
        /*01ac*/ 	.word	0xffffffff


	//   ....[53]....
        /*01b0*/ 	.word	0xffffffff


	//   ....[54]....
        /*01b4*/ 	.word	0xffffffff


	//   ....[55]....
        /*01b8*/ 	.word	0xffffffff


	//   ....[56]....
        /*01bc*/ 	.word	0xffffffff


	//   ....[57]....
        /*01c0*/ 	.word	0xffffffff


	//   ....[58]....
        /*01c4*/ 	.word	0xffffffff


	//   ....[59]....
        /*01c8*/ 	.word	0xffffffff


	//   ....[60]....
        /*01cc*/ 	.word	0xffffffff


	//   ....[61]....
        /*01d0*/ 	.word	0xffffffff


	//   ....[62]....
        /*01d4*/ 	.word	0xffffffff


	//   ....[63]....
        /*01d8*/ 	.word	0xffffffff


	//   ....[64]....
        /*01dc*/ 	.word	0xffffffff


	//   ....[65]....
        /*01e0*/ 	.word	0xffffffff


	//   ....[66]....
        /*01e4*/ 	.word	0xffffffff


	//   ....[67]....
        /*01e8*/ 	.word	0xffffffff


	//   ....[68]....
        /*01ec*/ 	.word	0xffffffff


	//   ....[69]....
        /*01f0*/ 	.word	0xffffffff


	//   ....[70]....
        /*01f4*/ 	.word	0xffffffff


	//   ....[71]....
        /*01f8*/ 	.word	0xffffffff


	//   ....[72]....
        /*01fc*/ 	.word	0xffffffff


	//   ....[73]....
        /*0200*/ 	.word	0xffffffff


	//   ....[74]....
        /*0204*/ 	.word	0xffffffff


	//   ....[75]....
        /*0208*/ 	.word	0xffffffff


	//   ....[76]....
        /*020c*/ 	.word	0xffffffff


	//   ....[77]....
        /*0210*/ 	.word	0xffffffff


	//   ....[78]....
        /*0214*/ 	.word	0xffffffff


	//   ....[79]....
        /*0218*/ 	.word	0xffffffff


	//   ....[80]....
        /*021c*/ 	.word	0xffffffff


	//   ....[81]....
        /*0220*/ 	.word	0xffffffff


	//   ....[82]....
        /*0224*/ 	.word	0xffffffff


	//   ....[83]....
        /*0228*/ 	.word	0xffffffff


	//   ....[84]....
        /*022c*/ 	.word	0xffffffff


	//   ....[85]....
        /*0230*/ 	.word	0xffffffff


	//   ....[86]....
        /*0234*/ 	.word	0xffffffff


	//   ....[87]....
        /*0238*/ 	.word	0xffffffff


	//   ....[88]....
        /*023c*/ 	.word	0xffffffff


	//   ....[89]....
        /*0240*/ 	.word	0xffffffff


	//   ....[90]....
        /*0244*/ 	.word	0xffffffff


	//   ....[91]....
        /*0248*/ 	.word	0xffffffff


	//   ....[92]....
        /*024c*/ 	.word	0xffffffff


	//   ....[93]....
        /*0250*/ 	.word	0xffffffff


	//   ....[94]....
        /*0254*/ 	.word	0xffffffff


	//   ....[95]....
        /*0258*/ 	.word	0xffffffff


	//   ....[96]....
        /*025c*/ 	.word	0xffffffff


	//   ....[97]....
        /*0260*/ 	.word	0xffffffff


	//   ....[98]....
        /*0264*/ 	.word	0xffffffff


	//   ....[99]....
        /*0268*/ 	.word	0xffffffff


	//   ....[100]....
        /*026c*/ 	.word	0xffffffff


	//   ....[101]....
        /*0270*/ 	.word	0xffffffff


	//   ....[102]....
        /*0274*/ 	.word	0xffffffff


	//   ....[103]....
        /*0278*/ 	.word	0xffffffff


	//   ....[104]....
        /*027c*/ 	.word	0xffffffff


	//   ....[105]....
        /*0280*/ 	.word	0xffffffff


	//   ....[106]....
        /*0284*/ 	.word	0xffffffff


	//   ....[107]....
        /*0288*/ 	.word	0xffffffff


	//   ....[108]....
        /*028c*/ 	.word	0xffffffff


	//   ....[109]....
        /*0290*/ 	.word	0xffffffff


	//   ....[110]....
        /*0294*/ 	.word	0xffffffff


	//   ....[111]....
        /*0298*/ 	.word	0xffffffff


	//   ....[112]....
        /*029c*/ 	.word	0xffffffff


	//   ....[113]....
        /*02a0*/ 	.word	0xffffffff


	//   ....[114]....
        /*02a4*/ 	.word	0xffffffff


	//   ....[115]....
        /*02a8*/ 	.word	0xffffffff


	//   ....[116]....
        /*02ac*/ 	.word	0xffffffff


	//   ....[117]....
        /*02b0*/ 	.word	0xffffffff


	//   ....[118]....
        /*02b4*/ 	.word	0xffffffff


	//   ....[119]....
        /*02b8*/ 	.word	0xffffffff


	//   ....[120]....
        /*02bc*/ 	.word	0xffffffff


	//   ....[121]....
        /*02c0*/ 	.word	0xffffffff


	//   ....[122]....
        /*02c4*/ 	.word	0xffffffff


	//   ....[123]....
        /*02c8*/ 	.word	0xffffffff


	//   ....[124]....
        /*02cc*/ 	.word	0xffffffff


	//   ....[125]....
        /*02d0*/ 	.word	0xffffffff


	//   ....[126]....
        /*02d4*/ 	.word	0xffffffff


	//   ....[127]....
        /*02d8*/ 	.word	0xffffffff


	//   ....[128]....
        /*02dc*/ 	.word	0xffffffff


	//   ....[129]....
        /*02e0*/ 	.word	0xffffffff


	//   ....[130]....
        /*02e4*/ 	.word	0xffffffff


	//   ....[131]....
        /*02e8*/ 	.word	0xffffffff


	//   ....[132]....
        /*02ec*/ 	.word	0xffffffff


	//   ....[133]....
        /*02f0*/ 	.word	0xffffffff


	//   ....[134]....
        /*02f4*/ 	.word	0xffffffff


	//   ....[135]....
        /*02f8*/ 	.word	0xffffffff


	//   ....[136]....
        /*02fc*/ 	.word	0xffffffff


	//   ....[137]....
        /*0300*/ 	.word	0xffffffff


	//   ....[138]....
        /*0304*/ 	.word	0xffffffff


	//   ....[139]....
        /*0308*/ 	.word	0xffffffff


	//   ....[140]....
        /*030c*/ 	.word	0xffffffff


	//   ....[141]....
        /*0310*/ 	.word	0xffffffff


	//   ....[142]....
        /*0314*/ 	.word	0xffffffff


	//   ....[143]....
        /*0318*/ 	.word	0xffffffff


	//   ....[144]....
        /*031c*/ 	.word	0xffffffff


	//   ....[145]....
        /*0320*/ 	.word	0xffffffff


	//   ....[146]....
        /*0324*/ 	.word	0xffffffff


	//   ....[147]....
        /*0328*/ 	.word	0xffffffff


	//   ....[148]....
        /*032c*/ 	.word	0xffffffff


	//   ....[149]....
        /*0330*/ 	.word	0xffffffff


	//   ....[150]....
        /*0334*/ 	.word	0xffffffff


	//   ....[151]....
        /*0338*/ 	.word	0xffffffff


	//   ....[152]....
        /*033c*/ 	.word	0xffffffff


	//   ....[153]....
        /*0340*/ 	.word	0xffffffff


	//   ....[154]....
        /*0344*/ 	.word	0xffffffff


	//   ....[155]....
        /*0348*/ 	.word	0xffffffff


	//   ....[156]....
        /*034c*/ 	.word	0xffffffff


	//   ....[157]....
        /*0350*/ 	.word	0xffffffff


	//   ....[158]....
        /*0354*/ 	.word	0xffffffff


	//   ....[159]....
        /*0358*/ 	.word	0xffffffff


	//   ....[160]....
        /*035c*/ 	.word	0x05000006


	//   ....[161]....
        /*0360*/ 	.word	0xffffffff


	//   ....[162]....
        /*0364*/ 	.word	0xffffffff


	//   ....[163]....
        /*0368*/ 	.word	0xffffffff


	//   ....[164]....
        /*036c*/ 	.word	0xffffffff


	//   ....[165]....
        /*0370*/ 	.word	0xffffffff


	//   ....[166]....
        /*0374*/ 	.word	0xffffffff


	//   ....[167]....
        /*0378*/ 	.word	0xffffffff


	//   ....[168]....
        /*037c*/ 	.word	0xffffffff


	//   ....[169]....
        /*0380*/ 	.word	0xffffffff


	//   ....[170]....
        /*0384*/ 	.word	0xffffffff


	//   ....[171]....
        /*0388*/ 	.word	0xffffffff


	//   ....[172]....
        /*038c*/ 	.word	0xffffffff


	//   ....[173]....
        /*0390*/ 	.word	0xffffffff


	//   ....[174]....
        /*0394*/ 	.word	0xffffffff


	//   ....[175]....
        /*0398*/ 	.word	0xffffffff


	//   ....[176]....
        /*039c*/ 	.word	0xffffffff


	//   ....[177]....
        /*03a0*/ 	.word	0xffffffff


	//   ....[178]....
        /*03a4*/ 	.word	0xffffffff


	//   ....[179]....
        /*03a8*/ 	.word	0xffffffff


	//   ....[180]....
        /*03ac*/ 	.word	0xffffffff


	//   ....[181]....
        /*03b0*/ 	.word	0xffffffff


	//   ....[182]....
        /*03b4*/ 	.word	0xffffffff


	//   ....[183]....
        /*03b8*/ 	.word	0xffffffff


	//   ....[184]....
        /*03bc*/ 	.word	0xffffffff


	//   ....[185]....
        /*03c0*/ 	.word	0xffffffff


	//   ....[186]....
        /*03c4*/ 	.word	0xffffffff


	//   ....[187]....
        /*03c8*/ 	.word	0xffffffff


	//   ....[188]....
        /*03cc*/ 	.word	0xffffffff


	//   ....[189]....
        /*03d0*/ 	.word	0xffffffff


	//   ....[190]....
        /*03d4*/ 	.word	0xffffffff


	//   ....[191]....
        /*03d8*/ 	.word	0xffffffff


	//   ....[192]....
        /*03dc*/ 	.word	0xffffffff


	//   ....[193]....
        /*03e0*/ 	.word	0xffffffff


	//   ....[194]....
        /*03e4*/ 	.word	0xffffffff


	//   ....[195]....
        /*03e8*/ 	.word	0xffffffff


	//   ....[196]....
        /*03ec*/ 	.word	0xffffffff


	//   ....[197]....
        /*03f0*/ 	.word	0xffffffff


	//   ....[198]....
        /*03f4*/ 	.word	0xffffffff


	//   ....[199]....
        /*03f8*/ 	.word	0xffffffff


	//   ....[200]....
        /*03fc*/ 	.word	0xffffffff


	//   ....[201]....
        /*0400*/ 	.word	0xffffffff


	//   ....[202]....
        /*0404*/ 	.word	0xffffffff


	//   ....[203]....
        /*0408*/ 	.word	0xffffffff


	//   ....[204]....
        /*040c*/ 	.word	0xffffffff


	//   ....[205]....
        /*0410*/ 	.word	0xffffffff


	//   ....[206]....
        /*0414*/ 	.word	0xffffffff


	//   ....[207]....
        /*0418*/ 	.word	0xffffffff


	//   ....[208]....
        /*041c*/ 	.word	0xffffffff


	//   ....[209]....
        /*0420*/ 	.word	0xffffffff


	//   ....[210]....
        /*0424*/ 	.word	0xffffffff


	//   ....[211]....
        /*0428*/ 	.word	0xffffffff


	//   ....[212]....
        /*042c*/ 	.word	0xffffffff


	//   ....[213]....
        /*0430*/ 	.word	0xffffffff


	//   ....[214]....
        /*0434*/ 	.word	0xffffffff


	//   ....[215]....
        /*0438*/ 	.word	0xffffffff


	//   ....[216]....
        /*043c*/ 	.word	0xffffffff


	//   ....[217]....
        /*0440*/ 	.word	0xffffffff


	//   ....[218]....
        /*0444*/ 	.word	0xffffffff


	//   ....[219]....
        /*0448*/ 	.word	0xffffffff


	//   ....[220]....
        /*044c*/ 	.word	0xffffffff


	//   ....[221]....
        /*0450*/ 	.word	0xffffffff


	//   ....[222]....
        /*0454*/ 	.word	0xffffffff


	//   ....[223]....
        /*0458*/ 	.word	0xffffffff


	//   ....[224]....
        /*045c*/ 	.word	0xffffffff


	//   ....[225]....
        /*0460*/ 	.word	0xffffffff


	//   ....[226]....
        /*0464*/ 	.word	0xffffffff


	//   ....[227]....
        /*0468*/ 	.word	0xffffffff


	//   ....[228]....
        /*046c*/ 	.word	0xffffffff


	//   ....[229]....
        /*0470*/ 	.word	0x0500002f


	//   ....[230]....
        /*0474*/ 	.word	0x0500002f


	//   ....[231]....
        /*0478*/ 	.word	0x0500002f


	//   ....[232]....
        /*047c*/ 	.word	0x0500002f


	//   ....[233]....
        /*0480*/ 	.word	0x0500002f


	//----- nvinfo : EIATTR_COOP_GROUP_INSTR_OFFSETS
	.align		4
.L_210:
        /*0484*/ 	.byte	0x04, 0x28
        /*0486*/ 	.short	(.L_212 - .L_211)


	//   ....[0]....
.L_211:
        /*0488*/ 	.word	0x00000e40


	//   ....[1]....
        /*048c*/ 	.word	0x00001890


	//   ....[2]....
        /*0490*/ 	.word	0x00002ad0


	//   ....[3]....
        /*0494*/ 	.word	0x00002af0


	//   ....[4]....
        /*0498*/ 	.word	0x00002b10


	//   ....[5]....
        /*049c*/ 	.word	0x00002b30


	//   ....[6]....
        /*04a0*/ 	.word	0x00002b50


	//   ....[7]....
        /*04a4*/ 	.word	0x00003000


	//   ....[8]....
        /*04a8*/ 	.word	0x00003010


	//   ....[9]....
        /*04ac*/ 	.word	0x00003030


	//   ....[10]....
        /*04b0*/ 	.word	0x00003050


	//   ....[11]....
        /*04b4*/ 	.word	0x000030a0


	//   ....[12]....
        /*04b8*/ 	.word	0x000030d0


	//   ....[13]....
        /*04bc*/ 	.word	0x00003120


	//   ....[14]....
        /*04c0*/ 	.word	0x00003160


	//   ....[15]....
        /*04c4*/ 	.word	0x00003250


	//   ....[16]....
        /*04c8*/ 	.word	0x00003280


	//   ....[17]....
        /*04cc*/ 	.word	0x00003290


	//   ....[18]....
        /*04d0*/ 	.word	0x000032b0


	//   ....[19]....
        /*04d4*/ 	.word	0x000032f0


	//   ....[20]....
        /*04d8*/ 	.word	0x00003320


	//   ....[21]....
        /*04dc*/ 	.word	0x00003360


	//   ....[22]....
        /*04e0*/ 	.word	0x00003380


	//   ....[23]....
        /*04e4*/ 	.word	0x000033a0


	//   ....[24]....
        /*04e8*/ 	.word	0x00003490


	//   ....[25]....
        /*04ec*/ 	.word	0x000034c0


	//   ....[26]....
        /*04f0*/ 	.word	0x000034d0


	//   ....[27]....
        /*04f4*/ 	.word	0x000034f0


	//   ....[28]....
        /*04f8*/ 	.word	0x00003530


	//   ....[29]....
        /*04fc*/ 	.word	0x00003560


	//   ....[30]....
        /*0500*/ 	.word	0x000035a0


	//   ....[31]....
        /*0504*/ 	.word	0x000035c0


	//   ....[32]....
        /*0508*/ 	.word	0x000035e0


	//   ....[33]....
        /*050c*/ 	.word	0x000036d0


	//   ....[34]....
        /*0510*/ 	.word	0x00003700


	//   ....[35]....
        /*0514*/ 	.word	0x00003710


	//   ....[36]....
        /*0518*/ 	.word	0x00003730


	//   ....[37]....
        /*051c*/ 	.word	0x00003770


	//   ....[38]....
        /*0520*/ 	.word	0x000037a0


	//   ....[39]....
        /*0524*/ 	.word	0x000037e0


	//   ....[40]....
        /*0528*/ 	.word	0x00003800


	//   ....[41]....
        /*052c*/ 	.word	0x00003820


	//   ....[42]....
        /*0530*/ 	.word	0x00003930


	//   ....[43]....
        /*0534*/ 	.word	0x00003960


	//   ....[44]....
        /*0538*/ 	.word	0x00003970


	//   ....[45]....
        /*053c*/ 	.word	0x00003990


	//   ....[46]....
        /*0540*/ 	.word	0x000039d0


	//   ....[47]....
        /*0544*/ 	.word	0x00003a00


	//   ....[48]....
        /*0548*/ 	.word	0x00003a40


	//   ....[49]....
        /*054c*/ 	.word	0x00003a60


	//   ....[50]....
        /*0550*/ 	.word	0x00003a80


	//   ....[51]....
        /*0554*/ 	.word	0x00003b90


	//   ....[52]....
        /*0558*/ 	.word	0x00003bc0


	//   ....[53]....
        /*055c*/ 	.word	0x00003bd0


	//   ....[54]....
        /*0560*/ 	.word	0x00003bf0


	//   ....[55]....
        /*0564*/ 	.word	0x00003c30


	//   ....[56]....
        /*0568*/ 	.word	0x00003c60


	//   ....[57]....
        /*056c*/ 	.word	0x00003ca0


	//   ....[58]....
        /*0570*/ 	.word	0x00003cc0


	//   ....[59]....
        /*0574*/ 	.word	0x00003ce0


	//   ....[60]....
        /*0578*/ 	.word	0x00003df0


	//   ....[61]....
        /*057c*/ 	.word	0x00003e20


	//   ....[62]....
        /*0580*/ 	.word	0x00003e30


	//   ....[63]....
        /*0584*/ 	.word	0x00003e50


	//   ....[64]....
        /*0588*/ 	.word	0x00003e90


	//   ....[65]....
        /*058c*/ 	.word	0x00003ec0


	//   ....[66]....
        /*0590*/ 	.word	0x00003f00


	//   ....[67]....
        /*0594*/ 	.word	0x00003f20


	//   ....[68]....
        /*0598*/ 	.word	0x00003f40


	//   ....[69]....
        /*059c*/ 	.word	0x00004050


	//   ....[70]....
        /*05a0*/ 	.word	0x00004080


	//   ....[71]....
        /*05a4*/ 	.word	0x00004090


	//   ....[72]....
        /*05a8*/ 	.word	0x000040b0


	//   ....[73]....
        /*05ac*/ 	.word	0x000040f0


	//   ....[74]....
        /*05b0*/ 	.word	0x00004120


	//   ....[75]....
        /*05b4*/ 	.word	0x00004160


	//   ....[76]....
        /*05b8*/ 	.word	0x00004180


	//   ....[77]....
        /*05bc*/ 	.word	0x000041a0


	//   ....[78]....
        /*05c0*/ 	.word	0x000042b0


	//   ....[79]....
        /*05c4*/ 	.word	0x00004300


	//   ....[80]....
        /*05c8*/ 	.word	0x00004310


	//   ....[81]....
        /*05cc*/ 	.word	0x00004330


	//   ....[82]....
        /*05d0*/ 	.word	0x00004370


	//   ....[83]....
        /*05d4*/ 	.word	0x000043a0


	//   ....[84]....
        /*05d8*/ 	.word	0x000043e0


	//   ....[85]....
        /*05dc*/ 	.word	0x00004400


	//   ....[86]....
        /*05e0*/ 	.word	0x00004420


	//   ....[87]....
        /*05e4*/ 	.word	0x00004510


	//   ....[88]....
        /*05e8*/ 	.word	0x00004560


	//   ....[89]....
        /*05ec*/ 	.word	0x00004570


	//   ....[90]....
        /*05f0*/ 	.word	0x000045a0


	//   ....[91]....
        /*05f4*/ 	.word	0x000045c0


	//   ....[92]....
        /*05f8*/ 	.word	0x00004610


	//   ....[93]....
        /*05fc*/ 	.word	0x00004630


	//   ....[94]....
        /*0600*/ 	.word	0x00004670


	//   ....[95]....
        /*0604*/ 	.word	0x00004690


	//   ....[96]....
        /*0608*/ 	.word	0x00004770


	//   ....[97]....
        /*060c*/ 	.word	0x000047c0


	//   ....[98]....
        /*0610*/ 	.word	0x000047d0


	//   ....[99]....
        /*0614*/ 	.word	0x00004820


	//   ....[100]....
        /*0618*/ 	.word	0x00004850


	//   ....[101]....
        /*061c*/ 	.word	0x00004880


	//   ....[102]....
        /*0620*/ 	.word	0x000048b0


	//   ....[103]....
        /*0624*/ 	.word	0x000048e0


	//   ....[104]....
        /*0628*/ 	.word	0x00004910


	//   ....[105]....
        /*062c*/ 	.word	0x000049d0


	//   ....[106]....
        /*0630*/ 	.word	0x00004a20


	//   ....[107]....
        /*0634*/ 	.word	0x00004a30


	//   ....[108]....
        /*0638*/ 	.word	0x00004a80


	//   ....[109]....
        /*063c*/ 	.word	0x00004ab0


	//   ....[110]....
        /*0640*/ 	.word	0x00004ae0


	//   ....[111]....
        /*0644*/ 	.word	0x00004b10


	//   ....[112]....
        /*0648*/ 	.word	0x00004b40


	//   ....[113]....
        /*064c*/ 	.word	0x00004b70


	//   ....[114]....
        /*0650*/ 	.word	0x00004c60


	//   ....[115]....
        /*0654*/ 	.word	0x00004c80


	//   ....[116]....
        /*0658*/ 	.word	0x00004c90


	//   ....[117]....
        /*065c*/ 	.word	0x00004ce0


	//   ....[118]....
        /*0660*/ 	.word	0x00004d10


	//   ....[119]....
        /*0664*/ 	.word	0x00004d40


	//   ....[120]....
        /*0668*/ 	.word	0x00004d70


	//   ....[121]....
        /*066c*/ 	.word	0x00004da0


	//   ....[122]....
        /*0670*/ 	.word	0x00004dd0


	//   ....[123]....
        /*0674*/ 	.word	0x00004ec0


	//   ....[124]....
        /*0678*/ 	.word	0x00004f00


	//   ....[125]....
        /*067c*/ 	.word	0x00004f10


	//   ....[126]....
        /*0680*/ 	.word	0x00004f60


	//   ....[127]....
        /*0684*/ 	.word	0x00004f90


	//   ....[128]....
        /*0688*/ 	.word	0x00004fc0


	//   ....[129]....
        /*068c*/ 	.word	0x00004ff0


	//   ....[130]....
        /*0690*/ 	.word	0x00005020


	//   ....[131]....
        /*0694*/ 	.word	0x00005050


	//   ....[132]....
        /*0698*/ 	.word	0x00005140


	//   ....[133]....
        /*069c*/ 	.word	0x00005170


	//   ....[134]....
        /*06a0*/ 	.word	0x00005180


	//   ....[135]....
        /*06a4*/ 	.word	0x000051d0


	//   ....[136]....
        /*06a8*/ 	.word	0x00005200


	//   ....[137]....
        /*06ac*/ 	.word	0x00005230


	//   ....[138]....
        /*06b0*/ 	.word	0x00005260


	//   ....[139]....
        /*06b4*/ 	.word	0x00005290


	//   ....[140]....
        /*06b8*/ 	.word	0x000052c0


	//   ....[141]....
        /*06bc*/ 	.word	0x000053e0


	//   ....[142]....
        /*06c0*/ 	.word	0x000053f0


	//   ....[143]....
        /*06c4*/ 	.word	0x00005440


	//   ....[144]....
        /*06c8*/ 	.word	0x00005470


	//   ....[145]....
        /*06cc*/ 	.word	0x000054a0


	//   ....[146]....
        /*06d0*/ 	.word	0x000054d0


	//   ....[147]....
        /*06d4*/ 	.word	0x00005500


	//   ....[148]....
        /*06d8*/ 	.word	0x00005530


	//   ....[149]....
        /*06dc*/ 	.word	0x00005560


	//   ....[150]....
        /*06e0*/ 	.word	0x00005600


	//   ....[151]....
        /*06e4*/ 	.word	0x00005620


	//   ....[152]....
        /*06e8*/ 	.word	0x00005630


	//   ....[153]....
        /*06ec*/ 	.word	0x00005680


	//   ....[154]....
        /*06f0*/ 	.word	0x000056b0


	//   ....[155]....
        /*06f4*/ 	.word	0x000056e0


	//   ....[156]....
        /*06f8*/ 	.word	0x00005710


	//   ....[157]....
        /*06fc*/ 	.word	0x00005740


	//   ....[158]....
        /*0700*/ 	.word	0x00005770


	//   ....[159]....
        /*0704*/ 	.word	0x000058a0


	//   ....[160]....
        /*0708*/ 	.word	0x00005d40


	//   ....[161]....
        /*070c*/ 	.word	0x00006070


	//   ....[162]....
        /*0710*/ 	.word	0x00006130


	//   ....[163]....
        /*0714*/ 	.word	0x000061f0


	//   ....[164]....
        /*0718*/ 	.word	0x000062b0


	//   ....[165]....
        /*071c*/ 	.word	0x00006370


	//   ....[166]....
        /*0720*/ 	.word	0x00006430


	//   ....[167]....
        /*0724*/ 	.word	0x000064f0


	//   ....[168]....
        /*0728*/ 	.word	0x000065b0


	//   ....[169]....
        /*072c*/ 	.word	0x00006670


	//   ....[170]....
        /*0730*/ 	.word	0x00006730


	//   ....[171]....
        /*0734*/ 	.word	0x000067f0


	//   ....[172]....
        /*0738*/ 	.word	0x000068b0


	//   ....[173]....
        /*073c*/ 	.word	0x00006970


	//   ....[174]....
        /*0740*/ 	.word	0x00006a30


	//   ....[175]....
        /*0744*/ 	.word	0x00006af0


	//   ....[176]....
        /*0748*/ 	.word	0x00006bb0


	//   ....[177]....
        /*074c*/ 	.word	0x00006c70


	//   ....[178]....
        /*0750*/ 	.word	0x00006e60


	//   ....[179]....
        /*0754*/ 	.word	0x00006f90


	//   ....[180]....
        /*0758*/ 	.word	0x000070c0


	//   ....[181]....
        /*075c*/ 	.word	0x000071f0


	//   ....[182]....
        /*0760*/ 	.word	0x00007320


	//   ....[183]....
        /*0764*/ 	.word	0x00007450


	//   ....[184]....
        /*0768*/ 	.word	0x00007580


	//   ....[185]....
        /*076c*/ 	.word	0x000076b0


	//   ....[186]....
        /*0770*/ 	.word	0x000077e0


	//   ....[187]....
        /*0774*/ 	.word	0x00007910


	//   ....[188]....
        /*0778*/ 	.word	0x00007a40


	//   ....[189]....
        /*077c*/ 	.word	0x00007b60


	//   ....[190]....
        /*0780*/ 	.word	0x00007c70


	//   ....[191]....
        /*0784*/ 	.word	0x00007d80


	//   ....[192]....
        /*0788*/ 	.word	0x00007e90


	//   ....[193]....
        /*078c*/ 	.word	0x00007fa0


	//   ....[194]....
        /*0790*/ 	.word	0x000080b0


	//   ....[195]....
        /*0794*/ 	.word	0x00008eb0


	//   ....[196]....
        /*0798*/ 	.word	0x00008f40


	//   ....[197]....
        /*079c*/ 	.word	0x00008fc0


	//   ....[198]....
        /*07a0*/ 	.word	0x00009050


	//   ....[199]....
        /*07a4*/ 	.word	0x000090d0


	//   ....[200]....
        /*07a8*/ 	.word	0x00009160


	//   ....[201]....
        /*07ac*/ 	.word	0x000091e0


	//   ....[202]....
        /*07b0*/ 	.word	0x00009270


	//   ....[203]....
        /*07b4*/ 	.word	0x000092f0


	//   ....[204]....
        /*07b8*/ 	.word	0x00009380


	//   ....[205]....
        /*07bc*/ 	.word	0x00009400


	//   ....[206]....
        /*07c0*/ 	.word	0x00009490


	//   ....[207]....
        /*07c4*/ 	.word	0x00009510


	//   ....[208]....
        /*07c8*/ 	.word	0x000095a0


	//   ....[209]....
        /*07cc*/ 	.word	0x00009620


	//   ....[210]....
        /*07d0*/ 	.word	0x000096b0


	//   ....[211]....
        /*07d4*/ 	.word	0x00009730


	//   ....[212]....
        /*07d8*/ 	.word	0x00009890


	//   ....[213]....
        /*07dc*/ 	.word	0x00009960


	//   ....[214]....
        /*07e0*/ 	.word	0x00009a10


	//   ....[215]....
        /*07e4*/ 	.word	0x00009ad0


	//   ....[216]....
        /*07e8*/ 	.word	0x00009b80


	//   ....[217]....
        /*07ec*/ 	.word	0x00009c40


	//   ....[218]....
        /*07f0*/ 	.word	0x00009cf0


	//   ....[219]....
        /*07f4*/ 	.word	0x00009db0


	//   ....[220]....
        /*07f8*/ 	.word	0x00009e60


	//   ....[221]....
        /*07fc*/ 	.word	0x00009f20


	//   ....[222]....
        /*0800*/ 	.word	0x00009fd0


	//   ....[223]....
        /*0804*/ 	.word	0x0000a090


	//   ....[224]....
        /*0808*/ 	.word	0x0000a140


	//   ....[225]....
        /*080c*/ 	.word	0x0000a200


	//   ....[226]....
        /*0810*/ 	.word	0x0000a2a0


	//   ....[227]....
        /*0814*/ 	.word	0x0000a360


	//   ....[228]....
        /*0818*/ 	.word	0x0000a400


	//   ....[229]....
        /*081c*/ 	.word	0x0000a470


	//   ....[230]....
        /*0820*/ 	.word	0x0000a4e0


	//   ....[231]....
        /*0824*/ 	.word	0x0000a550


	//   ....[232]....
        /*0828*/ 	.word	0x0000a5c0


	//   ....[233]....
        /*082c*/ 	.word	0x0000a630


	//----- nvinfo : EIATTR_VRC_CTA_INIT_COUNT
	.align		4
.L_212:
        /*0830*/ 	.byte	0x02, 0x4a
	.zero		1
	.zero		1


	//----- nvinfo : EIATTR_EXIT_INSTR_OFFSETS
	.align		4
        /*0834*/ 	.byte	0x04, 0x1c
        /*0836*/ 	.short	(.L_214 - .L_213)


	//   ....[0]....
.L_213:
        /*0838*/ 	.word	0x00002570


	//   ....[1]....
        /*083c*/ 	.word	0x000028d0


	//   ....[2]....
        /*0840*/ 	.word	0x000028f0


	//   ....[3]....
        /*0844*/ 	.word	0x00009740


	//   ....[4]....
        /*0848*/ 	.word	0x0000a410


	//----- nvinfo : EIATTR_MAX_THREADS
	.align		4
.L_214:
        /*084c*/ 	.byte	0x04, 0x05
        /*084e*/ 	.short	(.L_216 - .L_215)
.L_215:
        /*0850*/ 	.word	0x00000180
        /*0854*/ 	.word	0x00000001
        /*0858*/ 	.word	0x00000001


	//----- nvinfo : EIATTR_CRS_STACK_SIZE
	.align		4
.L_216:
        /*085c*/ 	.byte	0x04, 0x1e
        /*085e*/ 	.short	(.L_218 - .L_217)
.L_217:
        /*0860*/ 	.word	0x00000000


	//----- nvinfo : EIATTR_CBANK_PARAM_SIZE
	.align		4
.L_218:
        /*0864*/ 	.byte	0x03, 0x19
        /*0866*/ 	.short	0x004d


	//----- nvinfo : EIATTR_PARAM_CBANK
	.align		4
        /*0868*/ 	.byte	0x04, 0x0a
        /*086a*/ 	.short	(.L_220 - .L_219)
	.align		4
.L_219:
        /*086c*/ 	.word	index@(.nv.constant0._ZN3cub18CUB_300001_SM_10006detail10radix_sort29DeviceRadixSortOnesweepKernelINS1_5radix10policy_hubIiiyE10Policy1000ELNS0_9SortOrderE0EiiyiiNS1_21identity_decomposer_tEEEvPT5_SB_PT3_PKSC_PT1_PKSG_PT2_PKSK_T4_iiT6_)
        /*0870*/ 	.short	0x0380
        /*0872*/ 	.short	0x004d


	//----- nvinfo : EIATTR_SW_WAR
	.align		4
.L_220:
        /*0874*/ 	.byte	0x04, 0x36
        /*0876*/ 	.short	(.L_222 - .L_221)
.L_221:
        /*0878*/ 	.word	0x00000008
.L_222:


//--------------------- .nv.info._ZN3cub18CUB_300001_SM_10006detail10radix_sort33DeviceRadixSortExclusiveSumKernelINS1_5radix10policy_hubIiiyE10Policy1000EyEEvPT0_ --------------------------
	.section	.nv.info._ZN3cub18CUB_300001_SM_10006detail10radix_sort33DeviceRadixSortExclusiveSumKernelINS1_5radix10policy_hubIiiyE10Policy1000EyEEvPT0_,"",@"SHT_CUDA_INFO"
	.sectionflags	@""
	.align	4


	//----- nvinfo : EIATTR_CUDA_API_VERSION
	.align		4
        /*0000*/ 	.byte	0x04, 0x37
        /*0002*/ 	.short	(.L_224 - .L_223)
.L_223:
        /*0004*/ 	.word	0x00000082


	//----- nvinfo : EIATTR_KPARAM_INFO
	.align		4
.L_224:
        /*0008*/ 	.byte	0x04, 0x17
        /*000a*/ 	.short	(.L_226 - .L_225)
.L_225:
        /*000c*/ 	.word	0x00000000
        /*0010*/ 	.short	0x0000
        /*0012*/ 	.short	0x0000
        /*0014*/ 	.byte	0x00, 0xf5, 0x21, 0x00


	//----- nvinfo : EIATTR_SPARSE_MMA_MASK
	.align		4
.L_226:
        /*0018*/ 	.byte	0x03, 0x50
        /*001a*/ 	.short	0x0000


	//----- nvinfo : EIATTR_MAXREG_COUNT
	.align		4
        /*001c*/ 	.byte	0x03, 0x1b
        /*001e*/ 	.short	0x00ff


	//----- nvinfo : EIATTR_NUM_BARRIERS
	.align		4
        /*0020*/ 	.byte	0x02, 0x4c
        /*0022*/ 	.byte	0x01
	.zero		1


	//----- nvinfo : EIATTR_MERCURY_ISA_VERSION
	.align		4
        /*0024*/ 	.byte	0x03, 0x5f
        /*0026*/ 	.short	0x0101


	//----- nvinfo : EIATTR_COOP_GROUP_MASK_REGIDS
	.align		4
        /*0028*/ 	.byte	0x04, 0x29
        /*002a*/ 	.short	(.L_228 - .L_227)


	//   ....[0]....
.L_227:
        /*002c*/ 	.word	0xffffffff


	//   ....[1]....
        /*0030*/ 	.word	0xffffffff


	//   ....[2]....
        /*0034*/ 	.word	0xffffffff


	//   ....[3]....
        /*0038*/ 	.word	0xffffffff


	//   ....[4]....
        /*003c*/ 	.word	0xffffffff


	//   ....[5]....
        /*0040*/ 	.word	0xffffffff


	//   ....[6]....
        /*0044*/ 	.word	0xffffffff


	//   ....[7]....
        /*0048*/ 	.word	0xffffffff


	//   ....[8]....
        /*004c*/ 	.word	0xffffffff


	//   ....[9]....
        /*0050*/ 	.word	0xffffffff


	//   ....[10]....
        /*0054*/ 	.word	0x05000015


	//   ....[11]....
        /*0058*/ 	.word	0x05000015


	//   ....[12]....
        /*005c*/ 	.word	0x05000015


	//   ....[13]....
        /*0060*/ 	.word	0x05000015


	//   ....[14]....
        /*0064*/ 	.word	0x05000015


	//   ....[15]....
        /*0068*/ 	.word	0x05000015


	//   ....[16]....
        /*006c*/ 	.word	0x05000015


	//   ....[17]....
        /*0070*/ 	.word	0x05000015


	//   ....[18]....
        /*0074*/ 	.word	0x05000015


	//   ....[19]....
        /*0078*/ 	.word	0x05000015


	//----- nvinfo : EIATTR_COOP_GROUP_INSTR_OFFSETS
	.align		4
.L_228:
        /*007c*/ 	.byte	0x04, 0x28
        /*007e*/ 	.short	(.L_230 - .L_229)


	//   ....[0]....
.L_229:
        /*0080*/ 	.word	0x00000250


	//   ....[1]....
        /*0084*/ 	.word	0x00000260


	//   ....[2]....
        /*0088*/ 	.word	0x000002a0


	//   ....[3]....
        /*008c*/ 	.word	0x000002c0


	//   ....[4]....
        /*0090*/ 	.word	0x00000310


	//   ....[5]....
        /*0094*/ 	.word	0x00000320


	//   ....[6]....
        /*0098*/ 	.word	0x00000360


	//   ....[7]....
        /*009c*/ 	.word	0x00000380


	//   ....[8]....
        /*00a0*/ 	.word	0x000003d0


	//   ....[9]....
        /*00a4*/ 	.word	0x000003e0


	//   ....[10]....
        /*00a8*/ 	.word	0x00000660


	//   ....[11]....
        /*00ac*/ 	.word	0x000006b0


	//   ....[12]....
        /*00b0*/ 	.word	0x00000740


	//   ....[13]....
        /*00b4*/ 	.word	0x00000790


	//   ....[14]....
        /*00b8*/ 	.word	0x00000820


	//   ....[15]....
        /*00bc*/ 	.word	0x00000870


	//   ....[16]....
        /*00c0*/ 	.word	0x00000900


	//   ....[17]....
        /*00c4*/ 	.word	0x00000950


	//   ....[18]....
        /*00c8*/ 	.word	0x000009e0


	//   ....[19]....
        /*00cc*/ 	.word	0x00000a30


	//----- nvinfo : EIATTR_VRC_CTA_INIT_COUNT
	.align		4
.L_230:
        /*00d0*/ 	.byte	0x02, 0x4a
	.zero		1
	.zero		1


	//----- nvinfo : EIATTR_EXIT_INSTR_OFFSETS
	.align		4
        /*00d4*/ 	.byte	0x04, 0x1c
        /*00d6*/ 	.short	(.L_232 - .L_231)


	//   ....[0]....
.L_231:
        /*00d8*/ 	.word	0x000005d0


	//   ....[1]....
        /*00dc*/ 	.word	0x00000600


	//----- nvinfo : EIATTR_CRS_STACK_SIZE
	.align		4
.L_232:
        /*00e0*/ 	.byte	0x04, 0x1e
        /*00e2*/ 	.short	(.L_234 - .L_233)
.L_233:
        /*00e4*/ 	.word	0x00000000


	//----- nvinfo : EIATTR_CBANK_PARAM_SIZE
	.align		4
.L_234:
        /*00e8*/ 	.byte	0x03, 0x19
        /*00ea*/ 	.short	0x0008


	//----- nvinfo : EIATTR_PARAM_CBANK
	.align		4
        /*00ec*/ 	.byte	0x04, 0x0a
        /*00ee*/ 	.short	(.L_236 - .L_235)
	.align		4
.L_235:
        /*00f0*/ 	.word	index@(.nv.constant0._ZN3cub18CUB_300001_SM_10006detail10radix_sort33DeviceRadixSortExclusiveSumKernelINS1_5radix10policy_hubIiiyE10Policy1000EyEEvPT0_)
        /*00f4*/ 	.short	0x0380
        /*00f6*/ 	.short	0x0008


	//----- nvinfo : EIATTR_SW_WAR
	.align		4
.L_236:
        /*00f8*/ 	.byte	0x04, 0x36
        /*00fa*/ 	.short	(.L_238 - .L_237)
.L_237:
        /*00fc*/ 	.word	0x00000008
.L_238:


//--------------------- .nv.info._ZN3cub18CUB_300001_SM_10006detail10radix_sort30DeviceRadixSortHistogramKernelINS1_5radix10policy_hubIiiyE10Policy1000ELNS0_9SortOrderE0EiyNS1_21identity_decomposer_tEEEvPT2_PKT1_SA_iiT3_ --------------------------
	.section	.nv.info._ZN3cub18CUB_300001_SM_10006detail10radix_sort30DeviceRadixSortHistogramKernelINS1_5radix10policy_hubIiiyE10Policy1000ELNS0_9SortOrderE0EiyNS1_21identity_decomposer_tEEEvPT2_PKT1_SA_iiT3_,"",@"SHT_CUDA_INFO"
	.sectionflags	@""
	.align	4


	//----- nvinfo : EIATTR_CUDA_API_VERSION
	.align		4
        /*0000*/ 	.byte	0x04, 0x37
        /*0002*/ 	.short	(.L_240 - .L_239)
.L_239:
        /*0004*/ 	.word	0x00000082


	//----- nvinfo : EIATTR_KPARAM_INFO
	.align		4
.L_240:
        /*0008*/ 	.byte	0x04, 0x17
        /*000a*/ 	.short	(.L_242 - .L_241)
.L_241:
        /*000c*/ 	.word	0x00000000
        /*0010*/ 	.short	0x0005
        /*0012*/ 	.short	0x0020
        /*0014*/ 	.byte	0x00, 0xf0, 0x05, 0x00


	//----- nvinfo : EIATTR_KPARAM_INFO
	.align		4
.L_242:
        /*0018*/ 	.byte	0x04, 0x17
        /*001a*/ 	.short	(.L_244 - .L_243)
.L_243:
        /*001c*/ 	.word	0x00000000
        /*0020*/ 	.short	0x0004
        /*0022*/ 	.short	0x001c
        /*0024*/ 	.byte	0x00, 0xf0, 0x11, 0x00


	//----- nvinfo : EIATTR_KPARAM_INFO
	.align		4
.L_244:
        /*0028*/ 	.byte	0x04, 0x17
        /*002a*/ 	.short	(.L_246 - .L_245)
.L_245:
        /*002c*/ 	.word	0x00000000
        /*0030*/ 	.short	0x0003
        /*0032*/ 	.short	0x0018
        /*0034*/ 	.byte	0x00, 0xf0, 0x11, 0x00


	//----- nvinfo : EIATTR_KPARAM_INFO
	.align		4
.L_246:
        /*0038*/ 	.byte	0x04, 0x17
        /*003a*/ 	.short	(.L_248 - .L_247)
.L_247:
        /*003c*/ 	.word	0x00000000
        /*0040*/ 	.short	0x0002
        /*0042*/ 	.short	0x0010
        /*0044*/ 	.byte	0x00, 0xf0, 0x21, 0x00


	//----- nvinfo : EIATTR_KPARAM_INFO
	.align		4
.L_248:
        /*0048*/ 	.byte	0x04, 0x17
        /*004a*/ 	.short	(.L_250 - .L_249)
.L_249:
        /*004c*/ 	.word	0x00000000
        /*0050*/ 	.short	0x0001
        /*0052*/ 	.short	0x0008
        /*0054*/ 	.byte	0x00, 0xf5, 0x21, 0x00


	//----- nvinfo : EIATTR_KPARAM_INFO
	.align		4
.L_250:
        /*0058*/ 	.byte	0x04, 0x17
        /*005a*/ 	.short	(.L_252 - .L_251)
.L_251:
        /*005c*/ 	.word	0x00000000
        /*0060*/ 	.short	0x0000
        /*0062*/ 	.short	0x0000
        /*0064*/ 	.byte	0x00, 0xf5, 0x21, 0x00


	//----- nvinfo : EIATTR_SPARSE_MMA_MASK
	.align		4
.L_252:
        /*0068*/ 	.byte	0x03, 0x50
        /*006a*/ 	.short	0x0000


	//----- nvinfo : EIATTR_MAXREG_COUNT
	.align		4
        /*006c*/ 	.byte	0x03, 0x1b
        /*006e*/ 	.short	0x00ff


	//----- nvinfo : EIATTR_NUM_BARRIERS
	.align		4
        /*0070*/ 	.byte	0x02, 0x4c
        /*0072*/ 	.byte	0x01
	.zero		1


	//----- nvinfo : EIATTR_MERCURY_ISA_VERSION
	.align		4
        /*0074*/ 	.byte	0x03, 0x5f
        /*0076*/ 	.short	0x0101


	//----- nvinfo : EIATTR_VRC_CTA_INIT_COUNT
	.align		4
        /*0078*/ 	.byte	0x02, 0x4a
	.zero		1
	.zero		1


	//----- nvinfo : EIATTR_EXIT_INSTR_OFFSETS
	.align		4
        /*007c*/ 	.byte	0x04, 0x1c
        /*007e*/ 	.short	(.L_254 - .L_253)


	//   ....[0]....
.L_253:
        /*0080*/ 	.word	0x00000040


	//   ....[1]....
        /*0084*/ 	.word	0x00002ee0


	//----- nvinfo : EIATTR_MAX_THREADS
	.align		4
.L_254:
        /*0088*/ 	.byte	0x04, 0x05
        /*008a*/ 	.short	(.L_256 - .L_255)
.L_255:
        /*008c*/ 	.word	0x00000080
        /*0090*/ 	.word	0x00000001
        /*0094*/ 	.word	0x00000001


	//----- nvinfo : EIATTR_CRS_STACK_SIZE
	.align		4
.L_256:
        /*0098*/ 	.byte	0x04, 0x1e
        /*009a*/ 	.short	(.L_258 - .L_257)
.L_257:
        /*009c*/ 	.word	0x00000000


	//----- nvinfo : EIATTR_CBANK_PARAM_SIZE
	.align		4
.L_258:
        /*00a0*/ 	.byte	0x03, 0x19
        /*00a2*/ 	.short	0x0021


	//----- nvinfo : EIATTR_PARAM_CBANK
	.align		4
        /*00a4*/ 	.byte	0x04, 0x0a
        /*00a6*/ 	.short	(.L_260 - .L_259)
	.align		4
.L_259:
        /*00a8*/ 	.word	index@(.nv.constant0._ZN3cub18CUB_300001_SM_10006detail10radix_sort30DeviceRadixSortHistogramKernelINS1_5radix10policy_hubIiiyE10Policy1000ELNS0_9SortOrderE0EiyNS1_21identity_decomposer_tEEEvPT2_PKT1_SA_iiT3_)
        /*00ac*/ 	.short	0x0380
        /*00ae*/ 	.short	0x0021


	//----- nvinfo : EIATTR_SW_WAR
	.align		4
.L_260:
        /*00b0*/ 	.byte	0x04, 0x36
        /*00b2*/ 	.short	(.L_262 - .L_261)
.L_261:
        /*00b4*/ 	.word	0x00000008
.L_262:


//--------------------- .nv.info._ZN3cub18CUB_300001_SM_10006detail10radix_sort31DeviceRadixSortSingleTileKernelINS1_5radix10policy_hubIiiyE10Policy1000ELNS0_9SortOrderE0EiiyNS1_21identity_decomposer_tEEEvPKT1_PSA_PKT2_PSE_T3_iiT4_ --------------------------
	.section	.nv.info._ZN3cub18CUB_300001_SM_10006detail10radix_sort31DeviceRadixSortSingleTileKernelINS1_5radix10policy_hubIiiyE10Policy1000ELNS0_9SortOrderE0EiiyNS1_21identity_decomposer_tEEEvPKT1_PSA_PKT2_PSE_T3_iiT4_,"",@"SHT_CUDA_INFO"
	.sectionflags	@""
	.align	4


	//----- nvinfo : EIATTR_CUDA_API_VERSION
	.align		4
        /*0000*/ 	.byte	0x04, 0x37
        /*0002*/ 	.short	(.L_264 - .L_263)
.L_263:
        /*0004*/ 	.word	0x00000082


	//----- nvinfo : EIATTR_KPARAM_INFO
	.align		4
.L_264:
        /*0008*/ 	.byte	0x04, 0x17
        /*000a*/ 	.short	(.L_266 - .L_265)
.L_265:
        /*000c*/ 	.word	0x00000000
        /*0010*/ 	.short	0x0007
        /*0012*/ 	.short	0x0030
        /*0014*/ 	.byte	0x00, 0xf0, 0x05, 0x00


	//----- nvinfo : EIATTR_KPARAM_INFO
	.align		4
.L_266:
        /*0018*/ 	.byte	0x04, 0x17
        /*001a*/ 	.short	(.L_268 - .L_267)
.L_267:
        /*001c*/ 	.word	0x00000000
        /*0020*/ 	.short	0x0006
        /*0022*/ 	.short	0x002c
        /*0024*/ 	.byte	0x00, 0xf0, 0x11, 0x00


	//----- nvinfo : EIATTR_KPARAM_INFO
	.align		4
.L_268:
        /*0028*/ 	.byte	0x04, 0x17
        /*002a*/ 	.short	(.L_270 - .L_269)
.L_269:
        /*002c*/ 	.word	0x00000000
        /*0030*/ 	.short	0x0005
        /*0032*/ 	.short	0x0028
        /*0034*/ 	.byte	0x00, 0xf0, 0x11, 0x00


	//----- nvinfo : EIATTR_KPARAM_INFO
	.align		4
.L_270:
        /*0038*/ 	.byte	0x04, 0x17
        /*003a*/ 	.short	(.L_272 - .L_271)
.L_271:
        /*003c*/ 	.word	0x00000000
        /*0040*/ 	.short	0x0004
        /*0042*/ 	.short	0x0020
        /*0044*/ 	.byte	0x00, 0xf0, 0x21, 0x00


	//----- nvinfo : EIATTR_KPARAM_INFO
	.align		4
.L_272:
        /*0048*/ 	.byte	0x04, 0x17
        /*004a*/ 	.short	(.L_274 - .L_273)
.L_273:
        /*004c*/ 	.word	0x00000000
        /*0050*/ 	.short	0x0003
        /*0052*/ 	.short	0x0018
        /*0054*/ 	.byte	0x00, 0xf5, 0x21, 0x00


	//----- nvinfo : EIATTR_KPARAM_INFO
	.align		4
.L_274:
        /*0058*/ 	.byte	0x04, 0x17
        /*005a*/ 	.short	(.L_276 - .L_275)
.L_275:
        /*005c*/ 	.word	0x00000000
        /*0060*/ 	.short	0x0002
        /*0062*/ 	.short	0x0010
        /*0064*/ 	.byte	0x00, 0xf5, 0x21, 0x00


	//----- nvinfo : EIATTR_KPARAM_INFO
	.align		4
.L_276:
        /*0068*/ 	.byte	0x04, 0x17
        /*006a*/ 	.short	(.L_278 - .L_277)
.L_277:
        /*006c*/ 	.word	0x00000000
        /*0070*/ 	.short	0x0001
        /*0072*/ 	.short	0x0008
        /*0074*/ 	.byte	0x00, 0xf5, 0x21, 0x00


	//----- nvinfo : EIATTR_KPARAM_INFO
	.align		4
.L_278:
        /*0078*/ 	.byte	0x04, 0x17
        /*007a*/ 	.short	(.L_280 - .L_279)
.L_279:
        /*007c*/ 	.word	0x00000000
        /*0080*/ 	.short	0x0000
        /*0082*/ 	.short	0x0000
        /*0084*/ 	.byte	0x00, 0xf5, 0x21, 0x00


	//----- nvinfo : EIATTR_SPARSE_MMA_MASK
	.align		4
.L_280:
        /*0088*/ 	.byte	0x03, 0x50
        /*008a*/ 	.short	0x0000


	//----- nvinfo : EIATTR_MAXREG_COUNT
	.align		4
        /*008c*/ 	.byte	0x03, 0x1b
        /*008e*/ 	.short	0x00ff


	//----- nvinfo : EIATTR_NUM_BARRIERS
	.align		4
        /*0090*/ 	.byte	0x02, 0x4c
        /*0092*/ 	.byte	0x01
	.zero		1


	//----- nvinfo : EIATTR_MERCURY_ISA_VERSION
	.align		4
        /*0094*/ 	.byte	0x03, 0x5f
        /*0096*/ 	.short	0x0101


	//----- nvinfo : EIATTR_COOP_GROUP_MASK_REGIDS
	.align		4
        /*0098*/ 	.byte	0x04, 0x29
        /*009a*/ 	.short	(.L_282 - .L_281)


	//   ....[0]....
.L_281:
        /*009c*/ 	.word	0xffffffff


	//   ....[1]....
        /*00a0*/ 	.word	0xffffffff


	//   ....[2]....
        /*00a4*/ 	.word	0xffffffff


	//   ....[3]....
        /*00a8*/ 	.word	0xffffffff


	//   ....[4]....
        /*00ac*/ 	.word	0xffffffff


	//----- nvinfo : EIATTR_COOP_GROUP_INSTR_OFFSETS
	.align		4
.L_282:
        /*00b0*/ 	.byte	0x04, 0x28
        /*00b2*/ 	.short	(.L_284 - .L_283)


	//   ....[0]....
.L_283:
        /*00b4*/ 	.word	0x00001e20


	//   ....[1]....
        /*00b8*/ 	.word	0x00001e40


	//   ....[2]....
        /*00bc*/ 	.word	0x00001e60


	//   ....[3]....
        /*00c0*/ 	.word	0x00001e80


	//   ....[4]....
        /*00c4*/ 	.word	0x00001ea0


	//----- nvinfo : EIATTR_VRC_CTA_INIT_COUNT
	.align		4
.L_284:
        /*00c8*/ 	.byte	0x02, 0x4a
	.zero		1
	.zero		1


	//----- nvinfo : EIATTR_EXIT_INSTR_OFFSETS
	.align		4
        /*00cc*/ 	.byte	0x04, 0x1c
        /*00ce*/ 	.short	(.L_286 - .L_285)


	//   ....[0]....
.L_285:
        /*00d0*/ 	.word	0x00003bf0


	//   ....[1]....
        /*00d4*/ 	.word	0x00003c40


	//----- nvinfo : EIATTR_MAX_THREADS
	.align		4
.L_286:
        /*00d8*/ 	.byte	0x04, 0x05
        /*00da*/ 	.short	(.L_288 - .L_287)
.L_287:
        /*00dc*/ 	.word	0x00000100
        /*00e0*/ 	.word	0x00000001
        /*00e4*/ 	.word	0x00000001


	//----- nvinfo : EIATTR_CBANK_PARAM_SIZE
	.align		4
.L_288:
        /*00e8*/ 	.byte	0x03, 0x19
        /*00ea*/ 	.short	0x0031


	//----- nvinfo : EIATTR_PARAM_CBANK
	.align		4
        /*00ec*/ 	.byte	0x04, 0x0a
        /*00ee*/ 	.short	(.L_290 - .L_289)
	.align		4
.L_289:
        /*00f0*/ 	.word	index@(.nv.constant0._ZN3cub18CUB_300001_SM_10006detail10radix_sort31DeviceRadixSortSingleTileKernelINS1_5radix10policy_hubIiiyE10Policy1000ELNS0_9SortOrderE0EiiyNS1_21identity_decomposer_tEEEvPKT1_PSA_PKT2_PSE_T3_iiT4_)
        /*00f4*/ 	.short	0x0380
        /*00f6*/ 	.short	0x0031


	//----- nvinfo : EIATTR_SW_WAR
	.align		4
.L_290:
        /*00f8*/ 	.byte	0x04, 0x36
        /*00fa*/ 	.short	(.L_292 - .L_291)
.L_291:
        /*00fc*/ 	.word	0x00000008
.L_292:


//--------------------- .nv.info._ZN3cub18CUB_300001_SM_10006detail10radix_sort29DeviceRadixSortOnesweepKernelINS1_5radix10policy_hubIi6float3yE10Policy1000ELNS0_9SortOrderE0EiS6_yiiNS1_21identity_decomposer_tEEEvPT5_SC_PT3_PKSD_PT1_PKSH_PT2_PKSL_T4_iiT6_ --------------------------
	.section	.nv.info._ZN3cub18CUB_300001_SM_10006detail10radix_sort29DeviceRadixSortOnesweepKernelINS1_5radix10policy_hubIi6float3yE10Policy1000ELNS0_9SortOrderE0EiS6_yiiNS1_21identity_decomposer_tEEEvPT5_SC_PT3_PKSD_PT1_PKSH_PT2_PKSL_T4_iiT6_,"",@"SHT_CUDA_INFO"
	.sectionflags	@""
	.align	4


	//----- nvinfo : EIATTR_CUDA_API_VERSION
	.align		4
        /*0000*/ 	.byte	0x04, 0x37
        /*0002*/ 	.short	(.L_294 - .L_293)
.L_293:
        /*0004*/ 	.word	0x00000082


	//----- nvinfo : EIATTR_KPARAM_INFO
	.align		4
.L_294:
        /*0008*/ 	.byte	0x04, 0x17
        /*000a*/ 	.short	(.L_296 - .L_295)
.L_295:
        /*000c*/ 	.word	0x00000000
        /*0010*/ 	.short	0x000b
        /*0012*/ 	.short	0x004c
        /*0014*/ 	.byte	0x00, 0xf0, 0x05, 0x00


	//----- nvinfo : EIATTR_KPARAM_INFO
	.align		4
.L_296:
        /*0018*/ 	.byte	0x04, 0x17
        /*001a*/ 	.short	(.L_298 - .L_297)
.L_297:
        /*001c*/ 	.word	0x00000000
        /*0020*/ 	.short	0x000a
        /*0022*/ 	.short	0x0048
        /*0024*/ 	.byte	0x00, 0xf0, 0x11, 0x00


	//----- nvinfo : EIATTR_KPARAM_INFO
	.align		4
.L_298:
        /*0028*/ 	.byte	0x04, 0x17
        /*002a*/ 	.short	(.L_300 - .L_299)
.L_299:
        /*002c*/ 	.word	0x00000000
        /*0030*/ 	.short	0x0009
        /*0032*/ 	.short	0x0044
        /*0034*/ 	.byte	0x00, 0xf0, 0x11, 0x00


	//----- nvinfo : EIATTR_KPARAM_INFO
	.align		4
.L_300:
        /*0038*/ 	.byte	0x04, 0x17
        /*003a*/ 	.short	(.L_302 - .L_301)
.L_301:
        /*003c*/ 	.word	0x00000000
        /*0040*/ 	.short	0x0008
        /*0042*/ 	.short	0x0040
        /*0044*/ 	.byte	0x00, 0xf0, 0x11, 0x00


	//----- nvinfo : EIATTR_KPARAM_INFO
	.align		4
.L_302:
        /*0048*/ 	.byte	0x04, 0x17
        /*004a*/ 	.short	(.L_304 - .L_303)
.L_303:
        /*004c*/ 	.word	0x00000000
        /*0050*/ 	.short	0x0007
        /*0052*/ 	.short	0x0038
        /*0054*/ 	.byte	0x00, 0xf5, 0x21, 0x00


	//----- nvinfo : EIATTR_KPARAM_INFO
	.align		4
.L_304:
        /*0058*/ 	.byte	0x04, 0x17
        /*005a*/ 	.short	(.L_306 - .L_305)
.L_305:
        /*005c*/ 	.word	0x00000000
        /*0060*/ 	.short	0x0006
        /*0062*/ 	.short	0x0030
        /*0064*/ 	.byte	0x00, 0xf5, 0x21, 0x00


	//----- nvinfo : EIATTR_KPARAM_INFO
	.align		4
.L_306:
        /*0068*/ 	.byte	0x04, 0x17
        /*006a*/ 	.short	(.L_308 - .L_307)
.L_307:
        /*006c*/ 	.word	0x00000000
        /*0070*/ 	.short	0x0005
        /*0072*/ 	.short	0x0028
        /*0074*/ 	.byte	0x00, 0xf5, 0x21, 0x00


	//----- nvinfo : EIATTR_KPARAM_INFO
	.align		4
.L_308:
        /*0078*/ 	.byte	0x04, 0x17
        /*007a*/ 	.short	(.L_310 - .L_309)
.L_309:
        /*007c*/ 	.word	0x00000000
        /*0080*/ 	.short	0x0004
        /*0082*/ 	.short	0x0020
        /*0084*/ 	.byte	0x00, 0xf5, 0x21, 0x00


	//----- nvinfo : EIATTR_KPARAM_INFO
	.align		4
.L_310:
        /*0088*/ 	.byte	0x04, 0x17
        /*008a*/ 	.short	(.L_312 - .L_311)
.L_311:
        /*008c*/ 	.word	0x00000000
        /*0090*/ 	.short	0x0003
        /*0092*/ 	.short	0x0018
        /*0094*/ 	.byte	0x00, 0xf5, 0x21, 0x00


	//----- nvinfo : EIATTR_KPARAM_INFO
	.align		4
.L_312:
        /*0098*/ 	.byte	0x04, 0x17
        /*009a*/ 	.short	(.L_314 - .L_313)
.L_313:
        /*009c*/ 	.word	0x00000000
        /*00a0*/ 	.short	0x0002
        /*00a2*/ 	.short	0x0010
        /*00a4*/ 	.byte	0x00, 0xf5, 0x21, 0x00


	//----- nvinfo : EIATTR_KPARAM_INFO
	.align		4
.L_314:
        /*00a8*/ 	.byte	0x04, 0x17
        /*00aa*/ 	.short	(.L_316 - .L_315)
.L_315:
        /*00ac*/ 	.word	0x00000000
        /*00b0*/ 	.short	0x0001
        /*00b2*/ 	.short	0x0008
        /*00b4*/ 	.byte	0x00, 0xf5, 0x21, 0x00


	//----- nvinfo : EIATTR_KPARAM_INFO
	.align		4
.L_316:
        /*00b8*/ 	.byte	0x04, 0x17
        /*00ba*/ 	.short	(.L_318 - .L_317)
.L_317:
        /*00bc*/ 	.word	0x00000000
        /*00c0*/ 	.short	0x0000
        /*00c2*/ 	.short	0x0000
        /*00c4*/ 	.byte	0x00, 0xf5, 0x21, 0x00


	//----- nvinfo : EIATTR_SPARSE_MMA_MASK
	.align		4
.L_318:
        /*00c8*/ 	.byte	0x03, 0x50
        /*00ca*/ 	.short	0x0000


	//----- nvinfo : EIATTR_MAXREG_COUNT
	.align		4
        /*00cc*/ 	.byte	0x03, 0x1b
        /*00ce*/ 	.short	0x00a8


	//----- nvinfo : EIATTR_NUM_BARRIERS
	.align		4
        /*00d0*/ 	.byte	0x02, 0x4c
        /*00d2*/ 	.byte	0x01
	.zero		1


	//----- nvinfo : EIATTR_MERCURY_ISA_VERSION
	.align		4
        /*00d4*/ 	.byte	0x03, 0x5f
        /*00d6*/ 	.short	0x0101


	//----- nvinfo : EIATTR_COOP_GROUP_MASK_REGIDS
	.align		4
        /*00d8*/ 	.byte	0x04, 0x29
        /*00da*/ 	.short	(.L_320 - .L_319)


	//   ....[0]....
.L_319:
        /*00dc*/ 	.word	0xffffffff


	//   ....[1]....
        /*00e0*/ 	.word	0x0500000e


	//   ....[2]....
        /*00e4*/ 	.word	0xffffffff


	//   ....[3]....
        /*00e8*/ 	.word	0xffffffff


	//   ....[4]....
        /*00ec*/ 	.word	0xffffffff


	//   ....[5]....
        /*00f0*/ 	.word	0xffffffff


	//   ....[6]....
        /*00f4*/ 	.word	0xffffffff


	//   ....[7]....
        /*00f8*/ 	.word	0xffffffff


	//   ....[8]....
        /*00fc*/ 	.word	0xffffffff


	//   ....[9]....
        /*0100*/ 	.word	0xffffffff


	//   ....[10]....
        /*0104*/ 	.word	0xffffffff


	//   ....[11]....
        /*0108*/ 	.word	0xffffffff


	//   ....[12]....
        /*010c*/ 	.word	0xffffffff


	//   ....[13]....
        /*0110*/ 	.word	0xffffffff


	//   ....[14]....
        /*0114*/ 	.word	0xffffffff


	//   ....[15]....
        /*0118*/ 	.word	0xffffffff


	//   ....[16]....
        /*011c*/ 	.word	0xffffffff


	//   ....[17]....
        /*0120*/ 	.word	0xffffffff


	//   ....[18]....
        /*0124*/ 	.word	0xffffffff


	//   ....[19]....
        /*0128*/ 	.word	0xffffffff


	//   ....[20]....
        /*012c*/ 	.word	0xffffffff


	//   ....[21]....
        /*0130*/ 	.word	0xffffffff


	//   ....[22]....
        /*0134*/ 	.word	0xffffffff


	//   ....[23]....
        /*0138*/ 	.word	0xffffffff


	//   ....[24]....
        /*013c*/ 	.word	0xffffffff


	//   ....[25]....
        /*0140*/ 	.word	0xffffffff


	//   ....[26]....
        /*0144*/ 	.word	0xffffffff


	//   ....[27]....
        /*0148*/ 	.word	0xffffffff


	//   ....[28]....
        /*014c*/ 	.word	0xffffffff


	//   ....[29]....
        /*0150*/ 	.word	0xffffffff


	//   ....[30]....
        /*0154*/ 	.word	0xffffffff


	//   ....[31]....
        /*0158*/ 	.word	0xffffffff


	//   ....[32]....
        /*015c*/ 	.word	0xffffffff


	//   ....[33]....
        /*0160*/ 	.word	0xffffffff


	//   ....[34]....
        /*0164*/ 	.word	0xffffffff


	//   ....[35]....
        /*0168*/ 	.word	0xffffffff


	//   ....[36]....
        /*016c*/ 	.word	0xffffffff


	//   ....[37]....
        /*0170*/ 	.word	0xffffffff


	//   ....[38]....
        /*0174*/ 	.word	0xffffffff


	//   ....[39]....
        /*0178*/ 	.word	0xffffffff


	//   ....[40]....
        /*017c*/ 	.word	0xffffffff


	//   ....[41]....
        /*0180*/ 	.word	0xffffffff


	//   ....[42]....
        /*0184*/ 	.word	0xffffffff


	//   ....[43]....
        /*0188*/ 	.word	0xffffffff


	//   ....[44]....
        /*018c*/ 	.word	0xffffffff


	//   ....[45]....
        /*0190*/ 	.word	0xffffffff


	//   ....[46]....
        /*0194*/ 	.word	0xffffffff


	//   ....[47]....
        /*0198*/ 	.word	0xffffffff


	//   ....[48]....
        /*019c*/ 	.word	0xffffffff


	//   ....[49]....
        /*01a0*/ 	.word	0xffffffff


	//   ....[50]....
        /*01a4*/ 	.word	0xffffffff


	//   ....[51]....
        /*01a8*/ 	.word	0xffffffff


	//   ....[52]....
        /*01ac*/ 	.word	0xffffffff


	//   ....[53]....
        /*01b0*/ 	.word	0xffffffff


	//   ....[54]....
        /*01b4*/ 	.word	0xffffffff


	//   ....[55]....
        /*01b8*/ 	.word	0xffffffff


	//   ....[56]....
        /*01bc*/ 	.word	0xffffffff


	//   ....[57]....
        /*01c0*/ 	.word	0xffffffff


	//   ....[58]....
        /*01c4*/ 	.word	0xffffffff


	//   ....[59]....
        /*01c8*/ 	.word	0xffffffff


	//   ....[60]....
        /*01cc*/ 	.word	0xffffffff


	//   ....[61]....
        /*01d0*/ 	.word	0xffffffff


	//   ....[62]....
        /*01d4*/ 	.word	0xffffffff


	//   ....[63]....
        /*01d8*/ 	.word	0xffffffff


	//   ....[64]....
        /*01dc*/ 	.word	0xffffffff


	//   ....[65]....
        /*01e0*/ 	.word	0xffffffff


	//   ....[66]....
        /*01e4*/ 	.word	0xffffffff


	//   ....[67]....
        /*01e8*/ 	.word	0xffffffff


	//   ....[68]....
        /*01ec*/ 	.word	0xffffffff


	//   ....[69]....
        /*01f0*/ 	.word	0xffffffff


	//   ....[70]....
        /*01f4*/ 	.word	0xffffffff


	//   ....[71]....
        /*01f8*/ 	.word	0xffffffff


	//   ....[72]....
        /*01fc*/ 	.word	0xffffffff


	//   ....[73]....
        /*0200*/ 	.word	0xffffffff


	//   ....[74]....
        /*0204*/ 	.word	0xffffffff


	//   ....[75]....
        /*0208*/ 	.word	0xffffffff


	//   ....[76]....
        /*020c*/ 	.word	0xffffffff


	//   ....[77]....
        /*0210*/ 	.word	0xffffffff


	//   ....[78]....
        /*0214*/ 	.word	0xffffffff


	//   ....[79]....
        /*0218*/ 	.word	0xffffffff


	//   ....[80]....
        /*021c*/ 	.word	0xffffffff


	//   ....[81]....
        /*0220*/ 	.word	0xffffffff


	//   ....[82]....
        /*0224*/ 	.word	0xffffffff


	//   ....[83]....
        /*0228*/ 	.word	0xffffffff


	//   ....[84]....
        /*022c*/ 	.word	0xffffffff


	//   ....[85]....
        /*0230*/ 	.word	0xffffffff


	//   ....[86]....
        /*0234*/ 	.word	0xffffffff


	//   ....[87]....
        /*0238*/ 	.word	0xffffffff


	//   ....[88]....
        /*023c*/ 	.word	0x0500000c


	//   ....[89]....
        /*0240*/ 	.word	0xffffffff


	//   ....[90]....
        /*0244*/ 	.word	0xffffffff


	//   ....[91]....
        /*0248*/ 	.word	0xffffffff


	//   ....[92]....
        /*024c*/ 	.word	0xffffffff


	//   ....[93]....
        /*0250*/ 	.word	0xffffffff


	//   ....[94]....
        /*0254*/ 	.word	0xffffffff


	//   ....[95]....
        /*0258*/ 	.word	0xffffffff


	//   ....[96]....
        /*025c*/ 	.word	0xffffffff


	//   ....[97]....
        /*0260*/ 	.word	0xffffffff


	//   ....[98]....
        /*0264*/ 	.word	0xffffffff


	//   ....[99]....
        /*0268*/ 	.word	0xffffffff


	//   ....[100]....
        /*026c*/ 	.word	0xffffffff


	//   ....[101]....
        /*0270*/ 	.word	0xffffffff


	//   ....[102]....
        /*0274*/ 	.word	0xffffffff


	//   ....[103]....
        /*0278*/ 	.word	0xffffffff


	//   ....[104]....
        /*027c*/ 	.word	0xffffffff


	//   ....[105]....
        /*0280*/ 	.word	0xffffffff


	//   ....[106]....
        /*0284*/ 	.word	0xffffffff


	//   ....[107]....
        /*0288*/ 	.word	0xffffffff


	//   ....[108]....
        /*028c*/ 	.word	0xffffffff


	//   ....[109]....
        /*0290*/ 	.word	0xffffffff


	//   ....[110]....
        /*0294*/ 	.word	0xffffffff


	//   ....[111]....
        /*0298*/ 	.word	0xffffffff


	//   ....[112]....
        /*029c*/ 	.word	0xffffffff


	//   ....[113]....
        /*02a0*/ 	.word	0xffffffff


	//   ....[114]....
        /*02a4*/ 	.word	0xffffffff


	//   ....[115]....
        /*02a8*/ 	.word	0xffffffff


	//   ....[116]....
        /*02ac*/ 	.word	0xffffffff


	//   ....[117]....
        /*02b0*/ 	.word	0xffffffff


	//   ....[118]....
        /*02b4*/ 	.word	0xffffffff


	//   ....[119]....
        /*02b8*/ 	.word	0xffffffff


	//   ....[120]....
        /*02bc*/ 	.word	0xffffffff


	//   ....[121]....
        /*02c0*/ 	.word	0xffffffff


	//   ....[122]....
        /*02c4*/ 	.word	0xffffffff


	//   ....[123]....
        /*02c8*/ 	.word	0xffffffff


	//   ....[124]....
        /*02cc*/ 	.word	0xffffffff


	//   ....[125]....
        /*02d0*/ 	.word	0x05000032


	//   ....[126]....
        /*02d4*/ 	.word	0x05000032


	//   ....[127]....
        /*02d8*/ 	.word	0x05000032


	//   ....[128]....
        /*02dc*/ 	.word	0x05000032


	//   ....[129]....
        /*02e0*/ 	.word	0x05000032


	//----- nvinfo : EIATTR_COOP_GROUP_INSTR_OFFSETS
	.align		4
.L_320:
        /*02e4*/ 	.byte	0x04, 0x28
        /*02e6*/ 	.short	(.L_322 - .L_321)


	//   ....[0]....
.L_321:
        /*02e8*/ 	.word	0x00000bc0


	//   ....[1]....
        /*02ec*/ 	.word	0x00001340


	//   ....[2]....
        /*02f0*/ 	.word	0x000023d0


	//   ....[3]....
        /*02f4*/ 	.word	0x000023f0


	//   ....[4]....
        /*02f8*/ 	.word	0x00002410


	//   ....[5]....
        /*02fc*/ 	.word	0x00002430


	//   ....[6]....
        /*0300*/ 	.word	0x00002450


	//   ....[7]....
        /*0304*/ 	.word	0x000028f0


	//   ....[8]....
        /*0308*/ 	.word	0x00002900


	//   ....[9]....
        /*030c*/ 	.word	0x00002920


	//   ....[10]....
        /*0310*/ 	.word	0x00002940


	//   ....[11]....
        /*0314*/ 	.word	0x00002990


	//   ....[12]....
        /*0318*/ 	.word	0x000029c0


	//   ....[13]....
        /*031c*/ 	.word	0x00002a00


	//   ....[14]....
        /*0320*/ 	.word	0x00002a20


	//   ....[15]....
        /*0324*/ 	.word	0x00002b30


	//   ....[16]....
        /*0328*/ 	.word	0x00002b60


	//   ....[17]....
        /*032c*/ 	.word	0x00002b70


	//   ....[18]....
        /*0330*/ 	.word	0x00002b90


	//   ....[19]....
        /*0334*/ 	.word	0x00002bd0


	//   ....[20]....
        /*0338*/ 	.word	0x00002c00


	//   ....[21]....
        /*033c*/ 	.word	0x00002c40


	//   ....[22]....
        /*0340*/ 	.word	0x00002c60


	//   ....[23]....
        /*0344*/ 	.word	0x00002c80


	//   ....[24]....
        /*0348*/ 	.word	0x00002d70


	//   ....[25]....
        /*034c*/ 	.word	0x00002da0


	//   ....[26]....
        /*0350*/ 	.word	0x00002db0


	//   ....[27]....
        /*0354*/ 	.word	0x00002dd0


	//   ....[28]....
        /*0358*/ 	.word	0x00002e10


	//   ....[29]....
        /*035c*/ 	.word	0x00002e40


	//   ....[30]....
        /*0360*/ 	.word	0x00002e80


	//   ....[31]....
        /*0364*/ 	.word	0x00002ea0


	//   ....[32]....
        /*0368*/ 	.word	0x00002ec0


	//   ....[33]....
        /*036c*/ 	.word	0x00002fb0


	//   ....[34]....
        /*0370*/ 	.word	0x00002fd0


	//   ....[35]....
        /*0374*/ 	.word	0x00002fe0


	//   ....[36]....
        /*0378*/ 	.word	0x00003000


	//   ....[37]....
        /*037c*/ 	.word	0x00003040


	//   ....[38]....
        /*0380*/ 	.word	0x00003070


	//   ....[39]....
        /*0384*/ 	.word	0x000030b0


	//   ....[40]....
        /*0388*/ 	.word	0x000030d0


	//   ....[41]....
        /*038c*/ 	.word	0x000030f0


	//   ....[42]....
        /*0390*/ 	.word	0x000031f0


	//   ....[43]....
        /*0394*/ 	.word	0x00003220


	//   ....[44]....
        /*0398*/ 	.word	0x00003230


	//   ....[45]....
        /*039c*/ 	.word	0x00003250


	//   ....[46]....
        /*03a0*/ 	.word	0x00003290


	//   ....[47]....
        /*03a4*/ 	.word	0x000032c0


	//   ....[48]....
        /*03a8*/ 	.word	0x00003300


	//   ....[49]....
        /*03ac*/ 	.word	0x00003320


	//   ....[50]....
        /*03b0*/ 	.word	0x00003340


	//   ....[51]....
        /*03b4*/ 	.word	0x00003430


	//   ....[52]....
        /*03b8*/ 	.word	0x00003450


	//   ....[53]....
        /*03bc*/ 	.word	0x00003460


	//   ....[54]....
        /*03c0*/ 	.word	0x00003480


	//   ....[55]....
        /*03c4*/ 	.word	0x000034c0


	//   ....[56]....
        /*03c8*/ 	.word	0x000034f0


	//   ....[57]....
        /*03cc*/ 	.word	0x00003530


	//   ....[58]....
        /*03d0*/ 	.word	0x00003550


	//   ....[59]....
        /*03d4*/ 	.word	0x00003570


	//   ....[60]....
        /*03d8*/ 	.word	0x00003670


	//   ....[61]....
        /*03dc*/ 	.word	0x000036a0


	//   ....[62]....
        /*03e0*/ 	.word	0x000036b0


	//   ....[63]....
        /*03e4*/ 	.word	0x000036d0


	//   ....[64]....
        /*03e8*/ 	.word	0x00003710


	//   ....[65]....
        /*03ec*/ 	.word	0x00003740


	//   ....[66]....
        /*03f0*/ 	.word	0x00003780


	//   ....[67]....
        /*03f4*/ 	.word	0x000037a0


	//   ....[68]....
        /*03f8*/ 	.word	0x000037c0


	//   ....[69]....
        /*03fc*/ 	.word	0x000038b0


	//   ....[70]....
        /*0400*/ 	.word	0x000038d0


	//   ....[71]....
        /*0404*/ 	.word	0x000038e0


	//   ....[72]....
        /*0408*/ 	.word	0x00003900


	//   ....[73]....
        /*040c*/ 	.word	0x00003940


	//   ....[74]....
        /*0410*/ 	.word	0x00003970


	//   ....[75]....
        /*0414*/ 	.word	0x000039b0


	//   ....[76]....
        /*0418*/ 	.word	0x000039d0


	//   ....[77]....
        /*041c*/ 	.word	0x000039f0


	//   ....[78]....
        /*0420*/ 	.word	0x00003af0


	//   ....[79]....
        /*0424*/ 	.word	0x00003b20


	//   ....[80]....
        /*0428*/ 	.word	0x00003b30


	//   ....[81]....
        /*042c*/ 	.word	0x00003b50


	//   ....[82]....
        /*0430*/ 	.word	0x00003b90


	//   ....[83]....
        /*0434*/ 	.word	0x00003bc0


	//   ....[84]....
        /*0438*/ 	.word	0x00003c00


	//   ....[85]....
        /*043c*/ 	.word	0x00003c20


	//   ....[86]....
        /*0440*/ 	.word	0x00003c40


	//   ....[87]....
        /*0444*/ 	.word	0x00003d20


	//   ....[88]....
        /*0448*/ 	.word	0x00004120


	//   ....[89]....
        /*044c*/ 	.word	0x00004440


	//   ....[90]....
        /*0450*/ 	.word	0x00004500


	//   ....[91]....
        /*0454*/ 	.word	0x000045c0


	//   ....[92]....
        /*0458*/ 	.word	0x00004680


	//   ....[93]....
        /*045c*/ 	.word	0x00004740


	//   ....[94]....
        /*0460*/ 	.word	0x00004800


	//   ....[95]....
        /*0464*/ 	.word	0x000048c0


	//   ....[96]....
        /*0468*/ 	.word	0x00004980


	//   ....[97]....
        /*046c*/ 	.word	0x00004a40


	//   ....[98]....
        /*0470*/ 	.word	0x00004c30


	//   ....[99]....
        /*0474*/ 	.word	0x00004d60


	//   ....[100]....
        /*0478*/ 	.word	0x00004e90


	//   ....[101]....
        /*047c*/ 	.word	0x00004fb0


	//   ....[102]....
        /*0480*/ 	.word	0x000050c0


	//   ....[103]....
        /*0484*/ 	.word	0x000051d0


	//   ....[104]....
        /*0488*/ 	.word	0x000052e0


	//   ....[105]....
        /*048c*/ 	.word	0x000053f0


	//   ....[106]....
        /*0490*/ 	.word	0x00005500


	//   ....[107]....
        /*0494*/ 	.word	0x00005fe0


	//   ....[108]....
        /*0498*/ 	.word	0x000060c0


	//   ....[109]....
        /*049c*/ 	.word	0x000061a0


	//   ....[110]....
        /*04a0*/ 	.word	0x00006290


	//   ....[111]....
        /*04a4*/ 	.word	0x00006370


	//   ....[112]....
        /*04a8*/ 	.word	0x00006460


	//   ....[113]....
        /*04ac*/ 	.word	0x00006540


	//   ....[114]....
        /*04b0*/ 	.word	0x00006630


	//   ....[115]....
        /*04b4*/ 	.word	0x00006700


	//   ....[116]....
        /*04b8*/ 	.word	0x00006930


	//   ....[117]....
        /*04bc*/ 	.word	0x00006a70


	//   ....[118]....
        /*04c0*/ 	.word	0x00006ba0


	//   ....[119]....
        /*04c4*/ 	.word	0x00006cd0


	//   ....[120]....
        /*04c8*/ 	.word	0x00006e00


	//   ....[121]....
        /*04cc*/ 	.word	0x00006f30


	//   ....[122]....
        /*04d0*/ 	.word	0x00007070


	//   ....[123]....
        /*04d4*/ 	.word	0x000071a0


	//   ....[124]....
        /*04d8*/ 	.word	0x000072e0


	//   ....[125]....
        /*04dc*/ 	.word	0x00007350


	//   ....[126]....
        /*04e0*/ 	.word	0x000073c0


	//   ....[127]....
        /*04e4*/ 	.word	0x00007430


	//   ....[128]....
        /*04e8*/ 	.word	0x000074a0


	//   ....[129]....
        /*04ec*/ 	.word	0x00007510


	//----- nvinfo : EIATTR_VRC_CTA_INIT_COUNT
	.align		4
.L_322:
        /*04f0*/ 	.byte	0x02, 0x4a
	.zero		1
	.zero		1


	//----- nvinfo : EIATTR_EXIT_INSTR_OFFSETS
	.align		4
        /*04f4*/ 	.byte	0x04, 0x1c
        /*04f6*/ 	.short	(.L_324 - .L_323)


	//   ....[0]....
.L_323:
        /*04f8*/ 	.word	0x00001ec0


	//   ....[1]....
        /*04fc*/ 	.word	0x000021b0


	//   ....[2]....
        /*0500*/ 	.word	0x000021f0


	//   ....[3]....
        /*0504*/ 	.word	0x00006710


	//   ....[4]....
        /*0508*/ 	.word	0x000072f0


	//----- nvinfo : EIATTR_MAX_THREADS
	.align		4
.L_324:
        /*050c*/ 	.byte	0x04, 0x05
        /*050e*/ 	.short	(.L_326 - .L_325)
.L_325:
        /*0510*/ 	.word	0x00000180
        /*0514*/ 	.word	0x00000001
        /*0518*/ 	.word	0x00000001


	//----- nvinfo : EIATTR_CRS_STACK_SIZE
	.align		4
.L_326:
        /*051c*/ 	.byte	0x04, 0x1e
        /*051e*/ 	.short	(.L_328 - .L_327)
.L_327:
        /*0520*/ 	.word	0x00000000


	//----- nvinfo : EIATTR_CBANK_PARAM_SIZE
	.align		4
.L_328:
        /*0524*/ 	.byte	0x03, 0x19
        /*0526*/ 	.short	0x004d


	//----- nvinfo : EIATTR_PARAM_CBANK
	.align		4
        /*0528*/ 	.byte	0x04, 0x0a
        /*052a*/ 	.short	(.L_330 - .L_329)
	.align		4
.L_329:
        /*052c*/ 	.word	index@(.nv.constant0._ZN3cub18CUB_300001_SM_10006detail10radix_sort29DeviceRadixSortOnesweepKernelINS1_5radix10policy_hubIi6float3yE10Policy1000ELNS0_9SortOrderE0EiS6_yiiNS1_21identity_decomposer_tEEEvPT5_SC_PT3_PKSD_PT1_PKSH_PT2_PKSL_T4_iiT6_)
        /*0530*/ 	.short	0x0380
        /*0532*/ 	.short	0x004d


	//----- nvinfo : EIATTR_SW_WAR
	.align		4
.L_330:
        /*0534*/ 	.byte	0x04, 0x36
        /*0536*/ 	.short	(.L_332 - .L_331)
.L_331:
        /*0538*/ 	.word	0x00000008
.L_332:


//--------------------- .nv.info._ZN3cub18CUB_300001_SM_10006detail10radix_sort33DeviceRadixSortExclusiveSumKernelINS1_5radix10policy_hubIi6float3yE10Policy1000EyEEvPT0_ --------------------------
	.section	.nv.info._ZN3cub18CUB_300001_SM_10006detail10radix_sort33DeviceRadixSortExclusiveSumKernelINS1_5radix10policy_hubIi6float3yE10Policy1000EyEEvPT0_,"",@"SHT_CUDA_INFO"
	.sectionflags	@""
	.align	4


	//----- nvinfo : EIATTR_CUDA_API_VERSION
	.align		4
        /*0000*/ 	.byte	0x04, 0x37
        /*0002*/ 	.short	(.L_334 - .L_333)
.L_333:
        /*0004*/ 	.word	0x00000082


	//----- nvinfo : EIATTR_KPARAM_INFO
	.align		4
.L_334:
        /*0008*/ 	.byte	0x04, 0x17
        /*000a*/ 	.short	(.L_336 - .L_335)
.L_335:
        /*000c*/ 	.word	0x00000000
        /*0010*/ 	.short	0x0000
        /*0012*/ 	.short	0x0000
        /*0014*/ 	.byte	0x00, 0xf5, 0x21, 0x00


	//----- nvinfo : EIATTR_SPARSE_MMA_MASK
	.align		4
.L_336:
        /*0018*/ 	.byte	0x03, 0x50
        /*001a*/ 	.short	0x0000


	//----- nvinfo : EIATTR_MAXREG_COUNT
	.align		4
        /*001c*/ 	.byte	0x03, 0x1b
        /*001e*/ 	.short	0x00ff


	//----- nvinfo : EIATTR_NUM_BARRIERS
	.align		4
        /*0020*/ 	.byte	0x02, 0x4c
        /*0022*/ 	.byte	0x01
	.zero		1


	//----- nvinfo : EIATTR_MERCURY_ISA_VERSION
	.align		4
        /*0024*/ 	.byte	0x03, 0x5f
        /*0026*/ 	.short	0x0101


	//----- nvinfo : EIATTR_COOP_GROUP_MASK_REGIDS
	.align		4
        /*0028*/ 	.byte	0x04, 0x29
        /*002a*/ 	.short	(.L_338 - .L_337)


	//   ....[0]....
.L_337:
        /*002c*/ 	.word	0xffffffff


	//   ....[1]....
        /*0030*/ 	.word	0xffffffff


	//   ....[2]....
        /*0034*/ 	.word	0xffffffff


	//   ....[3]....
        /*0038*/ 	.word	0xffffffff


	//   ....[4]....
        /*003c*/ 	.word	0xffffffff


	//   ....[5]....
        /*0040*/ 	.word	0xffffffff


	//   ....[6]....
        /*0044*/ 	.word	0xffffffff


	//   ....[7]....
        /*0048*/ 	.word	0xffffffff


	//   ....[8]....
        /*004c*/ 	.word	0xffffffff


	//   ....[9]....
        /*0050*/ 	.word	0xffffffff


	//   ....[10]....
        /*0054*/ 	.word	0x05000015


	//   ....[11]....
        /*0058*/ 	.word	0x05000015


	//   ....[12]....
        /*005c*/ 	.word	0x05000015


	//   ....[13]....
        /*0060*/ 	.word	0x05000015


	//   ....[14]....
        /*0064*/ 	.word	0x05000015


	//   ....[15]....
        /*0068*/ 	.word	0x05000015


	//   ....[16]....
        /*006c*/ 	.word	0x05000015


	//   ....[17]....
        /*0070*/ 	.word	0x05000015


	//   ....[18]....
        /*0074*/ 	.word	0x05000015


	//   ....[19]....
        /*0078*/ 	.word	0x05000015


	//----- nvinfo : EIATTR_COOP_GROUP_INSTR_OFFSETS
	.align		4
.L_338:
        /*007c*/ 	.byte	0x04, 0x28
        /*007e*/ 	.short	(.L_340 - .L_339)


	//   ....[0]....
.L_339:
        /*0080*/ 	.word	0x00000250


	//   ....[1]....
        /*0084*/ 	.word	0x00000260


	//   ....[2]....
        /*0088*/ 	.word	0x000002a0


	//   ....[3]....
        /*008c*/ 	.word	0x000002c0


	//   ....[4]....
        /*0090*/ 	.word	0x00000310


	//   ....[5]....
        /*0094*/ 	.word	0x00000320


	//   ....[6]....
        /*0098*/ 	.word	0x00000360


	//   ....[7]....
        /*009c*/ 	.word	0x00000380


	//   ....[8]....
        /*00a0*/ 	.word	0x000003d0


	//   ....[9]....
        /*00a4*/ 	.word	0x000003e0


	//   ....[10]....
        /*00a8*/ 	.word	0x00000660


	//   ....[11]....
        /*00ac*/ 	.word	0x000006b0


	//   ....[12]....
        /*00b0*/ 	.word	0x00000740


	//   ....[13]....
        /*00b4*/ 	.word	0x00000790


	//   ....[14]....
        /*00b8*/ 	.word	0x00000820


	//   ....[15]....
        /*00bc*/ 	.word	0x00000870


	//   ....[16]....
        /*00c0*/ 	.word	0x00000900


	//   ....[17]....
        /*00c4*/ 	.word	0x00000950


	//   ....[18]....
        /*00c8*/ 	.word	0x000009e0


	//   ....[19]....
        /*00cc*/ 	.word	0x00000a30


	//----- nvinfo : EIATTR_VRC_CTA_INIT_COUNT
	.align		4
.L_340:
        /*00d0*/ 	.byte	0x02, 0x4a
	.zero		1
	.zero		1


	//----- nvinfo : EIATTR_EXIT_INSTR_OFFSETS
	.align		4
        /*00d4*/ 	.byte	0x04, 0x1c
        /*00d6*/ 	.short	(.L_342 - .L_341)


	//   ....[0]....
.L_341:
        /*00d8*/ 	.word	0x000005d0


	//   ....[1]....
        /*00dc*/ 	.word	0x00000600


	//----- nvinfo : EIATTR_CRS_STACK_SIZE
	.align		4
.L_342:
        /*00e0*/ 	.byte	0x04, 0x1e
        /*00e2*/ 	.short	(.L_344 - .L_343)
.L_343:
        /*00e4*/ 	.word	0x00000000


	//----- nvinfo : EIATTR_CBANK_PARAM_SIZE
	.align		4
.L_344:
        /*00e8*/ 	.byte	0x03, 0x19
        /*00ea*/ 	.short	0x0008


	//----- nvinfo : EIATTR_PARAM_CBANK
	.align		4
        /*00ec*/ 	.byte	0x04, 0x0a
        /*00ee*/ 	.short	(.L_346 - .L_345)
	.align		4
.L_345:
        /*00f0*/ 	.word	index@(.nv.constant0._ZN3cub18CUB_300001_SM_10006detail10radix_sort33DeviceRadixSortExclusiveSumKernelINS1_5radix10policy_hubIi6float3yE10Policy1000EyEEvPT0_)
        /*00f4*/ 	.short	0x0380
        /*00f6*/ 	.short	0x0008


	//----- nvinfo : EIATTR_SW_WAR
	.align		4
.L_346:
        /*00f8*/ 	.byte	0x04, 0x36
        /*00fa*/ 	.short	(.L_348 - .L_347)
.L_347:
        /*00fc*/ 	.word	0x00000008
.L_348:


//--------------------- .nv.info._ZN3cub18CUB_300001_SM_10006detail10radix_sort30DeviceRadixSortHistogramKernelINS1_5radix10policy_hubIi6float3yE10Policy1000ELNS0_9SortOrderE0EiyNS1_21identity_decomposer_tEEEvPT2_PKT1_SB_iiT3_ --------------------------
	.section	.nv.info._ZN3cub18CUB_300001_SM_10006detail10radix_sort30DeviceRadixSortHistogramKernelINS1_5radix10policy_hubIi6float3yE10Policy1000ELNS0_9SortOrderE0EiyNS1_21identity_decomposer_tEEEvPT2_PKT1_SB_iiT3_,"",@"SHT_CUDA_INFO"
	.sectionflags	@""
	.align	4


	//----- nvinfo : EIATTR_CUDA_API_VERSION
	.align		4
        /*0000*/ 	.byte	0x04, 0x37
        /*0002*/ 	.short	(.L_350 - .L_349)
.L_349:
        /*0004*/ 	.word	0x00000082


	//----- nvinfo : EIATTR_KPARAM_INFO
	.align		4
.L_350:
        /*0008*/ 	.byte	0x04, 0x17
        /*000a*/ 	.short	(.L_352 - .L_351)
.L_351:
        /*000c*/ 	.word	0x00000000
        /*0010*/ 	.short	0x0005
        /*0012*/ 	.short	0x0020
        /*0014*/ 	.byte	0x00, 0xf0, 0x05, 0x00


	//----- nvinfo : EIATTR_KPARAM_INFO
	.align		4
.L_352:
        /*0018*/ 	.byte	0x04, 0x17
        /*001a*/ 	.short	(.L_354 - .L_353)
.L_353:
        /*001c*/ 	.word	0x00000000
        /*0020*/ 	.short	0x0004
        /*0022*/ 	.short	0x001c
        /*0024*/ 	.byte	0x00, 0xf0, 0x11, 0x00


	//----- nvinfo : EIATTR_KPARAM_INFO
	.align		4
.L_354:
        /*0028*/ 	.byte	0x04, 0x17
        /*002a*/ 	.short	(.L_356 - .L_355)
.L_355:
        /*002c*/ 	.word	0x00000000
        /*0030*/ 	.short	0x0003
        /*0032*/ 	.short	0x0018
        /*0034*/ 	.byte	0x00, 0xf0, 0x11, 0x00


	//----- nvinfo : EIATTR_KPARAM_INFO
	.align		4
.L_356:
        /*0038*/ 	.byte	0x04, 0x17
        /*003a*/ 	.short	(.L_358 - .L_357)
.L_357:
        /*003c*/ 	.word	0x00000000
        /*0040*/ 	.short	0x0002
        /*0042*/ 	.short	0x0010
        /*0044*/ 	.byte	0x00, 0xf0, 0x21, 0x00


	//----- nvinfo : EIATTR_KPARAM_INFO
	.align		4
.L_358:
        /*0048*/ 	.byte	0x04, 0x17
        /*004a*/ 	.short	(.L_360 - .L_359)
.L_359:
        /*004c*/ 	.word	0x00000000
        /*0050*/ 	.short	0x0001
        /*0052*/ 	.short	0x0008
        /*0054*/ 	.byte	0x00, 0xf5, 0x21, 0x00


	//----- nvinfo : EIATTR_KPARAM_INFO
	.align		4
.L_360:
        /*0058*/ 	.byte	0x04, 0x17
        /*005a*/ 	.short	(.L_362 - .L_361)
.L_361:
        /*005c*/ 	.word	0x00000000
        /*0060*/ 	.short	0x0000
        /*0062*/ 	.short	0x0000
        /*0064*/ 	.byte	0x00, 0xf5, 0x21, 0x00


	//----- nvinfo : EIATTR_SPARSE_MMA_MASK
	.align		4
.L_362:
        /*0068*/ 	.byte	0x03, 0x50
        /*006a*/ 	.short	0x0000


	//----- nvinfo : EIATTR_MAXREG_COUNT
	.align		4
        /*006c*/ 	.byte	0x03, 0x1b
        /*006e*/ 	.short	0x00ff


	//----- nvinfo : EIATTR_NUM_BARRIERS
	.align		4
        /*0070*/ 	.byte	0x02, 0x4c
        /*0072*/ 	.byte	0x01
	.zero		1


	//----- nvinfo : EIATTR_MERCURY_ISA_VERSION
	.align		4
        /*0074*/ 	.byte	0x03, 0x5f
        /*0076*/ 	.short	0x0101


	//----- nvinfo : EIATTR_VRC_CTA_INIT_COUNT
	.align		4
        /*0078*/ 	.byte	0x02, 0x4a
	.zero		1
	.zero		1


	//----- nvinfo : EIATTR_EXIT_INSTR_OFFSETS
	.align		4
        /*007c*/ 	.byte	0x04, 0x1c
        /*007e*/ 	.short	(.L_364 - .L_363)


	//   ....[0]....
.L_363:
        /*0080*/ 	.word	0x00000040


	//   ....[1]....
        /*0084*/ 	.word	0x00002ee0


	//----- nvinfo : EIATTR_MAX_THREADS
	.align		4
.L_364:
        /*0088*/ 	.byte	0x04, 0x05
        /*008a*/ 	.short	(.L_366 - .L_365)
.L_365:
        /*008c*/ 	.word	0x00000080
        /*0090*/ 	.word	0x00000001
        /*0094*/ 	.word	0x00000001


	//----- nvinfo : EIATTR_CRS_STACK_SIZE
	.align		4
.L_366:
        /*0098*/ 	.byte	0x04, 0x1e
        /*009a*/ 	.short	(.L_368 - .L_367)
.L_367:
        /*009c*/ 	.word	0x00000000


	//----- nvinfo : EIATTR_CBANK_PARAM_SIZE
	.align		4
.L_368:
        /*00a0*/ 	.byte	0x03, 0x19
        /*00a2*/ 	.short	0x0021


	//----- nvinfo : EIATTR_PARAM_CBANK
	.align		4
        /*00a4*/ 	.byte	0x04, 0x0a
        /*00a6*/ 	.short	(.L_370 - .L_369)
	.align		4
.L_369:
        /*00a8*/ 	.word	index@(.nv.constant0._ZN3cub18CUB_300001_SM_10006detail10radix_sort30DeviceRadixSortHistogramKernelINS1_5radix10policy_hubIi6float3yE10Policy1000ELNS0_9SortOrderE0EiyNS1_21identity_decomposer_tEEEvPT2_PKT1_SB_iiT3_)
        /*00ac*/ 	.short	0x0380
        /*00ae*/ 	.short	0x0021


	//----- nvinfo : EIATTR_SW_WAR
	.align		4
.L_370:
        /*00b0*/ 	.byte	0x04, 0x36
        /*00b2*/ 	.short	(.L_372 - .L_371)
.L_371:
        /*00b4*/ 	.word	0x00000008
.L_372:


//--------------------- .nv.info._ZN3cub18CUB_300001_SM_10006detail10radix_sort31DeviceRadixSortSingleTileKernelINS1_5radix10policy_hubIi6float3yE10Policy1000ELNS0_9SortOrderE0EiS6_yNS1_21identity_decomposer_tEEEvPKT1_PSB_PKT2_PSF_T3_iiT4_ --------------------------
	.section	.nv.info._ZN3cub18CUB_300001_SM_10006detail10radix_sort31DeviceRadixSortSingleTileKernelINS1_5radix10policy_hubIi6float3yE10Policy1000ELNS0_9SortOrderE0EiS6_yNS1_21identity_decomposer_tEEEvPKT1_PSB_PKT2_PSF_T3_iiT4_,"",@"SHT_CUDA_INFO"
	.sectionflags	@""
	.align	4


	//----- nvinfo : EIATTR_CUDA_API_VERSION
	.align		4
        /*0000*/ 	.byte	0x04, 0x37
        /*0002*/ 	.short	(.L_374 - .L_373)
.L_373:
        /*0004*/ 	.word	0x00000082


	//----- nvinfo : EIATTR_KPARAM_INFO
	.align		4
.L_374:
        /*0008*/ 	.byte	0x04, 0x17
        /*000a*/ 	.short	(.L_376 - .L_375)
.L_375:
        /*000c*/ 	.word	0x00000000
        /*0010*/ 	.short	0x0007
        /*0012*/ 	.short	0x0030
        /*0014*/ 	.byte	0x00, 0xf0, 0x05, 0x00


	//----- nvinfo : EIATTR_KPARAM_INFO
	.align		4
.L_376:
        /*0018*/ 	.byte	0x04, 0x17
        /*001a*/ 	.short	(.L_378 - .L_377)
.L_377:
        /*001c*/ 	.word	0x00000000
        /*0020*/ 	.short	0x0006
        /*0022*/ 	.short	0x002c
        /*0024*/ 	.byte	0x00, 0xf0, 0x11, 0x00


	//----- nvinfo : EIATTR_KPARAM_INFO
	.align		4
.L_378:
        /*0028*/ 	.byte	0x04, 0x17
        /*002a*/ 	.short	(.L_380 - .L_379)
.L_379:
        /*002c*/ 	.word	0x00000000
        /*0030*/ 	.short	0x0005
        /*0032*/ 	.short	0x0028
        /*0034*/ 	.byte	0x00, 0xf0, 0x11, 0x00


	//----- nvinfo : EIATTR_KPARAM_INFO
	.align		4
.L_380:
        /*0038*/ 	.byte	0x04, 0x17
        /*003a*/ 	.short	(.L_382 - .L_381)
.L_381:
        /*003c*/ 	.word	0x00000000
        /*0040*/ 	.short	0x0004
        /*0042*/ 	.short	0x0020
        /*0044*/ 	.byte	0x00, 0xf0, 0x21, 0x00


	//----- nvinfo : EIATTR_KPARAM_INFO
	.align		4
.L_382:
        /*0048*/ 	.byte	0x04, 0x17
        /*004a*/ 	.short	(.L_384 - .L_383)
.L_383:
        /*004c*/ 	.word	0x00000000
        /*0050*/ 	.short	0x0003
        /*0052*/ 	.short	0x0018
        /*0054*/ 	.byte	0x00, 0xf5, 0x21, 0x00


	//----- nvinfo : EIATTR_KPARAM_INFO
	.align		4
.L_384:
        /*0058*/ 	.byte	0x04, 0x17
        /*005a*/ 	.short	(.L_386 - .L_385)
.L_385:
        /*005c*/ 	.word	0x00000000
        /*0060*/ 	.short	0x0002
        /*0062*/ 	.short	0x0010
        /*0064*/ 	.byte	0x00, 0xf5, 0x21, 0x00


	//----- nvinfo : EIATTR_KPARAM_INFO
	.align		4
.L_386:
        /*0068*/ 	.byte	0x04, 0x17
        /*006a*/ 	.short	(.L_388 - .L_387)
.L_387:
        /*006c*/ 	.word	0x00000000
        /*0070*/ 	.short	0x0001
        /*0072*/ 	.short	0x0008
        /*0074*/ 	.byte	0x00, 0xf5, 0x21, 0x00


	//----- nvinfo : EIATTR_KPARAM_INFO
	.align		4
.L_388:
        /*0078*/ 	.byte	0x04, 0x17
        /*007a*/ 	.short	(.L_390 - .L_389)
.L_389:
        /*007c*/ 	.word	0x00000000
        /*0080*/ 	.short	0x0000
        /*0082*/ 	.short	0x0000
        /*0084*/ 	.byte	0x00, 0xf5, 0x21, 0x00


	//----- nvinfo : EIATTR_SPARSE_MMA_MASK
	.align		4
.L_390:
        /*0088*/ 	.byte	0x03, 0x50
        /*008a*/ 	.short	0x0000


	//----- nvinfo : EIATTR_MAXREG_COUNT
	.align		4
        /*008c*/ 	.byte	0x03, 0x1b
        /*008e*/ 	.short	0x00ff


	//----- nvinfo : EIATTR_NUM_BARRIERS
	.align		4
        /*0090*/ 	.byte	0x02, 0x4c
        /*0092*/ 	.byte	0x01
	.zero		1


	//----- nvinfo : EIATTR_MERCURY_ISA_VERSION
	.align		4
        /*0094*/ 	.byte	0x03, 0x5f
        /*0096*/ 	.short	0x0101


	//----- nvinfo : EIATTR_COOP_GROUP_MASK_REGIDS
	.align		4
        /*0098*/ 	.byte	0x04, 0x29
        /*009a*/ 	.short	(.L_392 - .L_391)


	//   ....[0]....
.L_391:
        /*009c*/ 	.word	0xffffffff


	//   ....[1]....
        /*00a0*/ 	.word	0xffffffff


	//   ....[2]....
        /*00a4*/ 	.word	0xffffffff


	//   ....[3]....
        /*00a8*/ 	.word	0xffffffff


	//   ....[4]....
        /*00ac*/ 	.word	0xffffffff


	//----- nvinfo : EIATTR_COOP_GROUP_INSTR_OFFSETS
	.align		4
.L_392:
        /*00b0*/ 	.byte	0x04, 0x28
        /*00b2*/ 	.short	(.L_394 - .L_393)


	//   ....[0]....
.L_393:
        /*00b4*/ 	.word	0x00000f20


	//   ....[1]....
        /*00b8*/ 	.word	0x00000f40


	//   ....[2]....
        /*00bc*/ 	.word	0x00000f60


	//   ....[3]....
        /*00c0*/ 	.word	0x00000f80


	//   ....[4]....
        /*00c4*/ 	.word	0x00000fa0


	//----- nvinfo : EIATTR_VRC_CTA_INIT_COUNT
	.align		4
.L_394:
        /*00c8*/ 	.byte	0x02, 0x4a
	.zero		1
	.zero		1


	//----- nvinfo : EIATTR_EXIT_INSTR_OFFSETS
	.align		4
        /*00cc*/ 	.byte	0x04, 0x1c
        /*00ce*/ 	.short	(.L_396 - .L_395)


	//   ....[0]....
.L_395:
        /*00d0*/ 	.word	0x00002190


	//   ....[1]....
        /*00d4*/ 	.word	0x00002220


	//----- nvinfo : EIATTR_MAX_THREADS
	.align		4
.L_396:
        /*00d8*/ 	.byte	0x04, 0x05
        /*00da*/ 	.short	(.L_398 - .L_397)
.L_397:
        /*00dc*/ 	.word	0x00000100
        /*00e0*/ 	.word	0x00000001
        /*00e4*/ 	.word	0x00000001


	//----- nvinfo : EIATTR_CBANK_PARAM_SIZE
	.align		4
.L_398:
        /*00e8*/ 	.byte	0x03, 0x19
        /*00ea*/ 	.short	0x0031


	//----- nvinfo : EIATTR_PARAM_CBANK
	.align		4
        /*00ec*/ 	.byte	0x04, 0x0a
        /*00ee*/ 	.short	(.L_400 - .L_399)
	.align		4
.L_399:
        /*00f0*/ 	.word	index@(.nv.constant0._ZN3cub18CUB_300001_SM_10006detail10radix_sort31DeviceRadixSortSingleTileKernelINS1_5radix10policy_hubIi6float3yE10Policy1000ELNS0_9SortOrderE0EiS6_yNS1_21identity_decomposer_tEEEvPKT1_PSB_PKT2_PSF_T3_iiT4_)
        /*00f4*/ 	.short	0x0380
        /*00f6*/ 	.short	0x0031


	//----- nvinfo : EIATTR_SW_WAR
	.align		4
.L_400:
        /*00f8*/ 	.byte	0x04, 0x36
        /*00fa*/ 	.short	(.L_402 - .L_401)
.L_401:
        /*00fc*/ 	.word	0x00000008
.L_402:


//--------------------- .nv.info._ZN3cub18CUB_300001_SM_10006detail9transform16transform_kernelINS2_10policy_hubILb1EN4cuda3std3__45tupleIJN6thrust24THRUST_300001_SM_1000_NS6detail15normal_iteratorINSA_10device_ptrI6float3EEEENSC_INSD_IiEEEEEEEE10policy1000El17DivideFloat3ByIntSG_JPSE_PiEEEvT0_iT1_T2_DpNS2_10kernel_argIT3_EE --------------------------
	.section	.nv.info._ZN3cub18CUB_300001_SM_10006detail9transform16transform_kernelINS2_10policy_hubILb1EN4cuda3std3__45tupleIJN6thrust24THRUST_300001_SM_1000_NS6detail15normal_iteratorINSA_10device_ptrI6float3EEEENSC_INSD_IiEEEEEEEE10policy1000El17DivideFloat3ByIntSG_JPSE_PiEEEvT0_iT1_T2_DpNS2_10kernel_argIT3_EE,"",@"SHT_CUDA_INFO"
	.sectionflags	@""
	.align	4


	//----- nvinfo : EIATTR_CUDA_API_VERSION
	.align		4
        /*0000*/ 	.byte	0x04, 0x37
        /*0002*/ 	.short	(.L_404 - .L_403)
.L_403:
        /*0004*/ 	.word	0x00000082


	//----- nvinfo : EIATTR_KPARAM_INFO
	.align		4
.L_404:
        /*0008*/ 	.byte	0x04, 0x17
        /*000a*/ 	.short	(.L_406 - .L_405)
.L_405:
        /*000c*/ 	.word	0x00000000
        /*0010*/ 	.short	0x0005
        /*0012*/ 	.short	0x0028
        /*0014*/ 	.byte	0x00, 0xf0, 0x41, 0x00


	//----- nvinfo : EIATTR_KPARAM_INFO
	.align		4
.L_406:
        /*0018*/ 	.byte	0x04, 0x17
        /*001a*/ 	.short	(.L_408 - .L_407)
.L_407:
        /*001c*/ 	.word	0x00000000
        /*0020*/ 	.short	0x0004
        /*0022*/ 	.short	0x0018
        /*0024*/ 	.byte	0x00, 0xf0, 0x41, 0x00


	//----- nvinfo : EIATTR_KPARAM_INFO
	.align		4
.L_408:
        /*0028*/ 	.byte	0x04, 0x17
        /*002a*/ 	.short	(.L_410 - .L_409)
.L_409:
        /*002c*/ 	.word	0x00000000
        /*0030*/ 	.short	0x0003
        /*0032*/ 	.short	0x0010
        /*0034*/ 	.byte	0x00, 0xf0, 0x21, 0x00


	//----- nvinfo : EIATTR_KPARAM_INFO
	.align		4
.L_410:
        /*0038*/ 	.byte	0x04, 0x17
        /*003a*/ 	.short	(.L_412 - .L_411)
.L_411:
        /*003c*/ 	.word	0x00000000
        /*0040*/ 	.short	0x0002
        /*0042*/ 	.short	0x000c
        /*0044*/ 	.byte	0x00, 0xf0, 0x05, 0x00


	//----- nvinfo : EIATTR_KPARAM_INFO
	.align		4
.L_412:
        /*0048*/ 	.byte	0x04, 0x17
        /*004a*/ 	.short	(.L_414 - .L_413)
.L_413:
        /*004c*/ 	.word	0x00000000
        /*0050*/ 	.short	0x0001
        /*0052*/ 	.short	0x0008
        /*0054*/ 	.byte	0x00, 0xf0, 0x11, 0x00


	//----- nvinfo : EIATTR_KPARAM_INFO
	.align		4
.L_414:
        /*0058*/ 	.byte	0x04, 0x17
        /*005a*/ 	.short	(.L_416 - .L_415)
.L_415:
        /*005c*/ 	.word	0x00000000
        /*0060*/ 	.short	0x0000
        /*0062*/ 	.short	0x0000
        /*0064*/ 	.byte	0x00, 0xf0, 0x21, 0x00


	//----- nvinfo : EIATTR_SPARSE_MMA_MASK
	.align		4
.L_416:
        /*0068*/ 	.byte	0x03, 0x50
        /*006a*/ 	.short	0x0000


	//----- nvinfo : EIATTR_MAXREG_COUNT
	.align		4
        /*006c*/ 	.byte	0x03, 0x1b
        /*006e*/ 	.short	0x00ff


	//----- nvinfo : EIATTR_MERCURY_ISA_VERSION
	.align		4
        /*0070*/ 	.byte	0x03, 0x5f
        /*0072*/ 	.short	0x0101


	//----- nvinfo : EIATTR_VRC_CTA_INIT_COUNT
	.align		4
        /*0074*/ 	.byte	0x02, 0x4a
	.zero		1
	.zero		1


	//----- nvinfo : EIATTR_EXIT_INSTR_OFFSETS
	.align		4
        /*0078*/ 	.byte	0x04, 0x1c
        /*007a*/ 	.short	(.L_418 - .L_417)


	//   ....[0]....
.L_417:
        /*007c*/ 	.word	0x00000490


	//   ....[1]....
        /*0080*/ 	.word	0x000013d0


	//   ....[2]....
        /*0084*/ 	.word	0x00001b80


	//   ....[3]....
        /*0088*/ 	.word	0x00001bb0


	//   ....[4]....
        /*008c*/ 	.word	0x00001f10


	//   ....[5]....
        /*0090*/ 	.word	0x00001f40


	//   ....[6]....
        /*0094*/ 	.word	0x00002da0


	//   ....[7]....
        /*0098*/ 	.word	0x00003480


	//   ....[8]....
        /*009c*/ 	.word	0x000037f0


	//----- nvinfo : EIATTR_MAX_THREADS
	.align		4
.L_418:
        /*00a0*/ 	.byte	0x04, 0x05
        /*00a2*/ 	.short	(.L_420 - .L_419)
.L_419:
        /*00a4*/ 	.word	0x00000080
        /*00a8*/ 	.word	0x00000001
        /*00ac*/ 	.word	0x00000001


	//----- nvinfo : EIATTR_CRS_STACK_SIZE
	.align		4
.L_420:
        /*00b0*/ 	.byte	0x04, 0x1e
        /*00b2*/ 	.short	(.L_422 - .L_421)
.L_421:
        /*00b4*/ 	.word	0x00000000


	//----- nvinfo : EIATTR_CBANK_PARAM_SIZE
	.align		4
.L_422:
        /*00b8*/ 	.byte	0x03, 0x19
        /*00ba*/ 	.short	0x0038


	//----- nvinfo : EIATTR_PARAM_CBANK
	.align		4
        /*00bc*/ 	.byte	0x04, 0x0a
        /*00be*/ 	.short	(.L_424 - .L_423)
	.align		4
.L_423:
        /*00c0*/ 	.word	index@(.nv.constant0._ZN3cub18CUB_300001_SM_10006detail9transform16transform_kernelINS2_10policy_hubILb1EN4cuda3std3__45tupleIJN6thrust24THRUST_300001_SM_1000_NS6detail15normal_iteratorINSA_10device_ptrI6float3EEEENSC_INSD_IiEEEEEEEE10policy1000El17DivideFloat3ByIntSG_JPSE_PiEEEvT0_iT1_T2_DpNS2_10kernel_argIT3_EE)
        /*00c4*/ 	.short	0x0380
        /*00c6*/ 	.short	0x0038


	//----- nvinfo : EIATTR_SW_WAR
	.align		4
.L_424:
        /*00c8*/ 	.byte	0x04, 0x36
        /*00ca*/ 	.short	(.L_426 - .L_425)
.L_425:
        /*00cc*/ 	.word	0x00000008
.L_426:


//--------------------- .nv.info._ZN3cub18CUB_300001_SM_10006detail9transform16transform_kernelINS2_10policy_hubILb1EN4cuda3std3__45tupleIJN6thrust24THRUST_300001_SM_1000_NS6detail15normal_iteratorINSA_10device_ptrI6float3EEEENSC_INSD_IiEEEEEEEE10policy1000Ei17DivideFloat3ByIntSG_JPSE_PiEEEvT0_iT1_T2_DpNS2_10kernel_argIT3_EE --------------------------
	.section	.nv.info._ZN3cub18CUB_300001_SM_10006detail9transform16transform_kernelINS2_10policy_hubILb1EN4cuda3std3__45tupleIJN6thrust24THRUST_300001_SM_1000_NS6detail15normal_iteratorINSA_10device_ptrI6float3EEEENSC_INSD_IiEEEEEEEE10policy1000Ei17DivideFloat3ByIntSG_JPSE_PiEEEvT0_iT1_T2_DpNS2_10kernel_argIT3_EE,"",@"SHT_CUDA_INFO"
	.sectionflags	@""
	.align	4


	//----- nvinfo : EIATTR_CUDA_API_VERSION
	.align		4
        /*0000*/ 	.byte	0x04, 0x37
        /*0002*/ 	.short	(.L_428 - .L_427)
.L_427:
        /*0004*/ 	.word	0x00000082


	//----- nvinfo : EIATTR_KPARAM_INFO
	.align		4
.L_428:
        /*0008*/ 	.byte	0x04, 0x17
        /*000a*/ 	.short	(.L_430 - .L_429)
.L_429:
        /*000c*/ 	.word	0x00000000
        /*0010*/ 	.short	0x0005
        /*0012*/ 	.short	0x0028
        /*0014*/ 	.byte	0x00, 0xf0, 0x41, 0x00


	//----- nvinfo : EIATTR_KPARAM_INFO
	.align		4
.L_430:
        /*0018*/ 	.byte	0x04, 0x17
        /*001a*/ 	.short	(.L_432 - .L_431)
.L_431:
        /*001c*/ 	.word	0x00000000
        /*0020*/ 	.short	0x0004
        /*0022*/ 	.short	0x0018
        /*0024*/ 	.byte	0x00, 0xf0, 0x41, 0x00


	//----- nvinfo : EIATTR_KPARAM_INFO
	.align		4
.L_432:
        /*0028*/ 	.byte	0x04, 0x17
        /*002a*/ 	.short	(.L_434 - .L_433)
.L_433:
        /*002c*/ 	.word	0x00000000
        /*0030*/ 	.short	0x0003
        /*0032*/ 	.short	0x0010
        /*0034*/ 	.byte	0x00, 0xf0, 0x21, 0x00


	//----- nvinfo : EIATTR_KPARAM_INFO
	.align		4
.L_434:
        /*0038*/ 	.byte	0x04, 0x17
        /*003a*/ 	.short	(.L_436 - .L_435)
.L_435:
        /*003c*/ 	.word	0x00000000
        /*0040*/ 	.short	0x0002
        /*0042*/ 	.short	0x0008
        /*0044*/ 	.byte	0x00, 0xf0, 0x05, 0x00


	//----- nvinfo : EIATTR_KPARAM_INFO
	.align		4
.L_436:
        /*0048*/ 	.byte	0x04, 0x17
        /*004a*/ 	.short	(.L_438 - .L_437)
.L_437:
        /*004c*/ 	.word	0x00000000
        /*0050*/ 	.short	0x0001
        /*0052*/ 	.short	0x0004
        /*0054*/ 	.byte	0x00, 0xf0, 0x11, 0x00


	//----- nvinfo : EIATTR_KPARAM_INFO
	.align		4
.L_438:
        /*0058*/ 	.byte	0x04, 0x17
        /*005a*/ 	.short	(.L_440 - .L_439)
.L_439:
        /*005c*/ 	.word	0x00000000
        /*0060*/ 	.short	0x0000
        /*0062*/ 	.short	0x0000
        /*0064*/ 	.byte	0x00, 0xf0, 0x11, 0x00


	//----- nvinfo : EIATTR_SPARSE_MMA_MASK
	.align		4
.L_440:
        /*0068*/ 	.byte	0x03, 0x50
        /*006a*/ 	.short	0x0000


	//----- nvinfo : EIATTR_MAXREG_COUNT
	.align		4
        /*006c*/ 	.byte	0x03, 0x1b
        /*006e*/ 	.short	0x00ff


	//----- nvinfo : EIATTR_MERCURY_ISA_VERSION
	.align		4
        /*0070*/ 	.byte	0x03, 0x5f
        /*0072*/ 	.short	0x0101


	//----- nvinfo : EIATTR_VRC_CTA_INIT_COUNT
	.align		4
        /*0074*/ 	.byte	0x02, 0x4a
	.zero		1
	.zero		1


	//----- nvinfo : EIATTR_EXIT_INSTR_OFFSETS
	.align		4
        /*0078*/ 	.byte	0x04, 0x1c
        /*007a*/ 	.short	(.L_442 - .L_441)


	//   ....[0]....
.L_441:
        /*007c*/ 	.word	0x00000330


	//   ....[1]....
        /*0080*/ 	.word	0x00001230


	//   ....[2]....
        /*0084*/ 	.word	0x00001980


	//   ....[3]....
        /*0088*/ 	.word	0x00001d30


	//   ....[4]....
        /*008c*/ 	.word	0x00001d60


	//   ....[5]....
        /*0090*/ 	.word	0x00002da0


	//   ....[6]....
        /*0094*/ 	.word	0x000035d0


	//   ....[7]....
        /*0098*/ 	.word	0x00003600


	//   ....[8]....
        /*009c*/ 	.word	0x000039a0


	//----- nvinfo : EIATTR_MAX_THREADS
	.align		4
.L_442:
        /*00a0*/ 	.byte	0x04, 0x05
        /*00a2*/ 	.short	(.L_444 - .L_443)
.L_443:
        /*00a4*/ 	.word	0x00000080
        /*00a8*/ 	.word	0x00000001
        /*00ac*/ 	.word	0x00000001


	//----- nvinfo : EIATTR_CRS_STACK_SIZE
	.align		4
.L_444:
        /*00b0*/ 	.byte	0x04, 0x1e
        /*00b2*/ 	.short	(.L_446 - .L_445)
.L_445:
        /*00b4*/ 	.word	0x00000000


	//----- nvinfo : EIATTR_CBANK_PARAM_SIZE
	.align		4
.L_446:
        /*00b8*/ 	.byte	0x03, 0x19
        /*00ba*/ 	.short	0x0038


	//----- nvinfo : EIATTR_PARAM_CBANK
	.align		4
        /*00bc*/ 	.byte	0x04, 0x0a
        /*00be*/ 	.short	(.L_448 - .L_447)
	.align		4
.L_447:
        /*00c0*/ 	.word	index@(.nv.constant0._ZN3cub18CUB_300001_SM_10006detail9transform16transform_kernelINS2_10policy_hubILb1EN4cuda3std3__45tupleIJN6thrust24THRUST_300001_SM_1000_NS6detail15normal_iteratorINSA_10device_ptrI6float3EEEENSC_INSD_IiEEEEEEEE10policy1000Ei17DivideFloat3ByIntSG_JPSE_PiEEEvT0_iT1_T2_DpNS2_10kernel_argIT3_EE)
        /*00c4*/ 	.short	0x0380
        /*00c6*/ 	.short	0x0038


	//----- nvinfo : EIATTR_SW_WAR
	.align		4
.L_448:
        /*00c8*/ 	.byte	0x04, 0x36
        /*00ca*/ 	.short	(.L_450 - .L_449)
.L_449:
        /*00cc*/ 	.word	0x00000008
.L_450:


//--------------------- .nv.info._ZN3cub18CUB_300001_SM_10006detail8for_each13static_kernelINS2_12policy_hub_t12policy_500_tEmN6thrust24THRUST_300001_SM_1000_NS8cuda_cub20__uninitialized_fill7functorINS7_10device_ptrI6float3EESC_EEEEvT0_T1_ --------------------------
	.section	.nv.info._ZN3cub18CUB_300001_SM_10006detail8for_each13static_kernelINS2_12policy_hub_t12policy_500_tEmN6thrust24THRUST_300001_SM_1000_NS8cuda_cub20__uninitialized_fill7functorINS7_10device_ptrI6float3EESC_EEEEvT0_T1_,"",@"SHT_CUDA_INFO"
	.sectionflags	@""
	.align	4


	//----- nvinfo : EIATTR_CUDA_API_VERSION
	.align		4
        /*0000*/ 	.byte	0x04, 0x37
        /*0002*/ 	.short	(.L_452 - .L_451)
.L_451:
        /*0004*/ 	.word	0x00000082


	//----- nvinfo : EIATTR_KPARAM_INFO
	.align		4
.L_452:
        /*0008*/ 	.byte	0x04, 0x17
        /*000a*/ 	.short	(.L_454 - .L_453)
.L_453:
        /*000c*/ 	.word	0x00000000
        /*0010*/ 	.short	0x0001
        /*0012*/ 	.short	0x0008
        /*0014*/ 	.byte	0x00, 0xf0, 0x61, 0x00


	//----- nvinfo : EIATTR_KPARAM_INFO
	.align		4
.L_454:
        /*0018*/ 	.byte	0x04, 0x17
        /*001a*/ 	.short	(.L_456 - .L_455)
.L_455:
        /*001c*/ 	.word	0x00000000
        /*0020*/ 	.short	0x0000
        /*0022*/ 	.short	0x0000
        /*0024*/ 	.byte	0x00, 0xf0, 0x21, 0x00


	//----- nvinfo : EIATTR_SPARSE_MMA_MASK
	.align		4
.L_456:
        /*0028*/ 	.byte	0x03, 0x50
        /*002a*/ 	.short	0x0000


	//----- nvinfo : EIATTR_MAXREG_COUNT
	.align		4
        /*002c*/ 	.byte	0x03, 0x1b
        /*002e*/ 	.short	0x00ff


	//----- nvinfo : EIATTR_MERCURY_ISA_VERSION
	.align		4
        /*0030*/ 	.byte	0x03, 0x5f
        /*0032*/ 	.short	0x0101


	//----- nvinfo : EIATTR_VRC_CTA_INIT_COUNT
	.align		4
        /*0034*/ 	.byte	0x02, 0x4a
	.zero		1
	.zero		1


	//----- nvinfo : EIATTR_EXIT_INSTR_OFFSETS
	.align		4
        /*0038*/ 	.byte	0x04, 0x1c
        /*003a*/ 	.short	(.L_458 - .L_457)


	//   ....[0]....
.L_457:
        /*003c*/ 	.word	0x00000190


	//   ....[1]....
        /*0040*/ 	.word	0x000002d0


	//   ....[2]....
        /*0044*/ 	.word	0x00000330


	//----- nvinfo : EIATTR_MAX_THREADS
	.align		4
.L_458:
        /*0048*/ 	.byte	0x04, 0x05
        /*004a*/ 	.short	(.L_460 - .L_459)
.L_459:
        /*004c*/ 	.word	0x00000100
        /*0050*/ 	.word	0x00000001
        /*0054*/ 	.word	0x00000001


	//----- nvinfo : EIATTR_CBANK_PARAM_SIZE
	.align		4
.L_460:
        /*0058*/ 	.byte	0x03, 0x19
        /*005a*/ 	.short	0x0020


	//----- nvinfo : EIATTR_PARAM_CBANK
	.align		4
        /*005c*/ 	.byte	0x04, 0x0a
        /*005e*/ 	.short	(.L_462 - .L_461)
	.align		4
.L_461:
        /*0060*/ 	.word	index@(.nv.constant0._ZN3cub18CUB_300001_SM_10006detail8for_each13static_kernelINS2_12policy_hub_t12policy_500_tEmN6thrust24THRUST_300001_SM_1000_NS8cuda_cub20__uninitialized_fill7functorINS7_10device_ptrI6float3EESC_EEEEvT0_T1_)
        /*0064*/ 	.short	0x0380
        /*0066*/ 	.short	0x0020


	//----- nvinfo : EIATTR_SW_WAR
	.align		4
.L_462:
        /*0068*/ 	.byte	0x04, 0x36
        /*006a*/ 	.short	(.L_464 - .L_463)
.L_463:
        /*006c*/ 	.word	0x00000008
.L_464:


//--------------------- .nv.info._ZN3cub18CUB_300001_SM_10006detail8for_each13static_kernelINS2_12policy_hub_t12policy_500_tEmN6thrust24THRUST_300001_SM_1000_NS8cuda_cub20__uninitialized_fill7functorINS7_10device_ptrIiEEiEEEEvT0_T1_ --------------------------
	.section	.nv.info._ZN3cub18CUB_300001_SM_10006detail8for_each13static_kernelINS2_12policy_hub_t12policy_500_tEmN6thrust24THRUST_300001_SM_1000_NS8cuda_cub20__uninitialized_fill7functorINS7_10device_ptrIiEEiEEEEvT0_T1_,"",@"SHT_CUDA_INFO"
	.sectionflags	@""
	.align	4


	//----- nvinfo : EIATTR_CUDA_API_VERSION
	.align		4
        /*0000*/ 	.byte	0x04, 0x37
        /*0002*/ 	.short	(.L_466 - .L_465)
.L_465:
        /*0004*/ 	.word	0x00000082


	//----- nvinfo : EIATTR_KPARAM_INFO
	.align		4
.L_466:
        /*0008*/ 	.byte	0x04, 0x17
        /*000a*/ 	.short	(.L_468 - .L_467)
.L_467:
        /*000c*/ 	.word	0x00000000
        /*0010*/ 	.short	0x0001
        /*0012*/ 	.short	0x0008
        /*0014*/ 	.byte	0x00, 0xf0, 0x41, 0x00


	//----- nvinfo : EIATTR_KPARAM_INFO
	.align		4
.L_468:
        /*0018*/ 	.byte	0x04, 0x17
        /*001a*/ 	.short	(.L_470 - .L_469)
.L_469:
        /*001c*/ 	.word	0x00000000
        /*0020*/ 	.short	0x0000
        /*0022*/ 	.short	0x0000
        /*0024*/ 	.byte	0x00, 0xf0, 0x21, 0x00


	//----- nvinfo : EIATTR_SPARSE_MMA_MASK
	.align		4
.L_470:
        /*0028*/ 	.byte	0x03, 0x50
        /*002a*/ 	.short	0x0000


	//----- nvinfo : EIATTR_MAXREG_COUNT
	.align		4
        /*002c*/ 	.byte	0x03, 0x1b
        /*002e*/ 	.short	0x00ff


	//----- nvinfo : EIATTR_MERCURY_ISA_VERSION
	.align		4
        /*0030*/ 	.byte	0x03, 0x5f
        /*0032*/ 	.short	0x0101


	//----- nvinfo : EIATTR_VRC_CTA_INIT_COUNT
	.align		4
        /*0034*/ 	.byte	0x02, 0x4a
	.zero		1
	.zero		1


	//----- nvinfo : EIATTR_EXIT_INSTR_OFFSETS
	.align		4
        /*0038*/ 	.byte	0x04, 0x1c
        /*003a*/ 	.short	(.L_472 - .L_471)


	//   ....[0]....
.L_471:
        /*003c*/ 	.word	0x00000130


	//   ....[1]....
        /*0040*/ 	.word	0x00000230


	//   ....[2]....
        /*0044*/ 	.word	0x00000260


	//----- nvinfo : EIATTR_MAX_THREADS
	.align		4
.L_472:
        /*0048*/ 	.byte	0x04, 0x05
        /*004a*/ 	.short	(.L_474 - .L_473)
.L_473:
        /*004c*/ 	.word	0x00000100
        /*0050*/ 	.word	0x00000001
        /*0054*/ 	.word	0x00000001


	//----- nvinfo : EIATTR_CBANK_PARAM_SIZE
	.align		4
.L_474:
        /*0058*/ 	.byte	0x03, 0x19
        /*005a*/ 	.short	0x0018


	//----- nvinfo : EIATTR_PARAM_CBANK
	.align		4
        /*005c*/ 	.byte	0x04, 0x0a
        /*005e*/ 	.short	(.L_476 - .L_475)
	.align		4
.L_475:
        /*0060*/ 	.word	index@(.nv.constant0._ZN3cub18CUB_300001_SM_10006detail8for_each13static_kernelINS2_12policy_hub_t12policy_500_tEmN6thrust24THRUST_300001_SM_1000_NS8cuda_cub20__uninitialized_fill7functorINS7_10device_ptrIiEEiEEEEvT0_T1_)
        /*0064*/ 	.short	0x0380
        /*0066*/ 	.short	0x0018


	//----- nvinfo : EIATTR_SW_WAR
	.align		4
.L_476:
        /*0068*/ 	.byte	0x04, 0x36
        /*006a*/ 	.short	(.L_478 - .L_477)
.L_477:
        /*006c*/ 	.word	0x00000008
.L_478:


//--------------------- .nv.info._ZN3cub18CUB_300001_SM_10006detail11EmptyKernelIvEEvv --------------------------
	.section	.nv.info._ZN3cub18CUB_300001_SM_10006detail11EmptyKernelIvEEvv,"",@"SHT_CUDA_INFO"
	.sectionflags	@""
	.align	4


	//----- nvinfo : EIATTR_CUDA_API_VERSION
	.align		4
        /*0000*/ 	.byte	0x04, 0x37
        /*0002*/ 	.short	(.L_480 - .L_479)
.L_479:
        /*0004*/ 	.word	0x00000082


	//----- nvinfo : EIATTR_SPARSE_MMA_MASK
	.align		4
.L_480:
        /*0008*/ 	.byte	0x03, 0x50
        /*000a*/ 	.short	0x0000


	//----- nvinfo : EIATTR_MAXREG_COUNT
	.align		4
        /*000c*/ 	.byte	0x03, 0x1b
        /*000e*/ 	.short	0x00ff


	//----- nvinfo : EIATTR_MERCURY_ISA_VERSION
	.align		4
        /*0010*/ 	.byte	0x03, 0x5f
        /*0012*/ 	.short	0x0101


	//----- nvinfo : EIATTR_VRC_CTA_INIT_COUNT
	.align		4
        /*0014*/ 	.byte	0x02, 0x4a
	.zero		1
	.zero		1


	//----- nvinfo : EIATTR_EXIT_INSTR_OFFSETS
	.align		4
        /*0018*/ 	.byte	0x04, 0x1c
        /*001a*/ 	.short	(.L_482 - .L_481)


	//   ....[0]....
.L_481:
        /*001c*/ 	.word	0x00000010


	//----- nvinfo : EIATTR_SW_WAR
	.align		4
.L_482:
        /*0020*/ 	.byte	0x04, 0x36
        /*0022*/ 	.short	(.L_484 - .L_483)
.L_483:
        /*0024*/ 	.word	0x00000008
.L_484:


//--------------------- .nv.info._ZN6thrust24THRUST_300001_SM_1000_NS8cuda_cub4core6detail13_kernel_agentINS1_15__reduce_by_key16ReduceByKeyAgentINS0_6detail15normal_iteratorINS0_10device_ptrIiEEEENS8_INS9_I6float3EEEESB_SE_N4cuda3std3__48equal_toIiEENSH_4plusISC_EEPllEEJSB_SE_SB_SE_SM_N3cub18CUB_300001_SM_100024ReduceByKeyScanTileStateISC_lLb0EEESJ_SL_llEEEvDpT0_ --------------------------
	.section	.nv.info._ZN6thrust24THRUST_300001_SM_1000_NS8cuda_cub4core6detail13_kernel_agentINS1_15__reduce_by_key16ReduceByKeyAgentINS0_6detail15normal_iteratorINS0_10device_ptrIiEEEENS8_INS9_I6float3EEEESB_SE_N4cuda3std3__48equal_toIiEENSH_4plusISC_EEPllEEJSB_SE_SB_SE_SM_N3cub18CUB_300001_SM_100024ReduceByKeyScanTileStateISC_lLb0EEESJ_SL_llEEEvDpT0_,"",@"SHT_CUDA_INFO"
	.sectionflags	@""
	.align	4


	//----- nvinfo : EIATTR_CUDA_API_VERSION
	.align		4
        /*0000*/ 	.byte	0x04, 0x37
        /*0002*/ 	.short	(.L_486 - .L_485)
.L_485:
        /*0004*/ 	.word	0x00000082


	//----- nvinfo : EIATTR_KPARAM_INFO
	.align		4
.L_486:
        /*0008*/ 	.byte	0x04, 0x17
        /*000a*/ 	.short	(.L_488 - .L_487)
.L_487:
        /*000c*/ 	.word	0x00000000
        /*0010*/ 	.short	0x0009
        /*0012*/ 	.short	0x0050
        /*0014*/ 	.byte	0x00, 0xf0, 0x21, 0x00


	//----- nvinfo : EIATTR_KPARAM_INFO
	.align		4
.L_488:
        /*0018*/ 	.byte	0x04, 0x17
        /*001a*/ 	.short	(.L_490 - .L_489)
.L_489:
        /*001c*/ 	.word	0x00000000
        /*0020*/ 	.short	0x0008
        /*0022*/ 	.short	0x0048
        /*0024*/ 	.byte	0x00, 0xf0, 0x21, 0x00


	//----- nvinfo : EIATTR_KPARAM_INFO
	.align		4
.L_490:
        /*0028*/ 	.byte	0x04, 0x17
        /*002a*/ 	.short	(.L_492 - .L_491)
.L_491:
        /*002c*/ 	.word	0x00000000
        /*0030*/ 	.short	0x0007
        /*0032*/ 	.short	0x0041
        /*0034*/ 	.byte	0x00, 0xf0, 0x05, 0x00


	//----- nvinfo : EIATTR_KPARAM_INFO
	.align		4
.L_492:
        /*0038*/ 	.byte	0x04, 0x17
        /*003a*/ 	.short	(.L_494 - .L_493)
.L_493:
        /*003c*/ 	.word	0x00000000
        /*0040*/ 	.short	0x0006
        /*0042*/ 	.short	0x0040
        /*0044*/ 	.byte	0x00, 0xf0, 0x05, 0x00


	//----- nvinfo : EIATTR_KPARAM_INFO
	.align		4
.L_494:
        /*0048*/ 	.byte	0x04, 0x17
        /*004a*/ 	.short	(.L_496 - .L_495)
.L_495:
        /*004c*/ 	.word	0x00000000
        /*0050*/ 	.short	0x0005
        /*0052*/ 	.short	0x0028
        /*0054*/ 	.byte	0x00, 0xf0, 0x61, 0x00


	//----- nvinfo : EIATTR_KPARAM_INFO
	.align		4
.L_496:
        /*0058*/ 	.byte	0x04, 0x17
        /*005a*/ 	.short	(.L_498 - .L_497)
.L_497:
        /*005c*/ 	.word	0x00000000
        /*0060*/ 	.short	0x0004
        /*0062*/ 	.short	0x0020
        /*0064*/ 	.byte	0x00, 0xf5, 0x21, 0x00


	//----- nvinfo : EIATTR_KPARAM_INFO
	.align		4
.L_498:
        /*0068*/ 	.byte	0x04, 0x17
        /*006a*/ 	.short	(.L_500 - .L_499)
.L_499:
        /*006c*/ 	.word	0x00000000
        /*0070*/ 	.short	0x0003
        /*0072*/ 	.short	0x0018
        /*0074*/ 	.byte	0x00, 0xf0, 0x21, 0x00


	//----- nvinfo : EIATTR_KPARAM_INFO
	.align		4
.L_500:
        /*0078*/ 	.byte	0x04, 0x17
        /*007a*/ 	.short	(.L_502 - .L_501)
.L_501:
        /*007c*/ 	.word	0x00000000
        /*0080*/ 	.short	0x0002
        /*0082*/ 	.short	0x0010
        /*0084*/ 	.byte	0x00, 0xf0, 0x21, 0x00


	//----- nvinfo : EIATTR_KPARAM_INFO
	.align		4
.L_502:
        /*0088*/ 	.byte	0x04, 0x17
        /*008a*/ 	.short	(.L_504 - .L_503)
.L_503:
        /*008c*/ 	.word	0x00000000
        /*0090*/ 	.short	0x0001
        /*0092*/ 	.short	0x0008
        /*0094*/ 	.byte	0x00, 0xf0, 0x21, 0x00


	//----- nvinfo : EIATTR_KPARAM_INFO
	.align		4
.L_504:
        /*0098*/ 	.byte	0x04, 0x17
        /*009a*/ 	.short	(.L_506 - .L_505)
.L_505:
        /*009c*/ 	.word	0x00000000
        /*00a0*/ 	.short	0x0000
        /*00a2*/ 	.short	0x0000
        /*00a4*/ 	.byte	0x00, 0xf0, 0x21, 0x00


	//----- nvinfo : EIATTR_SPARSE_MMA_MASK
	.align		4
.L_506:
        /*00a8*/ 	.byte	0x03, 0x50
        /*00aa*/ 	.short	0x0000


	//----- nvinfo : EIATTR_MAXREG_COUNT
	.align		4
        /*00ac*/ 	.byte	0x03, 0x1b
        /*00ae*/ 	.short	0x00ff


	//----- nvinfo : EIATTR_NUM_BARRIERS
	.align		4
        /*00b0*/ 	.byte	0x02, 0x4c
        /*00b2*/ 	.byte	0x01
	.zero		1


	//----- nvinfo : EIATTR_MERCURY_ISA_VERSION
	.align		4
        /*00b4*/ 	.byte	0x03, 0x5f
        /*00b6*/ 	.short	0x0101


	//----- nvinfo : EIATTR_UNUSED_LOAD_BYTE_OFFSET
	.align		4
        /*00b8*/ 	.byte	0x04, 0x44
        /*00ba*/ 	.short	(.L_508 - .L_507)


	//   ....[0]....
.L_507:
        /*00bc*/ 	.word	0x00000f60
        /*00c0*/ 	.word	0x00000fff


	//   ....[1]....
        /*00c4*/ 	.word	0x00000fa0
        /*00c8*/ 	.word	0x00000fff


	//   ....[2]....
        /*00cc*/ 	.word	0x000011b0
        /*00d0*/ 	.word	0x00000fff


	//   ....[3]....
        /*00d4*/ 	.word	0x000013b0
        /*00d8*/ 	.word	0x00000fff


	//   ....[4]....
        /*00dc*/ 	.word	0x00003460
        /*00e0*/ 	.word	0x00000fff


	//   ....[5]....
        /*00e4*/ 	.word	0x00003480
        /*00e8*/ 	.word	0x00000fff


	//   ....[6]....
        /*00ec*/ 	.word	0x000036b0
        /*00f0*/ 	.word	0x00000fff


	//   ....[7]....
        /*00f4*/ 	.word	0x00003800
        /*00f8*/ 	.word	0x00000fff


	//   ....[8]....
        /*00fc*/ 	.word	0x00005550
        /*0100*/ 	.word	0x00000fff


	//   ....[9]....
        /*0104*/ 	.word	0x00007620
        /*0108*/ 	.word	0x00000fff


	//   ....[10]....
        /*010c*/ 	.word	0x000076f0
        /*0110*/ 	.word	0x00000fff


	//   ....[11]....
        /*0114*/ 	.word	0x000078d0
        /*0118*/ 	.word	0x00000fff


	//   ....[12]....
        /*011c*/ 	.word	0x00007ac0
        /*0120*/ 	.word	0x00000fff


	//   ....[13]....
        /*0124*/ 	.word	0x00009e60
        /*0128*/ 	.word	0x00000fff


	//   ....[14]....
        /*012c*/ 	.word	0x0000a000
        /*0130*/ 	.word	0x00000fff


	//   ....[15]....
        /*0134*/ 	.word	0x0000a200
        /*0138*/ 	.word	0x00000fff


	//   ....[16]....
        /*013c*/ 	.word	0x0000a3e0
        /*0140*/ 	.word	0x00000fff


	//   ....[17]....
        /*0144*/ 	.word	0x0000bf90
        /*0148*/ 	.word	0x00000fff


	//----- nvinfo : EIATTR_COOP_GROUP_MASK_REGIDS
	.align		4
.L_508:
        /*014c*/ 	.byte	0x04, 0x29
        /*014e*/ 	.short	(.L_510 - .L_509)


	//   ....[0]....
.L_509:
        /*0150*/ 	.word	0xffffffff


	//   ....[1]....
        /*0154*/ 	.word	0xffffffff


	//   ....[2]....
        /*0158*/ 	.word	0xffffffff


	//   ....[3]....
        /*015c*/ 	.word	0xffffffff


	//   ....[4]....
        /*0160*/ 	.word	0xffffffff


	//   ....[5]....
        /*0164*/ 	.word	0xffffffff


	//   ....[6]....
        /*0168*/ 	.word	0xffffffff


	//   ....[7]....
        /*016c*/ 	.word	0xffffffff


	//   ....[8]....
        /*0170*/ 	.word	0xffffffff


	//   ....[9]....
        /*0174*/ 	.word	0xffffffff


	//   ....[10]....
        /*0178*/ 	.word	0xffffffff


	//   ....[11]....
        /*017c*/ 	.word	0xffffffff


	//   ....[12]....
        /*0180*/ 	.word	0xffffffff


	//   ....[13]....
        /*0184*/ 	.word	0xffffffff


	//   ....[14]....
        /*0188*/ 	.word	0xffffffff


	//   ....[15]....
        /*018c*/ 	.word	0xffffffff


	//   ....[16]....
        /*0190*/ 	.word	0xffffffff


	//   ....[17]....
        /*0194*/ 	.word	0xffffffff


	//   ....[18]....
        /*0198*/ 	.word	0xffffffff


	//   ....[19]....
        /*019c*/ 	.word	0xffffffff


	//   ....[20]....
        /*01a0*/ 	.word	0xffffffff


	//   ....[21]....
        /*01a4*/ 	.word	0xffffffff


	//   ....[22]....
        /*01a8*/ 	.word	0xffffffff


	//   ....[23]....
        /*01ac*/ 	.word	0xffffffff


	//   ....[24]....
        /*01b0*/ 	.word	0xffffffff


	//   ....[25]....
        /*01b4*/ 	.word	0xffffffff


	//   ....[26]....
        /*01b8*/ 	.word	0xffffffff


	//   ....[27]....
        /*01bc*/ 	.word	0xffffffff


	//   ....[28]....
        /*01c0*/ 	.word	0xffffffff


	//   ....[29]....
        /*01c4*/ 	.word	0xffffffff


	//   ....[30]....
        /*01c8*/ 	.word	0xffffffff


	//   ....[31]....
        /*01cc*/ 	.word	0xffffffff


	//   ....[32]....
        /*01d0*/ 	.word	0xffffffff


	//   ....[33]....
        /*01d4*/ 	.word	0xffffffff


	//   ....[34]....
        /*01d8*/ 	.word	0xffffffff


	//   ....[35]....
        /*01dc*/ 	.word	0xffffffff


	//   ....[36]....
        /*01e0*/ 	.word	0xffffffff


	//   ....[37]....
        /*01e4*/ 	.word	0xffffffff


	//   ....[38]....
        /*01e8*/ 	.word	0xffffffff


	//   ....[39]....
        /*01ec*/ 	.word	0xffffffff


	//   ....[40]....
        /*01f0*/ 	.word	0xffffffff


	//   ....[41]....
        /*01f4*/ 	.word	0xffffffff


	//   ....[42]....
        /*01f8*/ 	.word	0xffffffff


	//   ....[43]....
        /*01fc*/ 	.word	0xffffffff


	//   ....[44]....
        /*0200*/ 	.word	0xffffffff


	//   ....[45]....
        /*0204*/ 	.word	0xffffffff


	//   ....[46]....
        /*0208*/ 	.word	0xffffffff


	//   ....[47]....
        /*020c*/ 	.word	0xffffffff


	//   ....[48]....
        /*0210*/ 	.word	0xffffffff


	//   ....[49]....
        /*0214*/ 	.word	0xffffffff


	//   ....[50]....
        /*0218*/ 	.word	0xffffffff


	//   ....[51]....
        /*021c*/ 	.word	0xffffffff


	//   ....[52]....
        /*0220*/ 	.word	0xffffffff


	//   ....[53]....
        /*0224*/ 	.word	0xffffffff


	//   ....[54]....
        /*0228*/ 	.word	0xffffffff


	//   ....[55]....
        /*022c*/ 	.word	0xffffffff


	//   ....[56]....
        /*0230*/ 	.word	0xffffffff


	//   ....[57]....
        /*0234*/ 	.word	0xffffffff


	//   ....[58]....
        /*0238*/ 	.word	0xffffffff


	//   ....[59]....
        /*023c*/ 	.word	0xffffffff


	//   ....[60]....
        /*0240*/ 	.word	0xffffffff


	//   ....[61]....
        /*0244*/ 	.word	0xffffffff


	//   ....[62]....
        /*0248*/ 	.word	0xffffffff


	//   ....[63]....
        /*024c*/ 	.word	0xffffffff


	//   ....[64]....
        /*0250*/ 	.word	0xffffffff


	//   ....[65]....
        /*0254*/ 	.word	0xffffffff


	//   ....[66]....
        /*0258*/ 	.word	0xffffffff


	//   ....[67]....
        /*025c*/ 	.word	0xffffffff


	//   ....[68]....
        /*0260*/ 	.word	0xffffffff


	//   ....[69]....
        /*0264*/ 	.word	0xffffffff


	//   ....[70]....
        /*0268*/ 	.word	0xffffffff


	//   ....[71]....
        /*026c*/ 	.word	0xffffffff


	//   ....[72]....
        /*0270*/ 	.word	0xffffffff


	//   ....[73]....
        /*0274*/ 	.word	0xffffffff


	//   ....[74]....
        /*0278*/ 	.word	0xffffffff


	//   ....[75]....
        /*027c*/ 	.word	0xffffffff


	//   ....[76]....
        /*0280*/ 	.word	0xffffffff


	//   ....[77]....
        /*0284*/ 	.word	0xffffffff


	//   ....[78]....
        /*0288*/ 	.word	0xffffffff


	//   ....[79]....
        /*028c*/ 	.word	0xffffffff


	//   ....[80]....
        /*0290*/ 	.word	0xffffffff


	//   ....[81]....
        /*0294*/ 	.word	0xffffffff


	//   ....[82]....
        /*0298*/ 	.word	0xffffffff


	//   ....[83]....
        /*029c*/ 	.word	0xffffffff


	//   ....[84]....
        /*02a0*/ 	.word	0xffffffff


	//   ....[85]....
        /*02a4*/ 	.word	0xffffffff


	//   ....[86]....
        /*02a8*/ 	.word	0xffffffff


	//   ....[87]....
        /*02ac*/ 	.word	0xffffffff


	//   ....[88]....
        /*02b0*/ 	.word	0xffffffff


	//   ....[89]....
        /*02b4*/ 	.word	0xffffffff


	//   ....[90]....
        /*02b8*/ 	.word	0xffffffff


	//   ....[91]....
        /*02bc*/ 	.word	0xffffffff


	//   ....[92]....
        /*02c0*/ 	.word	0xffffffff


	//   ....[93]....
        /*02c4*/ 	.word	0xffffffff


	//   ....[94]....
        /*02c8*/ 	.word	0xffffffff


	//   ....[95]....
        /*02cc*/ 	.word	0xffffffff


	//   ....[96]....
        /*02d0*/ 	.word	0xffffffff


	//   ....[97]....
        /*02d4*/ 	.word	0xffffffff


	//   ....[98]....
        /*02d8*/ 	.word	0xffffffff


	//   ....[99]....
        /*02dc*/ 	.word	0xffffffff


	//   ....[100]....
        /*02e0*/ 	.word	0xffffffff


	//   ....[101]....
        /*02e4*/ 	.word	0xffffffff


	//   ....[102]....
        /*02e8*/ 	.word	0xffffffff


	//   ....[103]....
        /*02ec*/ 	.word	0xffffffff


	//   ....[104]....
        /*02f0*/ 	.word	0xffffffff


	//   ....[105]....
        /*02f4*/ 	.word	0xffffffff


	//   ....[106]....
        /*02f8*/ 	.word	0xffffffff


	//   ....[107]....
        /*02fc*/ 	.word	0xffffffff


	//   ....[108]....
        /*0300*/ 	.word	0xffffffff


	//   ....[109]....
        /*0304*/ 	.word	0xffffffff


	//   ....[110]....
        /*0308*/ 	.word	0xffffffff


	//   ....[111]....
        /*030c*/ 	.word	0xffffffff


	//   ....[112]....
        /*0310*/ 	.word	0xffffffff


	//   ....[113]....
        /*0314*/ 	.word	0xffffffff


	//   ....[114]....
        /*0318*/ 	.word	0xffffffff


	//   ....[115]....
        /*031c*/ 	.word	0xffffffff


	//   ....[116]....
        /*0320*/ 	.word	0xffffffff


	//   ....[117]....
        /*0324*/ 	.word	0xffffffff


	//   ....[118]....
        /*0328*/ 	.word	0xffffffff


	//   ....[119]....
        /*032c*/ 	.word	0xffffffff


	//   ....[120]....
        /*0330*/ 	.word	0xffffffff


	//   ....[121]....
        /*0334*/ 	.word	0xffffffff


	//   ....[122]....
        /*0338*/ 	.word	0xffffffff


	//   ....[123]....
        /*033c*/ 	.word	0xffffffff


	//   ....[124]....
        /*0340*/ 	.word	0xffffffff


	//   ....[125]....
        /*0344*/ 	.word	0xffffffff


	//   ....[126]....
        /*0348*/ 	.word	0xffffffff


	//   ....[127]....
        /*034c*/ 	.word	0xffffffff


	//   ....[128]....
        /*0350*/ 	.word	0xffffffff


	//   ....[129]....
        /*0354*/ 	.word	0xffffffff


	//   ....[130]....
        /*0358*/ 	.word	0xffffffff


	//   ....[131]....
        /*035c*/ 	.word	0xffffffff


	//   ....[132]....
        /*0360*/ 	.word	0xffffffff


	//   ....[133]....
        /*0364*/ 	.word	0xffffffff


	//   ....[134]....
        /*0368*/ 	.word	0xffffffff


	//   ....[135]....
        /*036c*/ 	.word	0xffffffff


	//   ....[136]....
        /*0370*/ 	.word	0xffffffff


	//   ....[137]....
        /*0374*/ 	.word	0xffffffff


	//   ....[138]....
        /*0378*/ 	.word	0xffffffff


	//   ....[139]....
        /*037c*/ 	.word	0xffffffff


	//   ....[140]....
        /*0380*/ 	.word	0xffffffff


	//   ....[141]....
        /*0384*/ 	.word	0xffffffff


	//   ....[142]....
        /*0388*/ 	.word	0xffffffff


	//   ....[143]....
        /*038c*/ 	.word	0xffffffff


	//   ....[144]....
        /*0390*/ 	.word	0xffffffff


	//   ....[145]....
        /*0394*/ 	.word	0xffffffff


	//   ....[146]....
        /*0398*/ 	.word	0xffffffff


	//   ....[147]....
        /*039c*/ 	.word	0xffffffff


	//   ....[148]....
        /*03a0*/ 	.word	0xffffffff


	//   ....[149]....
        /*03a4*/ 	.word	0xffffffff


	//   ....[150]....
        /*03a8*/ 	.word	0xffffffff


	//   ....[151]....
        /*03ac*/ 	.word	0xffffffff


	//   ....[152]....
        /*03b0*/ 	.word	0xffffffff


	//   ....[153]....
        /*03b4*/ 	.word	0xffffffff


	//   ....[154]....
        /*03b8*/ 	.word	0xffffffff


	//   ....[155]....
        /*03bc*/ 	.word	0xffffffff


	//   ....[156]....
        /*03c0*/ 	.word	0xffffffff


	//   ....[157]....
        /*03c4*/ 	.word	0xffffffff


	//   ....[158]....
        /*03c8*/ 	.word	0xffffffff


	//   ....[159]....
        /*03cc*/ 	.word	0xffffffff


	//   ....[160]....
        /*03d0*/ 	.word	0xffffffff


	//   ....[161]....
        /*03d4*/ 	.word	0xffffffff


	//   ....[162]....
        /*03d8*/ 	.word	0xffffffff


	//   ....[163]....
        /*03dc*/ 	.word	0xffffffff


	//   ....[164]....
        /*03e0*/ 	.word	0xffffffff


	//   ....[165]....
        /*03e4*/ 	.word	0xffffffff


	//   ....[166]....
        /*03e8*/ 	.word	0xffffffff


	//   ....[167]....
        /*03ec*/ 	.word	0xffffffff


	//   ....[168]....
        /*03f0*/ 	.word	0xffffffff


	//   ....[169]....
        /*03f4*/ 	.word	0xffffffff


	//   ....[170]....
        /*03f8*/ 	.word	0xffffffff


	//   ....[171]....
        /*03fc*/ 	.word	0xffffffff


	//   ....[172]....
        /*0400*/ 	.word	0xffffffff


	//   ....[173]....
        /*0404*/ 	.word	0xffffffff


	//   ....[174]....
        /*0408*/ 	.word	0xffffffff


	//   ....[175]....
        /*040c*/ 	.word	0xffffffff


	//   ....[176]....
        /*0410*/ 	.word	0xffffffff


	//   ....[177]....
        /*0414*/ 	.word	0xffffffff


	//   ....[178]....
        /*0418*/ 	.word	0xffffffff


	//   ....[179]....
        /*041c*/ 	.word	0xffffffff


	//   ....[180]....
        /*0420*/ 	.word	0xffffffff


	//   ....[181]....
        /*0424*/ 	.word	0xffffffff


	//   ....[182]....
        /*0428*/ 	.word	0xffffffff


	//   ....[183]....
        /*042c*/ 	.word	0xffffffff


	//   ....[184]....
        /*0430*/ 	.word	0xffffffff


	//   ....[185]....
        /*0434*/ 	.word	0xffffffff


	//   ....[186]....
        /*0438*/ 	.word	0xffffffff


	//   ....[187]....
        /*043c*/ 	.word	0xffffffff


	//   ....[188]....
        /*0440*/ 	.word	0xffffffff


	//   ....[189]....
        /*0444*/ 	.word	0xffffffff


	//   ....[190]....
        /*0448*/ 	.word	0xffffffff


	//   ....[191]....
        /*044c*/ 	.word	0xffffffff


	//   ....[192]....
        /*0450*/ 	.word	0xffffffff


	//   ....[193]....
        /*0454*/ 	.word	0xffffffff


	//   ....[194]....
        /*0458*/ 	.word	0xffffffff


	//   ....[195]....
        /*045c*/ 	.word	0xffffffff


	//   ....[196]....
        /*0460*/ 	.word	0xffffffff


	//   ....[197]....
        /*0464*/ 	.word	0xffffffff


	//   ....[198]....
        /*0468*/ 	.word	0xffffffff


	//   ....[199]....
        /*046c*/ 	.word	0xffffffff


	//   ....[200]....
        /*0470*/ 	.word	0xffffffff


	//   ....[201]....
        /*0474*/ 	.word	0xffffffff


	//   ....[202]....
        /*0478*/ 	.word	0xffffffff


	//   ....[203]....
        /*047c*/ 	.word	0xffffffff


	//   ....[204]....
        /*0480*/ 	.word	0xffffffff


	//   ....[205]....
        /*0484*/ 	.word	0xffffffff


	//   ....[206]....
        /*0488*/ 	.word	0xffffffff


	//   ....[207]....
        /*048c*/ 	.word	0xffffffff


	//   ....[208]....
        /*0490*/ 	.word	0xffffffff


	//   ....[209]....
        /*0494*/ 	.word	0xffffffff


	//   ....[210]....
        /*0498*/ 	.word	0xffffffff


	//   ....[211]....
        /*049c*/ 	.word	0xffffffff


	//   ....[212]....
        /*04a0*/ 	.word	0xffffffff


	//   ....[213]....
        /*04a4*/ 	.word	0xffffffff


	//   ....[214]....
        /*04a8*/ 	.word	0xffffffff


	//   ....[215]....
        /*04ac*/ 	.word	0xffffffff


	//   ....[216]....
        /*04b0*/ 	.word	0xffffffff


	//   ....[217]....
        /*04b4*/ 	.word	0xffffffff


	//   ....[218]....
        /*04b8*/ 	.word	0xffffffff


	//   ....[219]....
        /*04bc*/ 	.word	0xffffffff


	//   ....[220]....
        /*04c0*/ 	.word	0xffffffff


	//   ....[221]....
        /*04c4*/ 	.word	0xffffffff


	//   ....[222]....
        /*04c8*/ 	.word	0xffffffff


	//   ....[223]....
        /*04cc*/ 	.word	0xffffffff


	//   ....[224]....
        /*04d0*/ 	.word	0xffffffff


	//   ....[225]....
        /*04d4*/ 	.word	0xffffffff


	//   ....[226]....
        /*04d8*/ 	.word	0xffffffff


	//   ....[227]....
        /*04dc*/ 	.word	0xffffffff


	//   ....[228]....
        /*04e0*/ 	.word	0xffffffff


	//   ....[229]....
        /*04e4*/ 	.word	0xffffffff


	//   ....[230]....
        /*04e8*/ 	.word	0xffffffff


	//   ....[231]....
        /*04ec*/ 	.word	0xffffffff


	//   ....[232]....
        /*04f0*/ 	.word	0xffffffff


	//   ....[233]....
        /*04f4*/ 	.word	0xffffffff


	//   ....[234]....
        /*04f8*/ 	.word	0xffffffff


	//   ....[235]....
        /*04fc*/ 	.word	0xffffffff


	//   ....[236]....
        /*0500*/ 	.word	0xffffffff


	//   ....[237]....
        /*0504*/ 	.word	0xffffffff


	//   ....[238]....
        /*0508*/ 	.word	0xffffffff


	//   ....[239]....
        /*050c*/ 	.word	0xffffffff


	//   ....[240]....
        /*0510*/ 	.word	0x0500001d


	//   ....[241]....
        /*0514*/ 	.word	0x0500001d


	//   ....[242]....
        /*0518*/ 	.word	0x0500001d


	//   ....[243]....
        /*051c*/ 	.word	0x0500001d


	//   ....[244]....
        /*0520*/ 	.word	0x0500001d


	//   ....[245]....
        /*0524*/ 	.word	0x0500001d


	//   ....[246]....
        /*0528*/ 	.word	0x0500001d


	//   ....[247]....
        /*052c*/ 	.word	0x0500001d


	//   ....[248]....
        /*0530*/ 	.word	0x0500001d


	//   ....[249]....
        /*0534*/ 	.word	0x0500001d


	//   ....[250]....
        /*0538*/ 	.word	0x0500001d


	//   ....[251]....
        /*053c*/ 	.word	0x0500001d


	//   ....[252]....
        /*0540*/ 	.word	0x0500001d


	//   ....[253]....
        /*0544*/ 	.word	0x0500001d


	//   ....[254]....
        /*0548*/ 	.word	0x0500001d


	//   ....[255]....
        /*054c*/ 	.word	0x0500001d


	//   ....[0]....
        /*0550*/ 	.word	0x0500001d


	//   ....[1]....
        /*0554*/ 	.word	0x0500001d


	//   ....[2]....
        /*0558*/ 	.word	0x0500001d


	//   ....[3]....
        /*055c*/ 	.word	0x0500001d


	//   ....[4]....
        /*0560*/ 	.word	0x0500001d


	//   ....[5]....
        /*0564*/ 	.word	0x0500001d


	//   ....[6]....
        /*0568*/ 	.word	0x0500001d


	//   ....[7]....
        /*056c*/ 	.word	0x0500001d


	//   ....[8]....
        /*0570*/ 	.word	0x0500001d


	//   ....[9]....
        /*0574*/ 	.word	0x0500001d


	//   ....[10]....
        /*0578*/ 	.word	0x0500001d


	//   ....[11]....
        /*057c*/ 	.word	0x0500001d


	//   ....[12]....
        /*0580*/ 	.word	0x0500001d


	//   ....[13]....
        /*0584*/ 	.word	0x0500001d


	//   ....[14]....
        /*0588*/ 	.word	0x0500001d


	//   ....[15]....
        /*058c*/ 	.word	0x0500001d


	//   ....[16]....
        /*0590*/ 	.word	0x0500001d


	//   ....[17]....
        /*0594*/ 	.word	0x0500001d


	//   ....[18]....
        /*0598*/ 	.word	0x0500001d


	//   ....[19]....
        /*059c*/ 	.word	0x0500001d


	//   ....[20]....
        /*05a0*/ 	.word	0x0500001d


	//   ....[21]....
        /*05a4*/ 	.word	0x0500001d


	//   ....[22]....
        /*05a8*/ 	.word	0x0500001d


	//   ....[23]....
        /*05ac*/ 	.word	0x0500001d


	//   ....[24]....
        /*05b0*/ 	.word	0x0500001d


	//   ....[25]....
        /*05b4*/ 	.word	0x0500001d


	//   ....[26]....
        /*05b8*/ 	.word	0x0500001d


	//   ....[27]....
        /*05bc*/ 	.word	0x0500001d


	//   ....[28]....
        /*05c0*/ 	.word	0x0500001d


	//   ....[29]....
        /*05c4*/ 	.word	0x0500001d


	//   ....[30]....
        /*05c8*/ 	.word	0x0500001d


	//   ....[31]....
        /*05cc*/ 	.word	0x0500001d


	//   ....[32]....
        /*05d0*/ 	.word	0x0500001d


	//   ....[33]....
        /*05d4*/ 	.word	0x0500001d


	//   ....[34]....
        /*05d8*/ 	.word	0x0500001d


	//   ....[35]....
        /*05dc*/ 	.word	0x0500001d


	//   ....[36]....
        /*05e0*/ 	.word	0x0500001d


	//   ....[37]....
        /*05e4*/ 	.word	0x0500001d


	//   ....[38]....
        /*05e8*/ 	.word	0x0500001d


	//   ....[39]....
        /*05ec*/ 	.word	0x0500001d


	//   ....[40]....
        /*05f0*/ 	.word	0x0500001d


	//   ....[41]....
        /*05f4*/ 	.word	0x0500001d


	//   ....[42]....
        /*05f8*/ 	.word	0x0500001d


	//   ....[43]....
        /*05fc*/ 	.word	0x0500001d


	//   ....[44]....
        /*0600*/ 	.word	0x0500001d


	//   ....[45]....
        /*0604*/ 	.word	0x0500001d


	//   ....[46]....
        /*0608*/ 	.word	0x0500001d


	//   ....[47]....
        /*060c*/ 	.word	0x0500001d


	//   ....[48]....
        /*0610*/ 	.word	0x0500001d


	//   ....[49]....
        /*0614*/ 	.word	0x0500001d


	//   ....[50]....
        /*0618*/ 	.word	0x0500001d


	//   ....[51]....
        /*061c*/ 	.word	0x0500001d


	//   ....[52]....
        /*0620*/ 	.word	0x0500001d


	//   ....[53]....
        /*0624*/ 	.word	0x0500001d


	//   ....[54]....
        /*0628*/ 	.word	0x0500001d


	//   ....[55]....
        /*062c*/ 	.word	0x0500001d


	//   ....[56]....
        /*0630*/ 	.word	0x0500001d


	//   ....[57]....
        /*0634*/ 	.word	0x0500001d


	//   ....[58]....
        /*0638*/ 	.word	0x0500001d


	//   ....[59]....
        /*063c*/ 	.word	0x0500001d


	//   ....[60]....
        /*0640*/ 	.word	0x0500001d


	//   ....[61]....
        /*0644*/ 	.word	0x0500001d


	//   ....[62]....
        /*0648*/ 	.word	0x0500001d


	//   ....[63]....
        /*064c*/ 	.word	0x0500001d


	//   ....[64]....
        /*0650*/ 	.word	0x0500001d


	//   ....[65]....
        /*0654*/ 	.word	0x0500001d


	//   ....[66]....
        /*0658*/ 	.word	0x0500001d


	//   ....[67]....
        /*065c*/ 	.word	0x0500001d


	//   ....[68]....
        /*0660*/ 	.word	0x0500001d


	//   ....[69]....
        /*0664*/ 	.word	0x0500001d


	//   ....[70]....
        /*0668*/ 	.word	0x0500001d


	//   ....[71]....
        /*066c*/ 	.word	0x0500001d


	//   ....[72]....
        /*0670*/ 	.word	0x0500001d


	//   ....[73]....
        /*0674*/ 	.word	0x0500001d


	//   ....[74]....
        /*0678*/ 	.word	0x0500001d


	//   ....[75]....
        /*067c*/ 	.word	0x0500001d


	//   ....[76]....
        /*0680*/ 	.word	0x0500001d


	//   ....[77]....
        /*0684*/ 	.word	0x0500001d


	//   ....[78]....
        /*0688*/ 	.word	0x0500001d


	//   ....[79]....
        /*068c*/ 	.word	0x0500001d


	//   ....[80]....
        /*0690*/ 	.word	0x0500001d


	//   ....[81]....
        /*0694*/ 	.word	0x0500001d


	//   ....[82]....
        /*0698*/ 	.word	0x0500001d


	//   ....[83]....
        /*069c*/ 	.word	0x0500001d


	//   ....[84]....
        /*06a0*/ 	.word	0x0500001d


	//   ....[85]....
        /*06a4*/ 	.word	0x0500001d


	//   ....[86]....
        /*06a8*/ 	.word	0x0500001d


	//   ....[87]....
        /*06ac*/ 	.word	0x0500001d


	//   ....[88]....
        /*06b0*/ 	.word	0x0500001d


	//   ....[89]....
        /*06b4*/ 	.word	0x0500001d


	//   ....[90]....
        /*06b8*/ 	.word	0x0500001d


	//   ....[91]....
        /*06bc*/ 	.word	0x0500001d


	//   ....[92]....
        /*06c0*/ 	.word	0x0500001d


	//   ....[93]....
        /*06c4*/ 	.word	0x0500001d


	//   ....[94]....
        /*06c8*/ 	.word	0x0500001d


	//   ....[95]....
        /*06cc*/ 	.word	0x0500001d


	//   ....[96]....
        /*06d0*/ 	.word	0x0500001d


	//   ....[97]....
        /*06d4*/ 	.word	0x0500001d


	//   ....[98]....
        /*06d8*/ 	.word	0x0500001d


	//   ....[99]....
        /*06dc*/ 	.word	0x0500001d


	//   ....[100]....
        /*06e0*/ 	.word	0x0500001d


	//   ....[101]....
        /*06e4*/ 	.word	0x0500001d


	//   ....[102]....
        /*06e8*/ 	.word	0x0500001d


	//   ....[103]....
        /*06ec*/ 	.word	0x0500001d


	//   ....[104]....
        /*06f0*/ 	.word	0x0500001d


	//   ....[105]....
        /*06f4*/ 	.word	0x0500001d


	//   ....[106]....
        /*06f8*/ 	.word	0x0500001d


	//   ....[107]....
        /*06fc*/ 	.word	0x0500001d


	//   ....[108]....
        /*0700*/ 	.word	0x0500001d


	//   ....[109]....
        /*0704*/ 	.word	0x0500001d


	//   ....[110]....
        /*0708*/ 	.word	0x0500001d


	//   ....[111]....
        /*070c*/ 	.word	0x0500001d


	//   ....[112]....
        /*0710*/ 	.word	0x0500001d


	//   ....[113]....
        /*0714*/ 	.word	0x0500001d


	//   ....[114]....
        /*0718*/ 	.word	0x0500001d


	//   ....[115]....
        /*071c*/ 	.word	0x0500001d


	//----- nvinfo : EIATTR_COOP_GROUP_INSTR_OFFSETS
	.align		4
.L_510:
        /*0720*/ 	.byte	0x04, 0x28
        /*0722*/ 	.short	(.L_512 - .L_511)


	//   ....[0]....
.L_511:
        /*0724*/ 	.word	0x00000400


	//   ....[1]....
        /*0728*/ 	.word	0x000005b0


	//   ....[2]....
        /*072c*/ 	.word	0x00000800


	//   ....[3]....
        /*0730*/ 	.word	0x00000870


	//   ....[4]....
        /*0734*/ 	.word	0x000008a0


	//   ....[5]....
        /*0738*/ 	.word	0x00000960


	//   ....[6]....
        /*073c*/ 	.word	0x00000990


	//   ....[7]....
        /*0740*/ 	.word	0x000009e0


	//   ....[8]....
        /*0744*/ 	.word	0x000009f0


	//   ....[9]....
        /*0748*/ 	.word	0x00000a10


	//   ....[10]....
        /*074c*/ 	.word	0x00000a50


	//   ....[11]....
        /*0750*/ 	.word	0x00000a80


	//   ....[12]....
        /*0754*/ 	.word	0x00000af0


	//   ....[13]....
        /*0758*/ 	.word	0x00000b10


	//   ....[14]....
        /*075c*/ 	.word	0x00000b30


	//   ....[15]....
        /*0760*/ 	.word	0x00000b70


	//   ....[16]....
        /*0764*/ 	.word	0x00000ba0


	//   ....[17]....
        /*0768*/ 	.word	0x00000c10


	//   ....[18]....
        /*076c*/ 	.word	0x00000c30


	//   ....[19]....
        /*0770*/ 	.word	0x00000c50


	//   ....[20]....
        /*0774*/ 	.word	0x00000c90


	//   ....[21]....
        /*0778*/ 	.word	0x00000cc0


	//   ....[22]....
        /*077c*/ 	.word	0x00000d30


	//   ....[23]....
        /*0780*/ 	.word	0x00000d50


	//   ....[24]....
        /*0784*/ 	.word	0x00000d70


	//   ....[25]....
        /*0788*/ 	.word	0x00000db0


	//   ....[26]....
        /*078c*/ 	.word	0x00000de0


	//   ....[27]....
        /*0790*/ 	.word	0x00000f20


	//   ....[28]....
        /*0794*/ 	.word	0x00000f30


	//   ....[29]....
        /*0798*/ 	.word	0x00001480


	//   ....[30]....
        /*079c*/ 	.word	0x00001500


	//   ....[31]....
        /*07a0*/ 	.word	0x00001570


	//   ....[32]....
        /*07a4*/ 	.word	0x00002920


	//   ....[33]....
        /*07a8*/ 	.word	0x00002a80


	//   ....[34]....
        /*07ac*/ 	.word	0x00002e20


	//   ....[35]....
        /*07b0*/ 	.word	0x00002e40


	//   ....[36]....
        /*07b4*/ 	.word	0x00002e50


	//   ....[37]....
        /*07b8*/ 	.word	0x00002e60


	//   ....[38]....
        /*07bc*/ 	.word	0x00002e70


	//   ....[39]....
        /*07c0*/ 	.word	0x00002f10


	//   ....[40]....
        /*07c4*/ 	.word	0x00002f60


	//   ....[41]....
        /*07c8*/ 	.word	0x00002f70


	//   ....[42]....
        /*07cc*/ 	.word	0x00002f80


	//   ....[43]....
        /*07d0*/ 	.word	0x00002f90


	//   ....[44]....
        /*07d4*/ 	.word	0x00003030


	//   ....[45]....
        /*07d8*/ 	.word	0x00003080


	//   ....[46]....
        /*07dc*/ 	.word	0x00003090


	//   ....[47]....
        /*07e0*/ 	.word	0x000030a0


	//   ....[48]....
        /*07e4*/ 	.word	0x000030b0


	//   ....[49]....
        /*07e8*/ 	.word	0x00003150


	//   ....[50]....
        /*07ec*/ 	.word	0x000031a0


	//   ....[51]....
        /*07f0*/ 	.word	0x000031b0


	//   ....[52]....
        /*07f4*/ 	.word	0x000031c0


	//   ....[53]....
        /*07f8*/ 	.word	0x000031d0


	//   ....[54]....
        /*07fc*/ 	.word	0x00003270


	//   ....[55]....
        /*0800*/ 	.word	0x000032c0


	//   ....[56]....
        /*0804*/ 	.word	0x000032d0


	//   ....[57]....
        /*0808*/ 	.word	0x000032e0


	//   ....[58]....
        /*080c*/ 	.word	0x000032f0


	//   ....[59]....
        /*0810*/ 	.word	0x00003a80


	//   ....[60]....
        /*0814*/ 	.word	0x00003aa0


	//   ....[61]....
        /*0818*/ 	.word	0x00003ac0


	//   ....[62]....
        /*081c*/ 	.word	0x00003ae0


	//   ....[63]....
        /*0820*/ 	.word	0x00003b00


	//   ....[64]....
        /*0824*/ 	.word	0x00003ea0


	//   ....[65]....
        /*0828*/ 	.word	0x00004000


	//   ....[66]....
        /*082c*/ 	.word	0x00004050


	//   ....[67]....
        /*0830*/ 	.word	0x00004060


	//   ....[68]....
        /*0834*/ 	.word	0x00004070


	//   ....[69]....
        /*0838*/ 	.word	0x00004080


	//   ....[70]....
        /*083c*/ 	.word	0x00004090


	//   ....[71]....
        /*0840*/ 	.word	0x000041a0


	//   ....[72]....
        /*0844*/ 	.word	0x000041b0


	//   ....[73]....
        /*0848*/ 	.word	0x000041c0


	//   ....[74]....
        /*084c*/ 	.word	0x000041d0


	//   ....[75]....
        /*0850*/ 	.word	0x000041e0


	//   ....[76]....
        /*0854*/ 	.word	0x00004300


	//   ....[77]....
        /*0858*/ 	.word	0x00004310


	//   ....[78]....
        /*085c*/ 	.word	0x00004320


	//   ....[79]....
        /*0860*/ 	.word	0x00004330


	//   ....[80]....
        /*0864*/ 	.word	0x00004340


	//   ....[81]....
        /*0868*/ 	.word	0x00004460


	//   ....[82]....
        /*086c*/ 	.word	0x00004470


	//   ....[83]....
        /*0870*/ 	.word	0x00004480


	//   ....[84]....
        /*0874*/ 	.word	0x00004490


	//   ....[85]....
        /*0878*/ 	.word	0x000044a0


	//   ....[86]....
        /*087c*/ 	.word	0x000045c0


	//   ....[87]....
        /*0880*/ 	.word	0x000045d0


	//   ....[88]....
        /*0884*/ 	.word	0x000045e0


	//   ....[89]....
        /*0888*/ 	.word	0x000045f0


	//   ....[90]....
        /*088c*/ 	.word	0x00004600


	//   ....[91]....
        /*0890*/ 	.word	0x00004730


	//   ....[92]....
        /*0894*/ 	.word	0x00004810


	//   ....[93]....
        /*0898*/ 	.word	0x00004970


	//   ....[94]....
        /*089c*/ 	.word	0x000049c0


	//   ....[95]....
        /*08a0*/ 	.word	0x000049d0


	//   ....[96]....
        /*08a4*/ 	.word	0x000049e0


	//   ....[97]....
        /*08a8*/ 	.word	0x000049f0


	//   ....[98]....
        /*08ac*/ 	.word	0x00004a00


	//   ....[99]....
        /*08b0*/ 	.word	0x00004b80


	//   ....[100]....
        /*08b4*/ 	.word	0x00004b90


	//   ....[101]....
        /*08b8*/ 	.word	0x00004ba0


	//   ....[102]....
        /*08bc*/ 	.word	0x00004bb0


	//   ....[103]....
        /*08c0*/ 	.word	0x00004bc0


	//   ....[104]....
        /*08c4*/ 	.word	0x00004ce0


	//   ....[105]....
        /*08c8*/ 	.word	0x00004cf0


	//   ....[106]....
        /*08cc*/ 	.word	0x00004d00


	//   ....[107]....
        /*08d0*/ 	.word	0x00004d10


	//   ....[108]....
        /*08d4*/ 	.word	0x00004d20


	//   ....[109]....
        /*08d8*/ 	.word	0x00004e40


	//   ....[110]....
        /*08dc*/ 	.word	0x00004e50


	//   ....[111]....
        /*08e0*/ 	.word	0x00004e60


	//   ....[112]....
        /*08e4*/ 	.word	0x00004e70


	//   ....[113]....
        /*08e8*/ 	.word	0x00004e80


	//   ....[114]....
        /*08ec*/ 	.word	0x00004fa0


	//   ....[115]....
        /*08f0*/ 	.word	0x00004fb0


	//   ....[116]....
        /*08f4*/ 	.word	0x00004fc0


	//   ....[117]....
        /*08f8*/ 	.word	0x00004fd0


	//   ....[118]....
        /*08fc*/ 	.word	0x00004fe0


	//   ....[119]....
        /*0900*/ 	.word	0x00005190


	//   ....[120]....
        /*0904*/ 	.word	0x00006a00


	//   ....[121]....
        /*0908*/ 	.word	0x00006b60


	//   ....[122]....
        /*090c*/ 	.word	0x00006f90


	//   ....[123]....
        /*0910*/ 	.word	0x00006fc0


	//   ....[124]....
        /*0914*/ 	.word	0x00007010


	//   ....[125]....
        /*0918*/ 	.word	0x00007020


	//   ....[126]....
        /*091c*/ 	.word	0x00007030


	//   ....[127]....
        /*0920*/ 	.word	0x00007080


	//   ....[128]....
        /*0924*/ 	.word	0x000070d0


	//   ....[129]....
        /*0928*/ 	.word	0x00007130


	//   ....[130]....
        /*092c*/ 	.word	0x00007140


	//   ....[131]....
        /*0930*/ 	.word	0x00007150


	//   ....[132]....
        /*0934*/ 	.word	0x000071c0


	//   ....[133]....
        /*0938*/ 	.word	0x00007200


	//   ....[134]....
        /*093c*/ 	.word	0x00007250


	//   ....[135]....
        /*0940*/ 	.word	0x00007260


	//   ....[136]....
        /*0944*/ 	.word	0x00007270


	//   ....[137]....
        /*0948*/ 	.word	0x000072d0


	//   ....[138]....
        /*094c*/ 	.word	0x00007300


	//   ....[139]....
        /*0950*/ 	.word	0x00007370


	//   ....[140]....
        /*0954*/ 	.word	0x00007380


	//   ....[141]....
        /*0958*/ 	.word	0x00007390


	//   ....[142]....
        /*095c*/ 	.word	0x00007400


	//   ....[143]....
        /*0960*/ 	.word	0x00007440


	//   ....[144]....
        /*0964*/ 	.word	0x00007490


	//   ....[145]....
        /*0968*/ 	.word	0x000074a0


	//   ....[146]....
        /*096c*/ 	.word	0x000074b0


	//   ....[147]....
        /*0970*/ 	.word	0x00007c90


	//   ....[148]....
        /*0974*/ 	.word	0x00007cb0


	//   ....[149]....
        /*0978*/ 	.word	0x00007cc0


	//   ....[150]....
        /*097c*/ 	.word	0x00007cd0


	//   ....[151]....
        /*0980*/ 	.word	0x00007cf0


	//   ....[152]....
        /*0984*/ 	.word	0x00009210


	//   ....[153]....
        /*0988*/ 	.word	0x00009370


	//   ....[154]....
        /*098c*/ 	.word	0x00009780


	//   ....[155]....
        /*0990*/ 	.word	0x000097b0


	//   ....[156]....
        /*0994*/ 	.word	0x00009890


	//   ....[157]....
        /*0998*/ 	.word	0x000098c0


	//   ....[158]....
        /*099c*/ 	.word	0x000098e0


	//   ....[159]....
        /*09a0*/ 	.word	0x000098f0


	//   ....[160]....
        /*09a4*/ 	.word	0x00009950


	//   ....[161]....
        /*09a8*/ 	.word	0x00009960


	//   ....[162]....
        /*09ac*/ 	.word	0x00009980


	//   ....[163]....
        /*09b0*/ 	.word	0x00009990


	//   ....[164]....
        /*09b4*/ 	.word	0x00009a60


	//   ....[165]....
        /*09b8*/ 	.word	0x00009a70


	//   ....[166]....
        /*09bc*/ 	.word	0x00009a90


	//   ....[167]....
        /*09c0*/ 	.word	0x00009aa0


	//   ....[168]....
        /*09c4*/ 	.word	0x00009ab0


	//   ....[169]....
        /*09c8*/ 	.word	0x00009b80


	//   ....[170]....
        /*09cc*/ 	.word	0x00009b90


	//   ....[171]....
        /*09d0*/ 	.word	0x00009bb0


	//   ....[172]....
        /*09d4*/ 	.word	0x00009bc0


	//   ....[173]....
        /*09d8*/ 	.word	0x00009bd0


	//   ....[174]....
        /*09dc*/ 	.word	0x00009cb0


	//   ....[175]....
        /*09e0*/ 	.word	0x00009cc0


	//   ....[176]....
        /*09e4*/ 	.word	0x00009cd0


	//   ....[177]....
        /*09e8*/ 	.word	0x00009ce0


	//   ....[178]....
        /*09ec*/ 	.word	0x00009cf0


	//   ....[179]....
        /*09f0*/ 	.word	0x0000a500


	//   ....[180]....
        /*09f4*/ 	.word	0x0000a510


	//   ....[181]....
        /*09f8*/ 	.word	0x0000a520


	//   ....[182]....
        /*09fc*/ 	.word	0x0000a530


	//   ....[183]....
        /*0a00*/ 	.word	0x0000a540


	//   ....[184]....
        /*0a04*/ 	.word	0x0000a890


	//   ....[185]....
        /*0a08*/ 	.word	0x0000a9f0


	//   ....[186]....
        /*0a0c*/ 	.word	0x0000aa40


	//   ....[187]....
        /*0a10*/ 	.word	0x0000aa50


	//   ....[188]....
        /*0a14*/ 	.word	0x0000aa60


	//   ....[189]....
        /*0a18*/ 	.word	0x0000aa70


	//   ....[190]....
        /*0a1c*/ 	.word	0x0000aa80


	//   ....[191]....
        /*0a20*/ 	.word	0x0000ab90


	//   ....[192]....
        /*0a24*/ 	.word	0x0000aba0


	//   ....[193]....
        /*0a28*/ 	.word	0x0000abb0


	//   ....[194]....
        /*0a2c*/ 	.word	0x0000abc0


	//   ....[195]....
        /*0a30*/ 	.word	0x0000abd0


	//   ....[196]....
        /*0a34*/ 	.word	0x0000acf0


	//   ....[197]....
        /*0a38*/ 	.word	0x0000ad00


	//   ....[198]....
        /*0a3c*/ 	.word	0x0000ad10


	//   ....[199]....
        /*0a40*/ 	.word	0x0000ad20


	//   ....[200]....
        /*0a44*/ 	.word	0x0000ad30


	//   ....[201]....
        /*0a48*/ 	.word	0x0000ae50


	//   ....[202]....
        /*0a4c*/ 	.word	0x0000ae60


	//   ....[203]....
        /*0a50*/ 	.word	0x0000ae70


	//   ....[204]....
        /*0a54*/ 	.word	0x0000ae80


	//   ....[205]....
        /*0a58*/ 	.word	0x0000ae90


	//   ....[206]....
        /*0a5c*/ 	.word	0x0000afb0


	//   ....[207]....
        /*0a60*/ 	.word	0x0000afc0


	//   ....[208]....
        /*0a64*/ 	.word	0x0000afd0


	//   ....[209]....
        /*0a68*/ 	.word	0x0000afe0


	//   ....[210]....
        /*0a6c*/ 	.word	0x0000aff0


	//   ....[211]....
        /*0a70*/ 	.word	0x0000b120


	//   ....[212]....
        /*0a74*/ 	.word	0x0000b200


	//   ....[213]....
        /*0a78*/ 	.word	0x0000b370


	//   ....[214]....
        /*0a7c*/ 	.word	0x0000b3c0


	//   ....[215]....
        /*0a80*/ 	.word	0x0000b3d0


	//   ....[216]....
        /*0a84*/ 	.word	0x0000b3e0


	//   ....[217]....
        /*0a88*/ 	.word	0x0000b3f0


	//   ....[218]....
        /*0a8c*/ 	.word	0x0000b400


	//   ....[219]....
        /*0a90*/ 	.word	0x0000b580


	//   ....[220]....
        /*0a94*/ 	.word	0x0000b590


	//   ....[221]....
        /*0a98*/ 	.word	0x0000b5a0


	//   ....[222]....
        /*0a9c*/ 	.word	0x0000b5b0


	//   ....[223]....
        /*0aa0*/ 	.word	0x0000b5c0


	//   ....[224]....
        /*0aa4*/ 	.word	0x0000b6f0


	//   ....[225]....
        /*0aa8*/ 	.word	0x0000b700


	//   ....[226]....
        /*0aac*/ 	.word	0x0000b710


	//   ....[227]....
        /*0ab0*/ 	.word	0x0000b720


	//   ....[228]....
        /*0ab4*/ 	.word	0x0000b730


	//   ....[229]....
        /*0ab8*/ 	.word	0x0000b860


	//   ....[230]....
        /*0abc*/ 	.word	0x0000b870


	//   ....[231]....
        /*0ac0*/ 	.word	0x0000b880


	//   ....[232]....
        /*0ac4*/ 	.word	0x0000b890


	//   ....[233]....
        /*0ac8*/ 	.word	0x0000b8a0


	//   ....[234]....
        /*0acc*/ 	.word	0x0000b9b0


	//   ....[235]....
        /*0ad0*/ 	.word	0x0000b9c0


	//   ....[236]....
        /*0ad4*/ 	.word	0x0000b9d0


	//   ....[237]....
        /*0ad8*/ 	.word	0x0000b9e0


	//   ....[238]....
        /*0adc*/ 	.word	0x0000b9f0


	//   ....[239]....
        /*0ae0*/ 	.word	0x0000bb90


	//   ....[240]....
        /*0ae4*/ 	.word	0x0000cfc0


	//   ....[241]....
        /*0ae8*/ 	.word	0x0000d050


	//   ....[242]....
        /*0aec*/ 	.word	0x0000d100


	//   ....[243]....
        /*0af0*/ 	.word	0x0000d150


	//   ....[244]....
        /*0af4*/ 	.word	0x0000d1a0


	//   ....[245]....
        /*0af8*/ 	.word	0x0000d1f0


	//   ....[246]....
        /*0afc*/ 	.word	0x0000d240


	//   ....[247]....
        /*0b00*/ 	.word	0x0000d2c0


	//   ....[248]....
        /*0b04*/ 	.word	0x0000d350


	//   ....[249]....
        /*0b08*/ 	.word	0x0000d3d0


	//   ....[250]....
        /*0b0c*/ 	.word	0x0000d420


	//   ....[251]....
        /*0b10*/ 	.word	0x0000d470


	//   ....[252]....
        /*0b14*/ 	.word	0x0000d4c0


	//   ....[253]....
        /*0b18*/ 	.word	0x0000d540


	//   ....[254]....
        /*0b1c*/ 	.word	0x0000d5d0


	//   ....[255]....
        /*0b20*/ 	.word	0x0000d650


	//   ....[0]....
        /*0b24*/ 	.word	0x0000d6a0


	//   ....[1]....
        /*0b28*/ 	.word	0x0000d6f0


	//   ....[2]....
        /*0b2c*/ 	.word	0x0000d740


	//   ....[3]....
        /*0b30*/ 	.word	0x0000d7c0


	//   ....[4]....
        /*0b34*/ 	.word	0x0000d850


	//   ....[5]....
        /*0b38*/ 	.word	0x0000d8d0


	//   ....[6]....
        /*0b3c*/ 	.word	0x0000d920


	//   ....[7]....
        /*0b40*/ 	.word	0x0000d970


	//   ....[8]....
        /*0b44*/ 	.word	0x0000d9c0


	//   ....[9]....
        /*0b48*/ 	.word	0x0000da40


	//   ....[10]....
        /*0b4c*/ 	.word	0x0000dad0


	//   ....[11]....
        /*0b50*/ 	.word	0x0000db50


	//   ....[12]....
        /*0b54*/ 	.word	0x0000dba0


	//   ....[13]....
        /*0b58*/ 	.word	0x0000dbf0


	//   ....[14]....
        /*0b5c*/ 	.word	0x0000dc40


	//   ....[15]....
        /*0b60*/ 	.word	0x0000dcc0


	//   ....[16]....
        /*0b64*/ 	.word	0x0000dd40


	//   ....[17]....
        /*0b68*/ 	.word	0x0000ddd0


	//   ....[18]....
        /*0b6c*/ 	.word	0x0000de50


	//   ....[19]....
        /*0b70*/ 	.word	0x0000df10


	//   ....[20]....
        /*0b74*/ 	.word	0x0000df60


	//   ....[21]....
        /*0b78*/ 	.word	0x0000dfb0


	//   ....[22]....
        /*0b7c*/ 	.word	0x0000e000


	//   ....[23]....
        /*0b80*/ 	.word	0x0000e050


	//   ....[24]....
        /*0b84*/ 	.word	0x0000e0d0


	//   ....[25]....
        /*0b88*/ 	.word	0x0000e160


	//   ....[26]....
        /*0b8c*/ 	.word	0x0000e1e0


	//   ....[27]....
        /*0b90*/ 	.word	0x0000e230


	//   ....[28]....
        /*0b94*/ 	.word	0x0000e280


	//   ....[29]....
        /*0b98*/ 	.word	0x0000e2d0


	//   ....[30]....
        /*0b9c*/ 	.word	0x0000e350


	//   ....[31]....
        /*0ba0*/ 	.word	0x0000e3e0


	//   ....[32]....
        /*0ba4*/ 	.word	0x0000e460


	//   ....[33]....
        /*0ba8*/ 	.word	0x0000e4b0


	//   ....[34]....
        /*0bac*/ 	.word	0x0000e500


	//   ....[35]....
        /*0bb0*/ 	.word	0x0000e550


	//   ....[36]....
        /*0bb4*/ 	.word	0x0000e5d0


	//   ....[37]....
        /*0bb8*/ 	.word	0x0000e660


	//   ....[38]....
        /*0bbc*/ 	.word	0x0000e6e0


	//   ....[39]....
        /*0bc0*/ 	.word	0x0000e730


	//   ....[40]....
        /*0bc4*/ 	.word	0x0000e780


	//   ....[41]....
        /*0bc8*/ 	.word	0x0000e7d0


	//   ....[42]....
        /*0bcc*/ 	.word	0x0000e850


	//   ....[43]....
        /*0bd0*/ 	.word	0x0000e8e0


	//   ....[44]....
        /*0bd4*/ 	.word	0x0000e960


	//   ....[45]....
        /*0bd8*/ 	.word	0x0000e9b0


	//   ....[46]....
        /*0bdc*/ 	.word	0x0000ea00


	//   ....[47]....
        /*0be0*/ 	.word	0x0000ea50


	//   ....[48]....
        /*0be4*/ 	.word	0x0000ead0


	//   ....[49]....
        /*0be8*/ 	.word	0x0000eb50


	//   ....[50]....
        /*0bec*/ 	.word	0x0000ebe0


	//   ....[51]....
        /*0bf0*/ 	.word	0x0000ec70


	//   ....[52]....
        /*0bf4*/ 	.word	0x0000ed20


	//   ....[53]....
        /*0bf8*/ 	.word	0x0000ed70


	//   ....[54]....
        /*0bfc*/ 	.word	0x0000edc0


	//   ....[55]....
        /*0c00*/ 	.word	0x0000ee10


	//   ....[56]....
        /*0c04*/ 	.word	0x0000ee60


	//   ....[57]....
        /*0c08*/ 	.word	0x0000eed0


	//   ....[58]....
        /*0c0c*/ 	.word	0x0000ef60


	//   ....[59]....
        /*0c10*/ 	.word	0x0000efe0


	//   ....[60]....
        /*0c14*/ 	.word	0x0000f030


	//   ....[61]....
        /*0c18*/ 	.word	0x0000f080


	//   ....[62]....
        /*0c1c*/ 	.word	0x0000f0d0


	//   ....[63]....
        /*0c20*/ 	.word	0x0000f140


	//   ....[64]....
        /*0c24*/ 	.word	0x0000f1d0


	//   ....[65]....
        /*0c28*/ 	.word	0x0000f250


	//   ....[66]....
        /*0c2c*/ 	.word	0x0000f2a0


	//   ....[67]....
        /*0c30*/ 	.word	0x0000f2f0


	//   ....[68]....
        /*0c34*/ 	.word	0x0000f340


	//   ....[69]....
        /*0c38*/ 	.word	0x0000f3b0


	//   ....[70]....
        /*0c3c*/ 	.word	0x0000f440


	//   ....[71]....
        /*0c40*/ 	.word	0x0000f4c0


	//   ....[72]....
        /*0c44*/ 	.word	0x0000f510


	//   ....[73]....
        /*0c48*/ 	.word	0x0000f560


	//   ....[74]....
        /*0c4c*/ 	.word	0x0000f5b0


	//   ....[75]....
        /*0c50*/ 	.word	0x0000f620


	//   ....[76]....
        /*0c54*/ 	.word	0x0000f6b0


	//   ....[77]....
        /*0c58*/ 	.word	0x0000f730


	//   ....[78]....
        /*0c5c*/ 	.word	0x0000f780


	//   ....[79]....
        /*0c60*/ 	.word	0x0000f7d0


	//   ....[80]....
        /*0c64*/ 	.word	0x0000f820


	//   ....[81]....
        /*0c68*/ 	.word	0x0000f890


	//   ....[82]....
        /*0c6c*/ 	.word	0x0000f910


	//   ....[83]....
        /*0c70*/ 	.word	0x0000f9a0


	//   ....[84]....
        /*0c74*/ 	.word	0x0000fa20


	//   ....[85]....
        /*0c78*/ 	.word	0x0000fad0


	//   ....[86]....
        /*0c7c*/ 	.word	0x0000fb20


	//   ....[87]....
        /*0c80*/ 	.word	0x0000fb70


	//   ....[88]....
        /*0c84*/ 	.word	0x0000fbc0


	//   ....[89]....
        /*0c88*/ 	.word	0x0000fc10


	//   ....[90]....
        /*0c8c*/ 	.word	0x0000fc90


	//   ....[91]....
        /*0c90*/ 	.word	0x0000fd20


	//   ....[92]....
        /*0c94*/ 	.word	0x0000fda0


	//   ....[93]....
        /*0c98*/ 	.word	0x0000fdf0


	//   ....[94]....
        /*0c9c*/ 	.word	0x0000fe40


	//   ....[95]....
        /*0ca0*/ 	.word	0x0000fe90


	//   ....[96]....
        /*0ca4*/ 	.word	0x0000ff00


	//   ....[97]....
        /*0ca8*/ 	.word	0x0000ff90


	//   ....[98]....
        /*0cac*/ 	.word	0x00010010


	//   ....[99]....
        /*0cb0*/ 	.word	0x00010060


	//   ....[100]....
        /*0cb4*/ 	.word	0x000100b0


	//   ....[101]....
        /*0cb8*/ 	.word	0x00010100


	//   ....[102]....
        /*0cbc*/ 	.word	0x00010170


	//   ....[103]....
        /*0cc0*/ 	.word	0x00010200


	//   ....[104]....
        /*0cc4*/ 	.word	0x00010280


	//   ....[105]....
        /*0cc8*/ 	.word	0x000102d0


	//   ....[106]....
        /*0ccc*/ 	.word	0x00010320


	//   ....[107]....
        /*0cd0*/ 	.word	0x00010370


	//   ....[108]....
        /*0cd4*/ 	.word	0x000103e0


	//   ....[109]....
        /*0cd8*/ 	.word	0x00010470


	//   ....[110]....
        /*0cdc*/ 	.word	0x000104f0


	//   ....[111]....
        /*0ce0*/ 	.word	0x00010540


	//   ....[112]....
        /*0ce4*/ 	.word	0x00010590


	//   ....[113]....
        /*0ce8*/ 	.word	0x000105e0


	//   ....[114]....
        /*0cec*/ 	.word	0x00010650


	//   ....[115]....
        /*0cf0*/ 	.word	0x000106c0


	//----- nvinfo : EIATTR_VRC_CTA_INIT_COUNT
	.align		4
.L_512:
        /*0cf4*/ 	.byte	0x02, 0x4a
	.zero		1
	.zero		1


	//----- nvinfo : EIATTR_EXIT_INSTR_OFFSETS
	.align		4
        /*0cf8*/ 	.byte	0x04, 0x1c
        /*0cfa*/ 	.short	(.L_514 - .L_513)


	//   ....[0]....
.L_513:
        /*0cfc*/ 	.word	0x00001b20


	//   ....[1]....
        /*0d00*/ 	.word	0x00001e40


	//   ....[2]....
        /*0d04*/ 	.word	0x000020d0


	//   ....[3]....
        /*0d08*/ 	.word	0x000024c0


	//   ....[4]....
        /*0d0c*/ 	.word	0x00002580


	//   ....[5]....
        /*0d10*/ 	.word	0x000059e0


	//   ....[6]....
        /*0d14*/ 	.word	0x00005d20


	//   ....[7]....
        /*0d18*/ 	.word	0x00005fa0


	//   ....[8]....
        /*0d1c*/ 	.word	0x00006390


	//   ....[9]....
        /*0d20*/ 	.word	0x00006450


	//   ....[10]....
        /*0d24*/ 	.word	0x00006480


	//   ....[11]....
        /*0d28*/ 	.word	0x00008b90


	//   ....[12]....
        /*0d2c*/ 	.word	0x00008cc0


	//   ....[13]....
        /*0d30*/ 	.word	0x0000ce40


	//   ....[14]....
        /*0d34*/ 	.word	0x0000cf70


	//----- nvinfo : EIATTR_MAX_THREADS
	.align		4
.L_514:
        /*0d38*/ 	.byte	0x04, 0x05
        /*0d3a*/ 	.short	(.L_516 - .L_515)
.L_515:
        /*0d3c*/ 	.word	0x00000100
        /*0d40*/ 	.word	0x00000001
        /*0d44*/ 	.word	0x00000001


	//----- nvinfo : EIATTR_CRS_STACK_SIZE
	.align		4
.L_516:
        /*0d48*/ 	.byte	0x04, 0x1e
        /*0d4a*/ 	.short	(.L_518 - .L_517)
.L_517:
        /*0d4c*/ 	.word	0x00000000


	//----- nvinfo : EIATTR_CBANK_PARAM_SIZE
	.align		4
.L_518:
        /*0d50*/ 	.byte	0x03, 0x19
        /*0d52*/ 	.short	0x0058


	//----- nvinfo : EIATTR_PARAM_CBANK
	.align		4
        /*0d54*/ 	.byte	0x04, 0x0a
        /*0d56*/ 	.short	(.L_520 - .L_519)
	.align		4
.L_519:
        /*0d58*/ 	.word	index@(.nv.constant0._ZN6thrust24THRUST_300001_SM_1000_NS8cuda_cub4core6detail13_kernel_agentINS1_15__reduce_by_key16ReduceByKeyAgentINS0_6detail15normal_iteratorINS0_10device_ptrIiEEEENS8_INS9_I6float3EEEESB_SE_N4cuda3std3__48equal_toIiEENSH_4plusISC_EEPllEEJSB_SE_SB_SE_SM_N3cub18CUB_300001_SM_100024ReduceByKeyScanTileStateISC_lLb0EEESJ_SL_llEEEvDpT0_)
        /*0d5c*/ 	.short	0x0380
        /*0d5e*/ 	.short	0x0058


	//----- nvinfo : EIATTR_SW_WAR
	.align		4
.L_520:
        /*0d60*/ 	.byte	0x04, 0x36
        /*0d62*/ 	.short	(.L_522 - .L_521)
.L_521:
        /*0d64*/ 	.word	0x00000008
.L_522:


//--------------------- .nv.info._ZN6thrust24THRUST_300001_SM_1000_NS8cuda_cub4core6detail13_kernel_agentINS1_15__reduce_by_key9InitAgentIN3cub18CUB_300001_SM_100024ReduceByKeyScanTileStateI6float3lLb0EEElPlEEJSB_lSC_EEEvDpT0_ --------------------------
	.section	.nv.info._ZN6thrust24THRUST_300001_SM_1000_NS8cuda_cub4core6detail13_kernel_agentINS1_15__reduce_by_key9InitAgentIN3cub18CUB_300001_SM_100024ReduceByKeyScanTileStateI6float3lLb0EEElPlEEJSB_lSC_EEEvDpT0_,"",@"SHT_CUDA_INFO"
	.sectionflags	@""
	.align	4


	//----- nvinfo : EIATTR_CUDA_API_VERSION
	.align		4
        /*0000*/ 	.byte	0x04, 0x37
        /*0002*/ 	.short	(.L_524 - .L_523)
.L_523:
        /*0004*/ 	.word	0x00000082


	//----- nvinfo : EIATTR_KPARAM_INFO
	.align		4
.L_524:
        /*0008*/ 	.byte	0x04, 0x17
        /*000a*/ 	.short	(.L_526 - .L_525)
.L_525:
        /*000c*/ 	.word	0x00000000
        /*0010*/ 	.short	0x0002
        /*0012*/ 	.short	0x0020
        /*0014*/ 	.byte	0x00, 0xf5, 0x21, 0x00


	//----- nvinfo : EIATTR_KPARAM_INFO
	.align		4
.L_526:
        /*0018*/ 	.byte	0x04, 0x17
        /*001a*/ 	.short	(.L_528 - .L_527)
.L_527:
        /*001c*/ 	.word	0x00000000
        /*0020*/ 	.short	0x0001
        /*0022*/ 	.short	0x0018
        /*0024*/ 	.byte	0x00, 0xf0, 0x21, 0x00


	//----- nvinfo : EIATTR_KPARAM_INFO
	.align		4
.L_528:
        /*0028*/ 	.byte	0x04, 0x17
        /*002a*/ 	.short	(.L_530 - .L_529)
.L_529:
        /*002c*/ 	.word	0x00000000
        /*0030*/ 	.short	0x0000
        /*0032*/ 	.short	0x0000
        /*0034*/ 	.byte	0x00, 0xf0, 0x61, 0x00


	//----- nvinfo : EIATTR_SPARSE_MMA_MASK
	.align		4
.L_530:
        /*0038*/ 	.byte	0x03, 0x50
        /*003a*/ 	.short	0x0000


	//----- nvinfo : EIATTR_MAXREG_COUNT
	.align		4
        /*003c*/ 	.byte	0x03, 0x1b
        /*003e*/ 	.short	0x00ff


	//----- nvinfo : EIATTR_MERCURY_ISA_VERSION
	.align		4
        /*0040*/ 	.byte	0x03, 0x5f
        /*0042*/ 	.short	0x0101


	//----- nvinfo : EIATTR_VRC_CTA_INIT_COUNT
	.align		4
        /*0044*/ 	.byte	0x02, 0x4a
	.zero		1
	.zero		1


	//----- nvinfo : EIATTR_EXIT_INSTR_OFFSETS
	.align		4
        /*0048*/ 	.byte	0x04, 0x1c
        /*004a*/ 	.short	(.L_532 - .L_531)


	//   ....[0]....
.L_531:
        /*004c*/ 	.word	0x00000120


	//   ....[1]....
        /*0050*/ 	.word	0x00000150


	//----- nvinfo : EIATTR_MAX_THREADS
	.align		4
.L_532:
        /*0054*/ 	.byte	0x04, 0x05
        /*0056*/ 	.short	(.L_534 - .L_533)
.L_533:
        /*0058*/ 	.word	0x00000080
        /*005c*/ 	.word	0x00000001
        /*0060*/ 	.word	0x00000001


	//----- nvinfo : EIATTR_CBANK_PARAM_SIZE
	.align		4
.L_534:
        /*0064*/ 	.byte	0x03, 0x19
        /*0066*/ 	.short	0x0028


	//----- nvinfo : EIATTR_PARAM_CBANK
	.align		4
        /*0068*/ 	.byte	0x04, 0x0a
        /*006a*/ 	.short	(.L_536 - .L_535)
	.align		4
.L_535:
        /*006c*/ 	.word	index@(.nv.constant0._ZN6thrust24THRUST_300001_SM_1000_NS8cuda_cub4core6detail13_kernel_agentINS1_15__reduce_by_key9InitAgentIN3cub18CUB_300001_SM_100024ReduceByKeyScanTileStateI6float3lLb0EEElPlEEJSB_lSC_EEEvDpT0_)
        /*0070*/ 	.short	0x0380
        /*0072*/ 	.short	0x0028


	//----- nvinfo : EIATTR_SW_WAR
	.align		4
.L_536:
        /*0074*/ 	.byte	0x04, 0x36
        /*0076*/ 	.short	(.L_538 - .L_537)
.L_537:
        /*0078*/ 	.word	0x00000008
.L_538:


//--------------------- .nv.info._ZN6thrust24THRUST_300001_SM_1000_NS8cuda_cub4core6detail13_kernel_agentINS1_15__reduce_by_key16ReduceByKeyAgentINS0_6detail15normal_iteratorINS0_10device_ptrIiEEEENS8_INS9_I6float3EEEESB_SE_N4cuda3std3__48equal_toIiEENSH_4plusISC_EEPiiEEJSB_SE_SB_SE_SM_N3cub18CUB_300001_SM_100024ReduceByKeyScanTileStateISC_iLb0EEESJ_SL_iiEEEvDpT0_ --------------------------
	.section	.nv.info._ZN6thrust24THRUST_300001_SM_1000_NS8cuda_cub4core6detail13_kernel_agentINS1_15__reduce_by_key16ReduceByKeyAgentINS0_6detail15normal_iteratorINS0_10device_ptrIiEEEENS8_INS9_I6float3EEEESB_SE_N4cuda3std3__48equal_toIiEENSH_4plusISC_EEPiiEEJSB_SE_SB_SE_SM_N3cub18CUB_300001_SM_100024ReduceByKeyScanTileStateISC_iLb0EEESJ_SL_iiEEEvDpT0_,"",@"SHT_CUDA_INFO"
	.sectionflags	@""
	.align	4


	//----- nvinfo : EIATTR_CUDA_API_VERSION
	.align		4
        /*0000*/ 	.byte	0x04, 0x37
        /*0002*/ 	.short	(.L_540 - .L_539)
.L_539:
        /*0004*/ 	.word	0x00000082


	//----- nvinfo : EIATTR_KPARAM_INFO
	.align		4
.L_540:
        /*0008*/ 	.byte	0x04, 0x17
        /*000a*/ 	.short	(.L_542 - .L_541)
.L_541:
        /*000c*/ 	.word	0x00000000
        /*0010*/ 	.short	0x0009
        /*0012*/ 	.short	0x0048
        /*0014*/ 	.byte	0x00, 0xf0, 0x11, 0x00


	//----- nvinfo : EIATTR_KPARAM_INFO
	.align		4
.L_542:
        /*0018*/ 	.byte	0x04, 0x17
        /*001a*/ 	.short	(.L_544 - .L_543)
.L_543:
        /*001c*/ 	.word	0x00000000
        /*0020*/ 	.short	0x0008
        /*0022*/ 	.short	0x0044
        /*0024*/ 	.byte	0x00, 0xf0, 0x11, 0x00


	//----- nvinfo : EIATTR_KPARAM_INFO
	.align		4
.L_544:
        /*0028*/ 	.byte	0x04, 0x17
        /*002a*/ 	.short	(.L_546 - .L_545)
.L_545:
        /*002c*/ 	.word	0x00000000
        /*0030*/ 	.short	0x0007
        /*0032*/ 	.short	0x0041
        /*0034*/ 	.byte	0x00, 0xf0, 0x05, 0x00


	//----- nvinfo : EIATTR_KPARAM_INFO
	.align		4
.L_546:
        /*0038*/ 	.byte	0x04, 0x17
        /*003a*/ 	.short	(.L_548 - .L_547)
.L_547:
        /*003c*/ 	.word	0x00000000
        /*0040*/ 	.short	0x0006
        /*0042*/ 	.short	0x0040
        /*0044*/ 	.byte	0x00, 0xf0, 0x05, 0x00


	//----- nvinfo : EIATTR_KPARAM_INFO
	.align		4
.L_548:
        /*0048*/ 	.byte	0x04, 0x17
        /*004a*/ 	.short	(.L_550 - .L_549)
.L_549:
        /*004c*/ 	.word	0x00000000
        /*0050*/ 	.short	0x0005
        /*0052*/ 	.short	0x0028
        /*0054*/ 	.byte	0x00, 0xf0, 0x61, 0x00


	//----- nvinfo : EIATTR_KPARAM_INFO
	.align		4
.L_550:
        /*0058*/ 	.byte	0x04, 0x17
        /*005a*/ 	.short	(.L_552 - .L_551)
.L_551:
        /*005c*/ 	.word	0x00000000
        /*0060*/ 	.short	0x0004
        /*0062*/ 	.short	0x0020
        /*0064*/ 	.byte	0x00, 0xf5, 0x21, 0x00


	//----- nvinfo : EIATTR_KPARAM_INFO
	.align		4
.L_552:
        /*0068*/ 	.byte	0x04, 0x17
        /*006a*/ 	.short	(.L_554 - .L_553)
.L_553:
        /*006c*/ 	.word	0x00000000
        /*0070*/ 	.short	0x0003
        /*0072*/ 	.short	0x0018
        /*0074*/ 	.byte	0x00, 0xf0, 0x21, 0x00


	//----- nvinfo : EIATTR_KPARAM_INFO
	.align		4
.L_554:
        /*0078*/ 	.byte	0x04, 0x17
        /*007a*/ 	.short	(.L_556 - .L_555)
.L_555:
        /*007c*/ 	.word	0x00000000
        /*0080*/ 	.short	0x0002
        /*0082*/ 	.short	0x0010
        /*0084*/ 	.byte	0x00, 0xf0, 0x21, 0x00


	//----- nvinfo : EIATTR_KPARAM_INFO
	.align		4
.L_556:
        /*0088*/ 	.byte	0x04, 0x17
        /*008a*/ 	.short	(.L_558 - .L_557)
.L_557:
        /*008c*/ 	.word	0x00000000
        /*0090*/ 	.short	0x0001
        /*0092*/ 	.short	0x0008
        /*0094*/ 	.byte	0x00, 0xf0, 0x21, 0x00


	//----- nvinfo : EIATTR_KPARAM_INFO
	.align		4
.L_558:
        /*0098*/ 	.byte	0x04, 0x17
        /*009a*/ 	.short	(.L_560 - .L_559)
.L_559:
        /*009c*/ 	.word	0x00000000
        /*00a0*/ 	.short	0x0000
        /*00a2*/ 	.short	0x0000
        /*00a4*/ 	.byte	0x00, 0xf0, 0x21, 0x00


	//----- nvinfo : EIATTR_SPARSE_MMA_MASK
	.align		4
.L_560:
        /*00a8*/ 	.byte	0x03, 0x50
        /*00aa*/ 	.short	0x0000


	//----- nvinfo : EIATTR_MAXREG_COUNT
	.align		4
        /*00ac*/ 	.byte	0x03, 0x1b
        /*00ae*/ 	.short	0x00ff


	//----- nvinfo : EIATTR_NUM_BARRIERS
	.align		4
        /*00b0*/ 	.byte	0x02, 0x4c
        /*00b2*/ 	.byte	0x01
	.zero		1


	//----- nvinfo : EIATTR_ANNOTATIONS
	.align		4
        /*00b4*/ 	.byte	0x04, 0x55
        /*00b6*/ 	.short	(.L_562 - .L_561)


	//   ....[0]....
.L_561:
        /*00b8*/ 	.word	0x00000001
        /*00bc*/ 	.byte	0x20, 0x60, 0x00, 0x00, 0x01, 0x00, 0x00, 0x00, 0xa0, 0x65, 0x00, 0x00


	//----- nvinfo : EIATTR_MERCURY_ISA_VERSION
	.align		4
.L_562:
        /*00c8*/ 	.byte	0x03, 0x5f
        /*00ca*/ 	.short	0x0101


	//----- nvinfo : EIATTR_UNUSED_LOAD_BYTE_OFFSET
	.align		4
        /*00cc*/ 	.byte	0x04, 0x44
        /*00ce*/ 	.short	(.L_564 - .L_563)


	//   ....[0]....
.L_563:
        /*00d0*/ 	.word	0x00009cb0
        /*00d4*/ 	.word	0x0000fff0


	//----- nvinfo : EIATTR_COOP_GROUP_MASK_REGIDS
	.align		4
.L_564:
        /*00d8*/ 	.byte	0x04, 0x29
        /*00da*/ 	.short	(.L_566 - .L_565)


	//   ....[0]....
.L_565:
        /*00dc*/ 	.word	0xffffffff


	//   ....[1]....
        /*00e0*/ 	.word	0xffffffff


	//   ....[2]....
        /*00e4*/ 	.word	0xffffffff


	//   ....[3]....
        /*00e8*/ 	.word	0xffffffff


	//   ....[4]....
        /*00ec*/ 	.word	0xffffffff


	//   ....[5]....
        /*00f0*/ 	.word	0xffffffff


	//   ....[6]....
        /*00f4*/ 	.word	0xffffffff


	//   ....[7]....
        /*00f8*/ 	.word	0xffffffff


	//   ....[8]....
        /*00fc*/ 	.word	0xffffffff


	//   ....[9]....
        /*0100*/ 	.word	0xffffffff


	//   ....[10]....
        /*0104*/ 	.word	0xffffffff


	//   ....[11]....
        /*0108*/ 	.word	0xffffffff


	//   ....[12]....
        /*010c*/ 	.word	0xffffffff


	//   ....[13]....
        /*0110*/ 	.word	0xffffffff


	//   ....[14]....
        /*0114*/ 	.word	0xffffffff


	//   ....[15]....
        /*0118*/ 	.word	0xffffffff


	//   ....[16]....
        /*011c*/ 	.word	0xffffffff


	//   ....[17]....
        /*0120*/ 	.word	0xffffffff


	//   ....[18]....
        /*0124*/ 	.word	0xffffffff


	//   ....[19]....
        /*0128*/ 	.word	0xffffffff


	//   ....[20]....
        /*012c*/ 	.word	0xffffffff


	//   ....[21]....
        /*0130*/ 	.word	0xffffffff


	//   ....[22]....
        /*0134*/ 	.word	0xffffffff


	//   ....[23]....
        /*0138*/ 	.word	0xffffffff


	//   ....[24]....
        /*013c*/ 	.word	0xffffffff


	//   ....[25]....
        /*0140*/ 	.word	0xffffffff


	//   ....[26]....
        /*0144*/ 	.word	0xffffffff


	//   ....[27]....
        /*0148*/ 	.word	0xffffffff


	//   ....[28]....
        /*014c*/ 	.word	0xffffffff


	//   ....[29]....
        /*0150*/ 	.word	0xffffffff


	//   ....[30]....
        /*0154*/ 	.word	0xffffffff


	//   ....[31]....
        /*0158*/ 	.word	0xffffffff


	//   ....[32]....
        /*015c*/ 	.word	0xffffffff


	//   ....[33]....
        /*0160*/ 	.word	0xffffffff


	//   ....[34]....
        /*0164*/ 	.word	0xffffffff


	//   ....[35]....
        /*0168*/ 	.word	0xffffffff


	//   ....[36]....
        /*016c*/ 	.word	0xffffffff


	//   ....[37]....
        /*0170*/ 	.word	0xffffffff


	//   ....[38]....
        /*0174*/ 	.word	0xffffffff


	//   ....[39]....
        /*0178*/ 	.word	0xffffffff


	//   ....[40]....
        /*017c*/ 	.word	0xffffffff


	//   ....[41]....
        /*0180*/ 	.word	0xffffffff


	//   ....[42]....
        /*0184*/ 	.word	0xffffffff


	//   ....[43]....
        /*0188*/ 	.word	0xffffffff


	//   ....[44]....
        /*018c*/ 	.word	0xffffffff


	//   ....[45]....
        /*0190*/ 	.word	0xffffffff


	//   ....[46]....
        /*0194*/ 	.word	0xffffffff


	//   ....[47]....
        /*0198*/ 	.word	0xffffffff


	//   ....[48]....
        /*019c*/ 	.word	0xffffffff


	//   ....[49]....
        /*01a0*/ 	.word	0xffffffff


	//   ....[50]....
        /*01a4*/ 	.word	0xffffffff


	//   ....[51]....
        /*01a8*/ 	.word	0xffffffff


	//   ....[52]....
        /*01ac*/ 	.word	0xffffffff


	//   ....[53]....
        /*01b0*/ 	.word	0xffffffff


	//   ....[54]....
        /*01b4*/ 	.word	0xffffffff


	//   ....[55]....
        /*01b8*/ 	.word	0xffffffff


	//   ....[56]....
        /*01bc*/ 	.word	0xffffffff


	//   ....[57]....
        /*01c0*/ 	.word	0xffffffff


	//   ....[58]....
        /*01c4*/ 	.word	0xffffffff


	//   ....[59]....
        /*01c8*/ 	.word	0xffffffff


	//   ....[60]....
        /*01cc*/ 	.word	0xffffffff


	//   ....[61]....
        /*01d0*/ 	.word	0xffffffff


	//   ....[62]....
        /*01d4*/ 	.word	0xffffffff


	//   ....[63]....
        /*01d8*/ 	.word	0xffffffff


	//   ....[64]....
        /*01dc*/ 	.word	0xffffffff


	//   ....[65]....
        /*01e0*/ 	.word	0xffffffff


	//   ....[66]....
        /*01e4*/ 	.word	0xffffffff


	//   ....[67]....
        /*01e8*/ 	.word	0xffffffff


	//   ....[68]....
        /*01ec*/ 	.word	0xffffffff


	//   ....[69]....
        /*01f0*/ 	.word	0xffffffff


	//   ....[70]....
        /*01f4*/ 	.word	0xffffffff


	//   ....[71]....
        /*01f8*/ 	.word	0xffffffff


	//   ....[72]....
        /*01fc*/ 	.word	0xffffffff


	//   ....[73]....
        /*0200*/ 	.word	0xffffffff


	//   ....[74]....
        /*0204*/ 	.word	0xffffffff


	//   ....[75]....
        /*0208*/ 	.word	0xffffffff


	//   ....[76]....
        /*020c*/ 	.word	0xffffffff


	//   ....[77]....
        /*0210*/ 	.word	0xffffffff


	//   ....[78]....
        /*0214*/ 	.word	0xffffffff


	//   ....[79]....
        /*0218*/ 	.word	0xffffffff


	//   ....[80]....
        /*021c*/ 	.word	0xffffffff


	//   ....[81]....
        /*0220*/ 	.word	0xffffffff


	//   ....[82]....
        /*0224*/ 	.word	0xffffffff


	//   ....[83]....
        /*0228*/ 	.word	0xffffffff


	//   ....[84]....
        /*022c*/ 	.word	0xffffffff


	//   ....[85]....
        /*0230*/ 	.word	0xffffffff


	//   ....[86]....
        /*0234*/ 	.word	0xffffffff


	//   ....[87]....
        /*0238*/ 	.word	0xffffffff


	//   ....[88]....
        /*023c*/ 	.word	0xffffffff


	//   ....[89]....
        /*0240*/ 	.word	0xffffffff


	//   ....[90]....
        /*0244*/ 	.word	0xffffffff


	//   ....[91]....
        /*0248*/ 	.word	0xffffffff


	//   ....[92]....
        /*024c*/ 	.word	0xffffffff


	//   ....[93]....
        /*0250*/ 	.word	0xffffffff


	//   ....[94]....
        /*0254*/ 	.word	0xffffffff


	//   ....[95]....
        /*0258*/ 	.word	0xffffffff


	//   ....[96]....
        /*025c*/ 	.word	0xffffffff


	//   ....[97]....
        /*0260*/ 	.word	0xffffffff


	//   ....[98]....
        /*0264*/ 	.word	0xffffffff


	//   ....[99]....
        /*0268*/ 	.word	0xffffffff


	//   ....[100]....
        /*026c*/ 	.word	0xffffffff


	//   ....[101]....
        /*0270*/ 	.word	0xffffffff


	//   ....[102]....
        /*0274*/ 	.word	0xffffffff


	//   ....[103]....
        /*0278*/ 	.word	0xffffffff


	//   ....[104]....
        /*027c*/ 	.word	0xffffffff


	//   ....[105]....
        /*0280*/ 	.word	0xffffffff


	//   ....[106]....
        /*0284*/ 	.word	0xffffffff


	//   ....[107]....
        /*0288*/ 	.word	0xffffffff


	//   ....[108]....
        /*028c*/ 	.word	0xffffffff


	//   ....[109]....
        /*0290*/ 	.word	0xffffffff


	//   ....[110]....
        /*0294*/ 	.word	0xffffffff


	//   ....[111]....
        /*0298*/ 	.word	0xffffffff


	//   ....[112]....
        /*029c*/ 	.word	0xffffffff


	//   ....[113]....
        /*02a0*/ 	.word	0xffffffff


	//   ....[114]....
        /*02a4*/ 	.word	0xffffffff


	//   ....[115]....
        /*02a8*/ 	.word	0xffffffff


	//   ....[116]....
        /*02ac*/ 	.word	0xffffffff


	//   ....[117]....
        /*02b0*/ 	.word	0xffffffff


	//   ....[118]....
        /*02b4*/ 	.word	0xffffffff


	//   ....[119]....
        /*02b8*/ 	.word	0xffffffff


	//   ....[120]....
        /*02bc*/ 	.word	0xffffffff


	//   ....[121]....
        /*02c0*/ 	.word	0xffffffff


	//   ....[122]....
        /*02c4*/ 	.word	0xffffffff


	//   ....[123]....
        /*02c8*/ 	.word	0xffffffff


	//   ....[124]....
        /*02cc*/ 	.word	0xffffffff


	//   ....[125]....
        /*02d0*/ 	.word	0xffffffff


	//   ....[126]....
        /*02d4*/ 	.word	0xffffffff


	//   ....[127]....
        /*02d8*/ 	.word	0xffffffff


	//   ....[128]....
        /*02dc*/ 	.word	0xffffffff


	//   ....[129]....
        /*02e0*/ 	.word	0xffffffff


	//   ....[130]....
        /*02e4*/ 	.word	0xffffffff


	//   ....[131]....
        /*02e8*/ 	.word	0xffffffff


	//   ....[132]....
        /*02ec*/ 	.word	0xffffffff


	//   ....[133]....
        /*02f0*/ 	.word	0xffffffff


	//   ....[134]....
        /*02f4*/ 	.word	0xffffffff


	//   ....[135]....
        /*02f8*/ 	.word	0xffffffff


	//   ....[136]....
        /*02fc*/ 	.word	0xffffffff


	//   ....[137]....
        /*0300*/ 	.word	0xffffffff


	//   ....[138]....
        /*0304*/ 	.word	0xffffffff


	//   ....[139]....
        /*0308*/ 	.word	0xffffffff


	//   ....[140]....
        /*030c*/ 	.word	0xffffffff


	//   ....[141]....
        /*0310*/ 	.word	0xffffffff


	//   ....[142]....
        /*0314*/ 	.word	0xffffffff


	//   ....[143]....
        /*0318*/ 	.word	0xffffffff


	//   ....[144]....
        /*031c*/ 	.word	0xffffffff


	//   ....[145]....
        /*0320*/ 	.word	0xffffffff


	//   ....[146]....
        /*0324*/ 	.word	0xffffffff


	//   ....[147]....
        /*0328*/ 	.word	0xffffffff


	//   ....[148]....
        /*032c*/ 	.word	0xffffffff


	//   ....[149]....
        /*0330*/ 	.word	0xffffffff


	//   ....[150]....
        /*0334*/ 	.word	0xffffffff


	//   ....[151]....
        /*0338*/ 	.word	0xffffffff


	//   ....[152]....
        /*033c*/ 	.word	0xffffffff


	//   ....[153]....
        /*0340*/ 	.word	0xffffffff


	//   ....[154]....
        /*0344*/ 	.word	0xffffffff


	//   ....[155]....
        /*0348*/ 	.word	0xffffffff


	//   ....[156]....
        /*034c*/ 	.word	0xffffffff


	//   ....[157]....
        /*0350*/ 	.word	0xffffffff


	//   ....[158]....
        /*0354*/ 	.word	0xffffffff


	//   ....[159]....
        /*0358*/ 	.word	0xffffffff


	//   ....[160]....
        /*035c*/ 	.word	0xffffffff


	//   ....[161]....
        /*0360*/ 	.word	0xffffffff


	//   ....[162]....
        /*0364*/ 	.word	0xffffffff


	//   ....[163]....
        /*0368*/ 	.word	0xffffffff


	//   ....[164]....
        /*036c*/ 	.word	0xffffffff


	//   ....[165]....
        /*0370*/ 	.word	0xffffffff


	//   ....[166]....
        /*0374*/ 	.word	0xffffffff


	//   ....[167]....
        /*0378*/ 	.word	0xffffffff


	//   ....[168]....
        /*037c*/ 	.word	0xffffffff


	//   ....[169]....
        /*0380*/ 	.word	0xffffffff


	//   ....[170]....
        /*0384*/ 	.word	0xffffffff


	//   ....[171]....
        /*0388*/ 	.word	0xffffffff


	//   ....[172]....
        /*038c*/ 	.word	0xffffffff


	//   ....[173]....
        /*0390*/ 	.word	0xffffffff


	//   ....[174]....
        /*0394*/ 	.word	0xffffffff


	//   ....[175]....
        /*0398*/ 	.word	0xffffffff


	//   ....[176]....
        /*039c*/ 	.word	0xffffffff


	//   ....[177]....
        /*03a0*/ 	.word	0xffffffff


	//   ....[178]....
        /*03a4*/ 	.word	0xffffffff


	//   ....[179]....
        /*03a8*/ 	.word	0xffffffff


	//   ....[180]....
        /*03ac*/ 	.word	0xffffffff


	//   ....[181]....
        /*03b0*/ 	.word	0xffffffff


	//   ....[182]....
        /*03b4*/ 	.word	0xffffffff


	//   ....[183]....
        /*03b8*/ 	.word	0xffffffff


	//   ....[184]....
        /*03bc*/ 	.word	0xffffffff


	//   ....[185]....
        /*03c0*/ 	.word	0xffffffff


	//   ....[186]....
        /*03c4*/ 	.word	0xffffffff


	//   ....[187]....
        /*03c8*/ 	.word	0xffffffff


	//   ....[188]....
        /*03cc*/ 	.word	0xffffffff


	//   ....[189]....
        /*03d0*/ 	.word	0xffffffff


	//   ....[190]....
        /*03d4*/ 	.word	0xffffffff


	//   ....[191]....
        /*03d8*/ 	.word	0xffffffff


	//   ....[192]....
        /*03dc*/ 	.word	0xffffffff


	//   ....[193]....
        /*03e0*/ 	.word	0xffffffff


	//   ....[194]....
        /*03e4*/ 	.word	0xffffffff


	//   ....[195]....
        /*03e8*/ 	.word	0xffffffff


	//   ....[196]....
        /*03ec*/ 	.word	0x05000018


	//   ....[197]....
        /*03f0*/ 	.word	0x05000018


	//   ....[198]....
        /*03f4*/ 	.word	0x05000018


	//   ....[199]....
        /*03f8*/ 	.word	0x05000018


	//   ....[200]....
        /*03fc*/ 	.word	0x05000018


	//   ....[201]....
        /*0400*/ 	.word	0x05000018


	//   ....[202]....
        /*0404*/ 	.word	0x05000018


	//   ....[203]....
        /*0408*/ 	.word	0x05000018


	//   ....[204]....
        /*040c*/ 	.word	0x05000018


	//   ....[205]....
        /*0410*/ 	.word	0x05000018


	//   ....[206]....
        /*0414*/ 	.word	0x05000018


	//   ....[207]....
        /*0418*/ 	.word	0x05000018


	//   ....[208]....
        /*041c*/ 	.word	0x05000018


	//   ....[209]....
        /*0420*/ 	.word	0x05000018


	//   ....[210]....
        /*0424*/ 	.word	0x05000018


	//   ....[211]....
        /*0428*/ 	.word	0x05000018


	//   ....[212]....
        /*042c*/ 	.word	0x05000018


	//   ....[213]....
        /*0430*/ 	.word	0x05000018


	//   ....[214]....
        /*0434*/ 	.word	0x05000018


	//   ....[215]....
        /*0438*/ 	.word	0x05000018


	//   ....[216]....
        /*043c*/ 	.word	0x05000018


	//   ....[217]....
        /*0440*/ 	.word	0x05000018


	//   ....[218]....
        /*0444*/ 	.word	0x05000018


	//   ....[219]....
        /*0448*/ 	.word	0x05000018


	//   ....[220]....
        /*044c*/ 	.word	0x05000018


	//   ....[221]....
        /*0450*/ 	.word	0x05000018


	//   ....[222]....
        /*0454*/ 	.word	0x05000018


	//   ....[223]....
        /*0458*/ 	.word	0x05000018


	//   ....[224]....
        /*045c*/ 	.word	0x05000018


	//   ....[225]....
        /*0460*/ 	.word	0x05000018


	//   ....[226]....
        /*0464*/ 	.word	0x05000018


	//   ....[227]....
        /*0468*/ 	.word	0x05000018


	//   ....[228]....
        /*046c*/ 	.word	0x05000018


	//   ....[229]....
        /*0470*/ 	.word	0x05000018


	//   ....[230]....
        /*0474*/ 	.word	0x05000018


	//   ....[231]....
        /*0478*/ 	.word	0x05000018


	//   ....[232]....
        /*047c*/ 	.word	0x05000018


	//   ....[233]....
        /*0480*/ 	.word	0x05000018


	//   ....[234]....
        /*0484*/ 	.word	0x05000018


	//   ....[235]....
        /*0488*/ 	.word	0x05000018


	//   ....[236]....
        /*048c*/ 	.word	0x05000018


	//   ....[237]....
        /*0490*/ 	.word	0x05000018


	//   ....[238]....
        /*0494*/ 	.word	0x05000018


	//   ....[239]....
        /*0498*/ 	.word	0x05000018


	//   ....[240]....
        /*049c*/ 	.word	0x05000018


	//   ....[241]....
        /*04a0*/ 	.word	0x05000018


	//   ....[242]....
        /*04a4*/ 	.word	0x05000018


	//   ....[243]....
        /*04a8*/ 	.word	0x05000018


	//   ....[244]....
        /*04ac*/ 	.word	0x05000018


	//   ....[245]....
        /*04b0*/ 	.word	0x05000018


	//   ....[246]....
        /*04b4*/ 	.word	0x05000018


	//   ....[247]....
        /*04b8*/ 	.word	0x05000018


	//   ....[248]....
        /*04bc*/ 	.word	0x05000018


	//   ....[249]....
        /*04c0*/ 	.word	0x05000018


	//   ....[250]....
        /*04c4*/ 	.word	0x05000018


	//   ....[251]....
        /*04c8*/ 	.word	0x05000018


	//   ....[252]....
        /*04cc*/ 	.word	0x05000018


	//   ....[253]....
        /*04d0*/ 	.word	0x05000018


	//   ....[254]....
        /*04d4*/ 	.word	0x05000018


	//   ....[255]....
        /*04d8*/ 	.word	0x05000018


	//   ....[0]....
        /*04dc*/ 	.word	0x05000018


	//   ....[1]....
        /*04e0*/ 	.word	0x05000018


	//   ....[2]....
        /*04e4*/ 	.word	0x05000018


	//   ....[3]....
        /*04e8*/ 	.word	0x05000018


	//   ....[4]....
        /*04ec*/ 	.word	0x05000018


	//   ....[5]....
        /*04f0*/ 	.word	0x05000018


	//   ....[6]....
        /*04f4*/ 	.word	0x05000018


	//   ....[7]....
        /*04f8*/ 	.word	0x05000018


	//   ....[8]....
        /*04fc*/ 	.word	0x05000018


	//   ....[9]....
        /*0500*/ 	.word	0x05000018


	//   ....[10]....
        /*0504*/ 	.word	0x05000018


	//   ....[11]....
        /*0508*/ 	.word	0x05000018


	//   ....[12]....
        /*050c*/ 	.word	0x05000018


	//   ....[13]....
        /*0510*/ 	.word	0x05000018


	//   ....[14]....
        /*0514*/ 	.word	0x05000018


	//   ....[15]....
        /*0518*/ 	.word	0x05000018


	//   ....[16]....
        /*051c*/ 	.word	0x05000018


	//   ....[17]....
        /*0520*/ 	.word	0x05000018


	//   ....[18]....
        /*0524*/ 	.word	0x05000018


	//   ....[19]....
        /*0528*/ 	.word	0x05000018


	//   ....[20]....
        /*052c*/ 	.word	0x05000018


	//   ....[21]....
        /*0530*/ 	.word	0x05000018


	//   ....[22]....
        /*0534*/ 	.word	0x05000018


	//   ....[23]....
        /*0538*/ 	.word	0x05000018


	//   ....[24]....
        /*053c*/ 	.word	0x05000018


	//   ....[25]....
        /*0540*/ 	.word	0x05000018


	//   ....[26]....
        /*0544*/ 	.word	0x05000018


	//   ....[27]....
        /*0548*/ 	.word	0x05000018


	//   ....[28]....
        /*054c*/ 	.word	0x05000018


	//   ....[29]....
        /*0550*/ 	.word	0x05000018


	//   ....[30]....
        /*0554*/ 	.word	0x05000018


	//   ....[31]....
        /*0558*/ 	.word	0x05000018


	//----- nvinfo : EIATTR_COOP_GROUP_INSTR_OFFSETS
	.align		4
.L_566:
        /*055c*/ 	.byte	0x04, 0x28
        /*055e*/ 	.short	(.L_568 - .L_567)


	//   ....[0]....
.L_567:
        /*0560*/ 	.word	0x000003b0


	//   ....[1]....
        /*0564*/ 	.word	0x00000580


	//   ....[2]....
        /*0568*/ 	.word	0x00000800


	//   ....[3]....
        /*056c*/ 	.word	0x00000820


	//   ....[4]....
        /*0570*/ 	.word	0x000008d0


	//   ....[5]....
        /*0574*/ 	.word	0x00000900


	//   ....[6]....
        /*0578*/ 	.word	0x00000930


	//   ....[7]....
        /*057c*/ 	.word	0x00000990


	//   ....[8]....
        /*0580*/ 	.word	0x000009b0


	//   ....[9]....
        /*0584*/ 	.word	0x000009c0


	//   ....[10]....
        /*0588*/ 	.word	0x000009f0


	//   ....[11]....
        /*058c*/ 	.word	0x00000a50


	//   ....[12]....
        /*0590*/ 	.word	0x00000a80


	//   ....[13]....
        /*0594*/ 	.word	0x00000aa0


	//   ....[14]....
        /*0598*/ 	.word	0x00000b20


	//   ....[15]....
        /*059c*/ 	.word	0x00000b50


	//   ....[16]....
        /*05a0*/ 	.word	0x00000b70


	//   ....[17]....
        /*05a4*/ 	.word	0x00000b80


	//   ....[18]....
        /*05a8*/ 	.word	0x00000be0


	//   ....[19]....
        /*05ac*/ 	.word	0x00000c10


	//   ....[20]....
        /*05b0*/ 	.word	0x00000c30


	//   ....[21]....
        /*05b4*/ 	.word	0x00000c60


	//   ....[22]....
        /*05b8*/ 	.word	0x00000d60


	//   ....[23]....
        /*05bc*/ 	.word	0x00000d70


	//   ....[24]....
        /*05c0*/ 	.word	0x00000d80


	//   ....[25]....
        /*05c4*/ 	.word	0x00001290


	//   ....[26]....
        /*05c8*/ 	.word	0x00002200


	//   ....[27]....
        /*05cc*/ 	.word	0x00002380


	//   ....[28]....
        /*05d0*/ 	.word	0x000026d0


	//   ....[29]....
        /*05d4*/ 	.word	0x00002700


	//   ....[30]....
        /*05d8*/ 	.word	0x00002720


	//   ....[31]....
        /*05dc*/ 	.word	0x00002730


	//   ....[32]....
        /*05e0*/ 	.word	0x000027a0


	//   ....[33]....
        /*05e4*/ 	.word	0x000027d0


	//   ....[34]....
        /*05e8*/ 	.word	0x00002800


	//   ....[35]....
        /*05ec*/ 	.word	0x00002820


	//   ....[36]....
        /*05f0*/ 	.word	0x00002880


	//   ....[37]....
        /*05f4*/ 	.word	0x000028b0


	//   ....[38]....
        /*05f8*/ 	.word	0x000028e0


	//   ....[39]....
        /*05fc*/ 	.word	0x00002900


	//   ....[40]....
        /*0600*/ 	.word	0x00002960


	//   ....[41]....
        /*0604*/ 	.word	0x00002990


	//   ....[42]....
        /*0608*/ 	.word	0x000029c0


	//   ....[43]....
        /*060c*/ 	.word	0x000029e0


	//   ....[44]....
        /*0610*/ 	.word	0x00002a40


	//   ....[45]....
        /*0614*/ 	.word	0x00002a80


	//   ....[46]....
        /*0618*/ 	.word	0x00002ab0


	//   ....[47]....
        /*061c*/ 	.word	0x00002ac0


	//   ....[48]....
        /*0620*/ 	.word	0x00002bc0


	//   ....[49]....
        /*0624*/ 	.word	0x00002bd0


	//   ....[50]....
        /*0628*/ 	.word	0x00002be0


	//   ....[51]....
        /*062c*/ 	.word	0x00002d30


	//   ....[52]....
        /*0630*/ 	.word	0x000033b0


	//   ....[53]....
        /*0634*/ 	.word	0x00003530


	//   ....[54]....
        /*0638*/ 	.word	0x00003590


	//   ....[55]....
        /*063c*/ 	.word	0x000035b0


	//   ....[56]....
        /*0640*/ 	.word	0x000035d0


	//   ....[57]....
        /*0644*/ 	.word	0x000035e0


	//   ....[58]....
        /*0648*/ 	.word	0x00003640


	//   ....[59]....
        /*064c*/ 	.word	0x00003670


	//   ....[60]....
        /*0650*/ 	.word	0x00003680


	//   ....[61]....
        /*0654*/ 	.word	0x00003690


	//   ....[62]....
        /*0658*/ 	.word	0x00003700


	//   ....[63]....
        /*065c*/ 	.word	0x00003740


	//   ....[64]....
        /*0660*/ 	.word	0x00003770


	//   ....[65]....
        /*0664*/ 	.word	0x00003780


	//   ....[66]....
        /*0668*/ 	.word	0x00003820


	//   ....[67]....
        /*066c*/ 	.word	0x00003850


	//   ....[68]....
        /*0670*/ 	.word	0x00003880


	//   ....[69]....
        /*0674*/ 	.word	0x000038a0


	//   ....[70]....
        /*0678*/ 	.word	0x000038e0


	//   ....[71]....
        /*067c*/ 	.word	0x00003900


	//   ....[72]....
        /*0680*/ 	.word	0x00003930


	//   ....[73]....
        /*0684*/ 	.word	0x00003960


	//   ....[74]....
        /*0688*/ 	.word	0x00003970


	//   ....[75]....
        /*068c*/ 	.word	0x00003aa0


	//   ....[76]....
        /*0690*/ 	.word	0x00003c10


	//   ....[77]....
        /*0694*/ 	.word	0x00003c90


	//   ....[78]....
        /*0698*/ 	.word	0x00003cc0


	//   ....[79]....
        /*069c*/ 	.word	0x00003ce0


	//   ....[80]....
        /*06a0*/ 	.word	0x00003cf0


	//   ....[81]....
        /*06a4*/ 	.word	0x00003da0


	//   ....[82]....
        /*06a8*/ 	.word	0x00003e00


	//   ....[83]....
        /*06ac*/ 	.word	0x00003e30


	//   ....[84]....
        /*06b0*/ 	.word	0x00003e50


	//   ....[85]....
        /*06b4*/ 	.word	0x00003e90


	//   ....[86]....
        /*06b8*/ 	.word	0x00003ec0


	//   ....[87]....
        /*06bc*/ 	.word	0x00003ee0


	//   ....[88]....
        /*06c0*/ 	.word	0x00003f10


	//   ....[89]....
        /*06c4*/ 	.word	0x00003f70


	//   ....[90]....
        /*06c8*/ 	.word	0x00003fa0


	//   ....[91]....
        /*06cc*/ 	.word	0x00003fd0


	//   ....[92]....
        /*06d0*/ 	.word	0x00003fe0


	//   ....[93]....
        /*06d4*/ 	.word	0x00004040


	//   ....[94]....
        /*06d8*/ 	.word	0x00004080


	//   ....[95]....
        /*06dc*/ 	.word	0x000040b0


	//   ....[96]....
        /*06e0*/ 	.word	0x000040c0


	//   ....[97]....
        /*06e4*/ 	.word	0x000040d0


	//   ....[98]....
        /*06e8*/ 	.word	0x00005570


	//   ....[99]....
        /*06ec*/ 	.word	0x000056d0


	//   ....[100]....
        /*06f0*/ 	.word	0x00005ae0


	//   ....[101]....
        /*06f4*/ 	.word	0x00005af0


	//   ....[102]....
        /*06f8*/ 	.word	0x00005b10


	//   ....[103]....
        /*06fc*/ 	.word	0x00005b40


	//   ....[104]....
        /*0700*/ 	.word	0x00005bd0


	//   ....[105]....
        /*0704*/ 	.word	0x00005bf0


	//   ....[106]....
        /*0708*/ 	.word	0x00005c00


	//   ....[107]....
        /*070c*/ 	.word	0x00005c20


	//   ....[108]....
        /*0710*/ 	.word	0x00005cb0


	//   ....[109]....
        /*0714*/ 	.word	0x00005cd0


	//   ....[110]....
        /*0718*/ 	.word	0x00005ce0


	//   ....[111]....
        /*071c*/ 	.word	0x00005d00


	//   ....[112]....
        /*0720*/ 	.word	0x00005d90


	//   ....[113]....
        /*0724*/ 	.word	0x00005db0


	//   ....[114]....
        /*0728*/ 	.word	0x00005dc0


	//   ....[115]....
        /*072c*/ 	.word	0x00005de0


	//   ....[116]....
        /*0730*/ 	.word	0x00005e70


	//   ....[117]....
        /*0734*/ 	.word	0x00005e90


	//   ....[118]....
        /*0738*/ 	.word	0x00005ea0


	//   ....[119]....
        /*073c*/ 	.word	0x00005ec0


	//   ....[120]....
        /*0740*/ 	.word	0x00006420


	//   ....[121]....
        /*0744*/ 	.word	0x00006460


	//   ....[122]....
        /*0748*/ 	.word	0x00006480


	//   ....[123]....
        /*074c*/ 	.word	0x000064a0


	//   ....[124]....
        /*0750*/ 	.word	0x000076e0


	//   ....[125]....
        /*0754*/ 	.word	0x00007840


	//   ....[126]....
        /*0758*/ 	.word	0x00007b80


	//   ....[127]....
        /*075c*/ 	.word	0x00007c60


	//   ....[128]....
        /*0760*/ 	.word	0x00007c80


	//   ....[129]....
        /*0764*/ 	.word	0x00007ce0


	//   ....[130]....
        /*0768*/ 	.word	0x00007d30


	//   ....[131]....
        /*076c*/ 	.word	0x00007d40


	//   ....[132]....
        /*0770*/ 	.word	0x00007d60


	//   ....[133]....
        /*0774*/ 	.word	0x00007d80


	//   ....[134]....
        /*0778*/ 	.word	0x00007e10


	//   ....[135]....
        /*077c*/ 	.word	0x00007e30


	//   ....[136]....
        /*0780*/ 	.word	0x00007e40


	//   ....[137]....
        /*0784*/ 	.word	0x00007e60


	//   ....[138]....
        /*0788*/ 	.word	0x00007ef0


	//   ....[139]....
        /*078c*/ 	.word	0x00007f10


	//   ....[140]....
        /*0790*/ 	.word	0x00007f20


	//   ....[141]....
        /*0794*/ 	.word	0x00007f40


	//   ....[142]....
        /*0798*/ 	.word	0x00007fd0


	//   ....[143]....
        /*079c*/ 	.word	0x00007ff0


	//   ....[144]....
        /*07a0*/ 	.word	0x00008000


	//   ....[145]....
        /*07a4*/ 	.word	0x00008020


	//   ....[146]....
        /*07a8*/ 	.word	0x000085d0


	//   ....[147]....
        /*07ac*/ 	.word	0x000085f0


	//   ....[148]....
        /*07b0*/ 	.word	0x00008600


	//   ....[149]....
        /*07b4*/ 	.word	0x00008610


	//   ....[150]....
        /*07b8*/ 	.word	0x00008970


	//   ....[151]....
        /*07bc*/ 	.word	0x00008af0


	//   ....[152]....
        /*07c0*/ 	.word	0x00008b50


	//   ....[153]....
        /*07c4*/ 	.word	0x00008b80


	//   ....[154]....
        /*07c8*/ 	.word	0x00008bb0


	//   ....[155]....
        /*07cc*/ 	.word	0x00008bc0


	//   ....[156]....
        /*07d0*/ 	.word	0x00008c20


	//   ....[157]....
        /*07d4*/ 	.word	0x00008c40


	//   ....[158]....
        /*07d8*/ 	.word	0x00008c60


	//   ....[159]....
        /*07dc*/ 	.word	0x00008c80


	//   ....[160]....
        /*07e0*/ 	.word	0x00008cb0


	//   ....[161]....
        /*07e4*/ 	.word	0x00008d00


	//   ....[162]....
        /*07e8*/ 	.word	0x00008d30


	//   ....[163]....
        /*07ec*/ 	.word	0x00008d40


	//   ....[164]....
        /*07f0*/ 	.word	0x00008de0


	//   ....[165]....
        /*07f4*/ 	.word	0x00008e00


	//   ....[166]....
        /*07f8*/ 	.word	0x00008e10


	//   ....[167]....
        /*07fc*/ 	.word	0x00008e20


	//   ....[168]....
        /*0800*/ 	.word	0x00008ea0


	//   ....[169]....
        /*0804*/ 	.word	0x00008ed0


	//   ....[170]....
        /*0808*/ 	.word	0x00008ee0


	//   ....[171]....
        /*080c*/ 	.word	0x00008ef0


	//   ....[172]....
        /*0810*/ 	.word	0x00008f70


	//   ....[173]....
        /*0814*/ 	.word	0x00009060


	//   ....[174]....
        /*0818*/ 	.word	0x000091d0


	//   ....[175]....
        /*081c*/ 	.word	0x00009260


	//   ....[176]....
        /*0820*/ 	.word	0x00009290


	//   ....[177]....
        /*0824*/ 	.word	0x000092a0


	//   ....[178]....
        /*0828*/ 	.word	0x000092b0


	//   ....[179]....
        /*082c*/ 	.word	0x00009310


	//   ....[180]....
        /*0830*/ 	.word	0x000093d0


	//   ....[181]....
        /*0834*/ 	.word	0x00009400


	//   ....[182]....
        /*0838*/ 	.word	0x00009410


	//   ....[183]....
        /*083c*/ 	.word	0x00009450


	//   ....[184]....
        /*0840*/ 	.word	0x00009480


	//   ....[185]....
        /*0844*/ 	.word	0x000094b0


	//   ....[186]....
        /*0848*/ 	.word	0x000094d0


	//   ....[187]....
        /*084c*/ 	.word	0x00009530


	//   ....[188]....
        /*0850*/ 	.word	0x00009580


	//   ....[189]....
        /*0854*/ 	.word	0x00009590


	//   ....[190]....
        /*0858*/ 	.word	0x000095a0


	//   ....[191]....
        /*085c*/ 	.word	0x00009600


	//   ....[192]....
        /*0860*/ 	.word	0x00009650


	//   ....[193]....
        /*0864*/ 	.word	0x00009660


	//   ....[194]....
        /*0868*/ 	.word	0x00009670


	//   ....[195]....
        /*086c*/ 	.word	0x00009740


	//   ....[196]....
        /*0870*/ 	.word	0x0000a6c0


	//   ....[197]....
        /*0874*/ 	.word	0x0000a750


	//   ....[198]....
        /*0878*/ 	.word	0x0000a810


	//   ....[199]....
        /*087c*/ 	.word	0x0000a880


	//   ....[200]....
        /*0880*/ 	.word	0x0000a8e0


	//   ....[201]....
        /*0884*/ 	.word	0x0000a930


	//   ....[202]....
        /*0888*/ 	.word	0x0000aa00


	//   ....[203]....
        /*088c*/ 	.word	0x0000aa50


	//   ....[204]....
        /*0890*/ 	.word	0x0000aac0


	//   ....[205]....
        /*0894*/ 	.word	0x0000ab40


	//   ....[206]....
        /*0898*/ 	.word	0x0000abe0


	//   ....[207]....
        /*089c*/ 	.word	0x0000ac30


	//   ....[208]....
        /*08a0*/ 	.word	0x0000acf0


	//   ....[209]....
        /*08a4*/ 	.word	0x0000ad50


	//   ....[210]....
        /*08a8*/ 	.word	0x0000adc0


	//   ....[211]....
        /*08ac*/ 	.word	0x0000ae50


	//   ....[212]....
        /*08b0*/ 	.word	0x0000aed0


	//   ....[213]....
        /*08b4*/ 	.word	0x0000af30


	//   ....[214]....
        /*08b8*/ 	.word	0x0000afb0


	//   ....[215]....
        /*08bc*/ 	.word	0x0000b010


	//   ....[216]....
        /*08c0*/ 	.word	0x0000b080


	//   ....[217]....
        /*08c4*/ 	.word	0x0000b0e0


	//   ....[218]....
        /*08c8*/ 	.word	0x0000b140


	//   ....[219]....
        /*08cc*/ 	.word	0x0000b1b0


	//   ....[220]....
        /*08d0*/ 	.word	0x0000b230


	//   ....[221]....
        /*08d4*/ 	.word	0x0000b310


	//   ....[222]....
        /*08d8*/ 	.word	0x0000b3a0


	//   ....[223]....
        /*08dc*/ 	.word	0x0000b3f0


	//   ....[224]....
        /*08e0*/ 	.word	0x0000b450


	//   ....[225]....
        /*08e4*/ 	.word	0x0000b540


	//   ....[226]....
        /*08e8*/ 	.word	0x0000b5c0


	//   ....[227]....
        /*08ec*/ 	.word	0x0000b660


	//   ....[228]....
        /*08f0*/ 	.word	0x0000b6b0


	//   ....[229]....
        /*08f4*/ 	.word	0x0000b720


	//   ....[230]....
        /*08f8*/ 	.word	0x0000b7b0


	//   ....[231]....
        /*08fc*/ 	.word	0x0000b820


	//   ....[232]....
        /*0900*/ 	.word	0x0000b870


	//   ....[233]....
        /*0904*/ 	.word	0x0000b8e0


	//   ....[234]....
        /*0908*/ 	.word	0x0000b950


	//   ....[235]....
        /*090c*/ 	.word	0x0000b9f0


	//   ....[236]....
        /*0910*/ 	.word	0x0000ba40


	//   ....[237]....
        /*0914*/ 	.word	0x0000bab0


	//   ....[238]....
        /*0918*/ 	.word	0x0000bb20


	//   ....[239]....
        /*091c*/ 	.word	0x0000bb80


	//   ....[240]....
        /*0920*/ 	.word	0x0000bbd0


	//   ....[241]....
        /*0924*/ 	.word	0x0000bca0


	//   ....[242]....
        /*0928*/ 	.word	0x0000bd40


	//   ....[243]....
        /*092c*/ 	.word	0x0000bdd0


	//   ....[244]....
        /*0930*/ 	.word	0x0000be90


	//   ....[245]....
        /*0934*/ 	.word	0x0000bf10


	//   ....[246]....
        /*0938*/ 	.word	0x0000bf70


	//   ....[247]....
        /*093c*/ 	.word	0x0000bfc0


	//   ....[248]....
        /*0940*/ 	.word	0x0000c090


	//   ....[249]....
        /*0944*/ 	.word	0x0000c0e0


	//   ....[250]....
        /*0948*/ 	.word	0x0000c160


	//   ....[251]....
        /*094c*/ 	.word	0x0000c1c0


	//   ....[252]....
        /*0950*/ 	.word	0x0000c270


	//   ....[253]....
        /*0954*/ 	.word	0x0000c2c0


	//   ....[254]....
        /*0958*/ 	.word	0x0000c340


	//   ....[255]....
        /*095c*/ 	.word	0x0000c3a0


	//   ....[0]....
        /*0960*/ 	.word	0x0000c450


	//   ....[1]....
        /*0964*/ 	.word	0x0000c4a0


	//   ....[2]....
        /*0968*/ 	.word	0x0000c520


	//   ....[3]....
        /*096c*/ 	.word	0x0000c580


	//   ....[4]....
        /*0970*/ 	.word	0x0000c620


	//   ....[5]....
        /*0974*/ 	.word	0x0000c670


	//   ....[6]....
        /*0978*/ 	.word	0x0000c6e0


	//   ....[7]....
        /*097c*/ 	.word	0x0000c740


	//   ....[8]....
        /*0980*/ 	.word	0x0000c7a0


	//   ....[9]....
        /*0984*/ 	.word	0x0000c810


	//   ....[10]....
        /*0988*/ 	.word	0x0000c890


	//   ....[11]....
        /*098c*/ 	.word	0x0000c970


	//   ....[12]....
        /*0990*/ 	.word	0x0000c9e0


	//   ....[13]....
        /*0994*/ 	.word	0x0000ca30


	//   ....[14]....
        /*0998*/ 	.word	0x0000ca90


	//   ....[15]....
        /*099c*/ 	.word	0x0000cc00


	//   ....[16]....
        /*09a0*/ 	.word	0x0000cc50


	//   ....[17]....
        /*09a4*/ 	.word	0x0000ccc0


	//   ....[18]....
        /*09a8*/ 	.word	0x0000cd10


	//   ....[19]....
        /*09ac*/ 	.word	0x0000cdf0


	//   ....[20]....
        /*09b0*/ 	.word	0x0000ce40


	//   ....[21]....
        /*09b4*/ 	.word	0x0000ceb0


	//   ....[22]....
        /*09b8*/ 	.word	0x0000cf00


	//   ....[23]....
        /*09bc*/ 	.word	0x0000cfe0


	//   ....[24]....
        /*09c0*/ 	.word	0x0000d030


	//   ....[25]....
        /*09c4*/ 	.word	0x0000d0b0


	//   ....[26]....
        /*09c8*/ 	.word	0x0000d100


	//   ....[27]....
        /*09cc*/ 	.word	0x0000d1b0


	//   ....[28]....
        /*09d0*/ 	.word	0x0000d200


	//   ....[29]....
        /*09d4*/ 	.word	0x0000d270


	//   ....[30]....
        /*09d8*/ 	.word	0x0000d2d0


	//   ....[31]....
        /*09dc*/ 	.word	0x0000d3a0


	//----- nvinfo : EIATTR_VRC_CTA_INIT_COUNT
	.align		4
.L_568:
        /*09e0*/ 	.byte	0x02, 0x4a
	.zero		1
	.zero		1


	//----- nvinfo : EIATTR_EXIT_INSTR_OFFSETS
	.align		4
        /*09e4*/ 	.byte	0x04, 0x1c
        /*09e6*/ 	.short	(.L_570 - .L_569)


	//   ....[0]....
.L_569:
        /*09e8*/ 	.word	0x00001670


	//   ....[1]....
        /*09ec*/ 	.word	0x000018f0


	//   ....[2]....
        /*09f0*/ 	.word	0x00001ba0


	//   ....[3]....
        /*09f4*/ 	.word	0x00001e00


	//   ....[4]....
        /*09f8*/ 	.word	0x00001e90


	//   ....[5]....
        /*09fc*/ 	.word	0x00004870


	//   ....[6]....
        /*0a00*/ 	.word	0x00004ac0


	//   ....[7]....
        /*0a04*/ 	.word	0x00004d20


	//   ....[8]....
        /*0a08*/ 	.word	0x00004f80


	//   ....[9]....
        /*0a0c*/ 	.word	0x00005010


	//   ....[10]....
        /*0a10*/ 	.word	0x00005030


	//   ....[11]....
        /*0a14*/ 	.word	0x00007090


	//   ....[12]....
        /*0a18*/ 	.word	0x00007170


	//   ....[13]....
        /*0a1c*/ 	.word	0x0000a590


	//   ....[14]....
        /*0a20*/ 	.word	0x0000a670


	//----- nvinfo : EIATTR_MAX_THREADS
	.align		4
.L_570:
        /*0a24*/ 	.byte	0x04, 0x05
        /*0a26*/ 	.short	(.L_572 - .L_571)
.L_571:
        /*0a28*/ 	.word	0x00000100
        /*0a2c*/ 	.word	0x00000001
        /*0a30*/ 	.word	0x00000001


	//----- nvinfo : EIATTR_CRS_STACK_SIZE
	.align		4
.L_572:
        /*0a34*/ 	.byte	0x04, 0x1e
        /*0a36*/ 	.short	(.L_574 - .L_573)
.L_573:
        /*0a38*/ 	.word	0x00000000


	//----- nvinfo : EIATTR_CBANK_PARAM_SIZE
	.align		4
.L_574:
        /*0a3c*/ 	.byte	0x03, 0x19
        /*0a3e*/ 	.short	0x004c


	//----- nvinfo : EIATTR_PARAM_CBANK
	.align		4
        /*0a40*/ 	.byte	0x04, 0x0a
        /*0a42*/ 	.short	(.L_576 - .L_575)
	.align		4
.L_575:
        /*0a44*/ 	.word	index@(.nv.constant0._ZN6thrust24THRUST_300001_SM_1000_NS8cuda_cub4core6detail13_kernel_agentINS1_15__reduce_by_key16ReduceByKeyAgentINS0_6detail15normal_iteratorINS0_10device_ptrIiEEEENS8_INS9_I6float3EEEESB_SE_N4cuda3std3__48equal_toIiEENSH_4plusISC_EEPiiEEJSB_SE_SB_SE_SM_N3cub18CUB_300001_SM_100024ReduceByKeyScanTileStateISC_iLb0EEESJ_SL_iiEEEvDpT0_)
        /*0a48*/ 	.short	0x0380
        /*0a4a*/ 	.short	0x004c


	//----- nvinfo : EIATTR_SW_WAR
	.align		4
.L_576:
        /*0a4c*/ 	.byte	0x04, 0x36
        /*0a4e*/ 	.short	(.L_578 - .L_577)
.L_577:
        /*0a50*/ 	.word	0x00000008
.L_578:


//--------------------- .nv.info._ZN6thrust24THRUST_300001_SM_1000_NS8cuda_cub4core6detail13_kernel_agentINS1_15__reduce_by_key9InitAgentIN3cub18CUB_300001_SM_100024ReduceByKeyScanTileStateI6float3iLb0EEEiPiEEJSB_iSC_EEEvDpT0_ --------------------------
	.section	.nv.info._ZN6thrust24THRUST_300001_SM_1000_NS8cuda_cub4core6detail13_kernel_agentINS1_15__reduce_by_key9InitAgentIN3cub18CUB_300001_SM_100024ReduceByKeyScanTileStateI6float3iLb0EEEiPiEEJSB_iSC_EEEvDpT0_,"",@"SHT_CUDA_INFO"
	.sectionflags	@""
	.align	4


	//----- nvinfo : EIATTR_CUDA_API_VERSION
	.align		4
        /*0000*/ 	.byte	0x04, 0x37
        /*0002*/ 	.short	(.L_580 - .L_579)
.L_579:
        /*0004*/ 	.word	0x00000082


	//----- nvinfo : EIATTR_KPARAM_INFO
	.align		4
.L_580:
        /*0008*/ 	.byte	0x04, 0x17
        /*000a*/ 	.short	(.L_582 - .L_581)
.L_581:
        /*000c*/ 	.word	0x00000000
        /*0010*/ 	.short	0x0002
        /*0012*/ 	.short	0x0020
        /*0014*/ 	.byte	0x00, 0xf5, 0x21, 0x00


	//----- nvinfo : EIATTR_KPARAM_INFO
	.align		4
.L_582:
        /*0018*/ 	.byte	0x04, 0x17
        /*001a*/ 	.short	(.L_584 - .L_583)
.L_583:
        /*001c*/ 	.word	0x00000000
        /*0020*/ 	.short	0x0001
        /*0022*/ 	.short	0x0018
        /*0024*/ 	.byte	0x00, 0xf0, 0x11, 0x00


	//----- nvinfo : EIATTR_KPARAM_INFO
	.align		4
.L_584:
        /*0028*/ 	.byte	0x04, 0x17
        /*002a*/ 	.short	(.L_586 - .L_585)
.L_585:
        /*002c*/ 	.word	0x00000000
        /*0030*/ 	.short	0x0000
        /*0032*/ 	.short	0x0000
        /*0034*/ 	.byte	0x00, 0xf0, 0x61, 0x00


	//----- nvinfo : EIATTR_SPARSE_MMA_MASK
	.align		4
.L_586:
        /*0038*/ 	.byte	0x03, 0x50
        /*003a*/ 	.short	0x0000


	//----- nvinfo : EIATTR_MAXREG_COUNT
	.align		4
        /*003c*/ 	.byte	0x03, 0x1b
        /*003e*/ 	.short	0x00ff


	//----- nvinfo : EIATTR_MERCURY_ISA_VERSION
	.align		4
        /*0040*/ 	.byte	0x03, 0x5f
        /*0042*/ 	.short	0x0101


	//----- nvinfo : EIATTR_VRC_CTA_INIT_COUNT
	.align		4
        /*0044*/ 	.byte	0x02, 0x4a
	.zero		1
	.zero		1


	//----- nvinfo : EIATTR_EXIT_INSTR_OFFSETS
	.align		4
        /*0048*/ 	.byte	0x04, 0x1c
        /*004a*/ 	.short	(.L_588 - .L_587)


	//   ....[0]....
.L_587:
        /*004c*/ 	.word	0x00000120


	//   ....[1]....
        /*0050*/ 	.word	0x00000150


	//----- nvinfo : EIATTR_MAX_THREADS
	.align		4
.L_588:
        /*0054*/ 	.byte	0x04, 0x05
        /*0056*/ 	.short	(.L_590 - .L_589)
.L_589:
        /*0058*/ 	.word	0x00000080
        /*005c*/ 	.word	0x00000001
        /*0060*/ 	.word	0x00000001


	//----- nvinfo : EIATTR_CBANK_PARAM_SIZE
	.align		4
.L_590:
        /*0064*/ 	.byte	0x03, 0x19
        /*0066*/ 	.short	0x0028


	//----- nvinfo : EIATTR_PARAM_CBANK
	.align		4
        /*0068*/ 	.byte	0x04, 0x0a
        /*006a*/ 	.short	(.L_592 - .L_591)
	.align		4
.L_591:
        /*006c*/ 	.word	index@(.nv.constant0._ZN6thrust24THRUST_300001_SM_1000_NS8cuda_cub4core6detail13_kernel_agentINS1_15__reduce_by_key9InitAgentIN3cub18CUB_300001_SM_100024ReduceByKeyScanTileStateI6float3iLb0EEEiPiEEJSB_iSC_EEEvDpT0_)
        /*0070*/ 	.short	0x0380
        /*0072*/ 	.short	0x0028


	//----- nvinfo : EIATTR_SW_WAR
	.align		4
.L_592:
        /*0074*/ 	.byte	0x04, 0x36
        /*0076*/ 	.short	(.L_594 - .L_593)
.L_593:
        /*0078*/ 	.word	0x00000008
.L_594:


//--------------------- .nv.info._ZN6thrust24THRUST_300001_SM_1000_NS8cuda_cub4core6detail13_kernel_agentINS1_15__reduce_by_key16ReduceByKeyAgentINS0_6detail15normal_iteratorINS0_10device_ptrIiEEEENS0_17constant_iteratorIiNS0_11use_defaultESD_EESB_SB_N4cuda3std3__48equal_toIiEENSH_4plusIiEEPllEEJSB_SE_SB_SB_SM_N3cub18CUB_300001_SM_100024ReduceByKeyScanTileStateIilLb1EEESJ_SL_llEEEvDpT0_ --------------------------
	.section	.nv.info._ZN6thrust24THRUST_300001_SM_1000_NS8cuda_cub4core6detail13_kernel_agentINS1_15__reduce_by_key16ReduceByKeyAgentINS0_6detail15normal_iteratorINS0_10device_ptrIiEEEENS0_17constant_iteratorIiNS0_11use_defaultESD_EESB_SB_N4cuda3std3__48equal_toIiEENSH_4plusIiEEPllEEJSB_SE_SB_SB_SM_N3cub18CUB_300001_SM_100024ReduceByKeyScanTileStateIilLb1EEESJ_SL_llEEEvDpT0_,"",@"SHT_CUDA_INFO"
	.sectionflags	@""
	.align	4


	//----- nvinfo : EIATTR_CUDA_API_VERSION
	.align		4
        /*0000*/ 	.byte	0x04, 0x37
        /*0002*/ 	.short	(.L_596 - .L_595)
.L_595:
        /*0004*/ 	.word	0x00000082


	//----- nvinfo : EIATTR_KPARAM_INFO
	.align		4
.L_596:
        /*0008*/ 	.byte	0x04, 0x17
        /*000a*/ 	.short	(.L_598 - .L_597)
.L_597:
        /*000c*/ 	.word	0x00000000
        /*0010*/ 	.short	0x0009
        /*0012*/ 	.short	0x0048
        /*0014*/ 	.byte	0x00, 0xf0, 0x21, 0x00


	//----- nvinfo : EIATTR_KPARAM_INFO
	.align		4
.L_598:
        /*0018*/ 	.byte	0x04, 0x17
        /*001a*/ 	.short	(.L_600 - .L_599)
.L_599:
        /*001c*/ 	.word	0x00000000
        /*0020*/ 	.short	0x0008
        /*0022*/ 	.short	0x0040
        /*0024*/ 	.byte	0x00, 0xf0, 0x21, 0x00


	//----- nvinfo : EIATTR_KPARAM_INFO
	.align		4
.L_600:
        /*0028*/ 	.byte	0x04, 0x17
        /*002a*/ 	.short	(.L_602 - .L_601)
.L_601:
        /*002c*/ 	.word	0x00000000
        /*0030*/ 	.short	0x0007
        /*0032*/ 	.short	0x0039
        /*0034*/ 	.byte	0x00, 0xf0, 0x05, 0x00


	//----- nvinfo : EIATTR_KPARAM_INFO
	.align		4
.L_602:
        /*0038*/ 	.byte	0x04, 0x17
        /*003a*/ 	.short	(.L_604 - .L_603)
.L_603:
        /*003c*/ 	.word	0x00000000
        /*0040*/ 	.short	0x0006
        /*0042*/ 	.short	0x0038
        /*0044*/ 	.byte	0x00, 0xf0, 0x05, 0x00


	//----- nvinfo : EIATTR_KPARAM_INFO
	.align		4
.L_604:
        /*0048*/ 	.byte	0x04, 0x17
        /*004a*/ 	.short	(.L_606 - .L_605)
.L_605:
        /*004c*/ 	.word	0x00000000
        /*0050*/ 	.short	0x0005
        /*0052*/ 	.short	0x0030
        /*0054*/ 	.byte	0x00, 0xf0, 0x21, 0x00


	//----- nvinfo : EIATTR_KPARAM_INFO
	.align		4
.L_606:
        /*0058*/ 	.byte	0x04, 0x17
        /*005a*/ 	.short	(.L_608 - .L_607)
.L_607:
        /*005c*/ 	.word	0x00000000
        /*0060*/ 	.short	0x0004
        /*0062*/ 	.short	0x0028
        /*0064*/ 	.byte	0x00, 0xf5, 0x21, 0x00


	//----- nvinfo : EIATTR_KPARAM_INFO
	.align		4
.L_608:
        /*0068*/ 	.byte	0x04, 0x17
        /*006a*/ 	.short	(.L_610 - .L_609)
.L_609:
        /*006c*/ 	.word	0x00000000
        /*0070*/ 	.short	0x0003
        /*0072*/ 	.short	0x0020
        /*0074*/ 	.byte	0x00, 0xf0, 0x21, 0x00


	//----- nvinfo : EIATTR_KPARAM_INFO
	.align		4
.L_610:
        /*0078*/ 	.byte	0x04, 0x17
        /*007a*/ 	.short	(.L_612 - .L_611)
.L_611:
        /*007c*/ 	.word	0x00000000
        /*0080*/ 	.short	0x0002
        /*0082*/ 	.short	0x0018
        /*0084*/ 	.byte	0x00, 0xf0, 0x21, 0x00


	//----- nvinfo : EIATTR_KPARAM_INFO
	.align		4
.L_612:
        /*0088*/ 	.byte	0x04, 0x17
        /*008a*/ 	.short	(.L_614 - .L_613)
.L_613:
        /*008c*/ 	.word	0x00000000
        /*0090*/ 	.short	0x0001
        /*0092*/ 	.short	0x0008
        /*0094*/ 	.byte	0x00, 0xf0, 0x41, 0x00


	//----- nvinfo : EIATTR_KPARAM_INFO
	.align		4
.L_614:
        /*0098*/ 	.byte	0x04, 0x17
        /*009a*/ 	.short	(.L_616 - .L_615)
.L_615:
        /*009c*/ 	.word	0x00000000
        /*00a0*/ 	.short	0x0000
        /*00a2*/ 	.short	0x0000
        /*00a4*/ 	.byte	0x00, 0xf0, 0x21, 0x00


	//----- nvinfo : EIATTR_SPARSE_MMA_MASK
	.align		4
.L_616:
        /*00a8*/ 	.byte	0x03, 0x50
        /*00aa*/ 	.short	0x0000


	//----- nvinfo : EIATTR_MAXREG_COUNT
	.align		4
        /*00ac*/ 	.byte	0x03, 0x1b
        /*00ae*/ 	.short	0x00ff


	//----- nvinfo : EIATTR_NUM_BARRIERS
	.align		4
        /*00b0*/ 	.byte	0x02, 0x4c
        /*00b2*/ 	.byte	0x01
	.zero		1


	//----- nvinfo : EIATTR_MERCURY_ISA_VERSION
	.align		4
        /*00b4*/ 	.byte	0x03, 0x5f
        /*00b6*/ 	.short	0x0101


	//----- nvinfo : EIATTR_COOP_GROUP_MASK_REGIDS
	.align		4
        /*00b8*/ 	.byte	0x04, 0x29
        /*00ba*/ 	.short	(.L_618 - .L_617)


	//   ....[0]....
.L_617:
        /*00bc*/ 	.word	0xffffffff


	//   ....[1]....
        /*00c0*/ 	.word	0xffffffff


	//   ....[2]....
        /*00c4*/ 	.word	0xffffffff


	//   ....[3]....
        /*00c8*/ 	.word	0xffffffff


	//   ....[4]....
        /*00cc*/ 	.word	0xffffffff


	//   ....[5]....
        /*00d0*/ 	.word	0xffffffff


	//   ....[6]....
        /*00d4*/ 	.word	0xffffffff


	//   ....[7]....
        /*00d8*/ 	.word	0xffffffff


	//   ....[8]....
        /*00dc*/ 	.word	0xffffffff


	//   ....[9]....
        /*00e0*/ 	.word	0xffffffff


	//   ....[10]....
        /*00e4*/ 	.word	0xffffffff


	//   ....[11]....
        /*00e8*/ 	.word	0xffffffff


	//   ....[12]....
        /*00ec*/ 	.word	0xffffffff


	//   ....[13]....
        /*00f0*/ 	.word	0xffffffff


	//   ....[14]....
        /*00f4*/ 	.word	0xffffffff


	//   ....[15]....
        /*00f8*/ 	.word	0xffffffff


	//   ....[16]....
        /*00fc*/ 	.word	0xffffffff


	//   ....[17]....
        /*0100*/ 	.word	0xffffffff


	//   ....[18]....
        /*0104*/ 	.word	0xffffffff


	//   ....[19]....
        /*0108*/ 	.word	0xffffffff


	//   ....[20]....
        /*010c*/ 	.word	0xffffffff


	//   ....[21]....
        /*0110*/ 	.word	0xffffffff


	//   ....[22]....
        /*0114*/ 	.word	0xffffffff


	//   ....[23]....
        /*0118*/ 	.word	0xffffffff


	//   ....[24]....
        /*011c*/ 	.word	0xffffffff


	//   ....[25]....
        /*0120*/ 	.word	0xffffffff


	//   ....[26]....
        /*0124*/ 	.word	0xffffffff


	//   ....[27]....
        /*0128*/ 	.word	0xffffffff


	//   ....[28]....
        /*012c*/ 	.word	0xffffffff


	//   ....[29]....
        /*0130*/ 	.word	0xffffffff


	//   ....[30]....
        /*0134*/ 	.word	0xffffffff


	//   ....[31]....
        /*0138*/ 	.word	0xffffffff


	//   ....[32]....
        /*013c*/ 	.word	0xffffffff


	//   ....[33]....
        /*0140*/ 	.word	0xffffffff


	//   ....[34]....
        /*0144*/ 	.word	0xffffffff


	//   ....[35]....
        /*0148*/ 	.word	0xffffffff


	//   ....[36]....
        /*014c*/ 	.word	0xffffffff


	//   ....[37]....
        /*0150*/ 	.word	0xffffffff


	//   ....[38]....
        /*0154*/ 	.word	0xffffffff


	//   ....[39]....
        /*0158*/ 	.word	0xffffffff


	//   ....[40]....
        /*015c*/ 	.word	0xffffffff


	//   ....[41]....
        /*0160*/ 	.word	0xffffffff


	//   ....[42]....
        /*0164*/ 	.word	0xffffffff


	//   ....[43]....
        /*0168*/ 	.word	0xffffffff


	//   ....[44]....
        /*016c*/ 	.word	0xffffffff


	//   ....[45]....
        /*0170*/ 	.word	0xffffffff


	//   ....[46]....
        /*0174*/ 	.word	0xffffffff


	//   ....[47]....
        /*0178*/ 	.word	0xffffffff


	//   ....[48]....
        /*017c*/ 	.word	0xffffffff


	//   ....[49]....
        /*0180*/ 	.word	0xffffffff


	//   ....[50]....
        /*0184*/ 	.word	0xffffffff


	//   ....[51]....
        /*0188*/ 	.word	0xffffffff


	//   ....[52]....
        /*018c*/ 	.word	0xffffffff


	//   ....[53]....
        /*0190*/ 	.word	0xffffffff


	//   ....[54]....
        /*0194*/ 	.word	0xffffffff


	//   ....[55]....
        /*0198*/ 	.word	0xffffffff


	//   ....[56]....
        /*019c*/ 	.word	0xffffffff


	//   ....[57]....
        /*01a0*/ 	.word	0xffffffff


	//   ....[58]....
        /*01a4*/ 	.word	0xffffffff


	//   ....[59]....
        /*01a8*/ 	.word	0xffffffff


	//   ....[60]....
        /*01ac*/ 	.word	0xffffffff


	//   ....[61]....
        /*01b0*/ 	.word	0xffffffff


	//   ....[62]....
        /*01b4*/ 	.word	0xffffffff


	//   ....[63]....
        /*01b8*/ 	.word	0xffffffff


	//   ....[64]....
        /*01bc*/ 	.word	0xffffffff


	//   ....[65]....
        /*01c0*/ 	.word	0xffffffff


	//   ....[66]....
        /*01c4*/ 	.word	0xffffffff


	//   ....[67]....
        /*01c8*/ 	.word	0xffffffff


	//   ....[68]....
        /*01cc*/ 	.word	0xffffffff


	//   ....[69]....
        /*01d0*/ 	.word	0xffffffff


	//   ....[70]....
        /*01d4*/ 	.word	0xffffffff


	//   ....[71]....
        /*01d8*/ 	.word	0xffffffff


	//   ....[72]....
        /*01dc*/ 	.word	0xffffffff


	//   ....[73]....
        /*01e0*/ 	.word	0xffffffff


	//   ....[74]....
        /*01e4*/ 	.word	0xffffffff


	//   ....[75]....
        /*01e8*/ 	.word	0xffffffff


	//   ....[76]....
        /*01ec*/ 	.word	0xffffffff


	//   ....[77]....
        /*01f0*/ 	.word	0xffffffff


	//   ....[78]....
        /*01f4*/ 	.word	0xffffffff


	//   ....[79]....
        /*01f8*/ 	.word	0xffffffff


	//   ....[80]....
        /*01fc*/ 	.word	0xffffffff


	//   ....[81]....
        /*0200*/ 	.word	0xffffffff


	//   ....[82]....
        /*0204*/ 	.word	0xffffffff


	//   ....[83]....
        /*0208*/ 	.word	0xffffffff


	//   ....[84]....
        /*020c*/ 	.word	0xffffffff


	//   ....[85]....
        /*0210*/ 	.word	0xffffffff


	//   ....[86]....
        /*0214*/ 	.word	0xffffffff


	//   ....[87]....
        /*0218*/ 	.word	0xffffffff


	//   ....[88]....
        /*021c*/ 	.word	0xffffffff


	//   ....[89]....
        /*0220*/ 	.word	0xffffffff


	//   ....[90]....
        /*0224*/ 	.word	0xffffffff


	//   ....[91]....
        /*0228*/ 	.word	0xffffffff


	//   ....[92]....
        /*022c*/ 	.word	0xffffffff


	//   ....[93]....
        /*0230*/ 	.word	0xffffffff


	//   ....[94]....
        /*0234*/ 	.word	0xffffffff


	//   ....[95]....
        /*0238*/ 	.word	0xffffffff


	//   ....[96]....
        /*023c*/ 	.word	0xffffffff


	//   ....[97]....
        /*0240*/ 	.word	0xffffffff


	//   ....[98]....
        /*0244*/ 	.word	0xffffffff


	//   ....[99]....
        /*0248*/ 	.word	0xffffffff


	//   ....[100]....
        /*024c*/ 	.word	0xffffffff


	//   ....[101]....
        /*0250*/ 	.word	0xffffffff


	//   ....[102]....
        /*0254*/ 	.word	0xffffffff


	//   ....[103]....
        /*0258*/ 	.word	0xffffffff


	//   ....[104]....
        /*025c*/ 	.word	0xffffffff


	//   ....[105]....
        /*0260*/ 	.word	0xffffffff


	//   ....[106]....
        /*0264*/ 	.word	0xffffffff


	//   ....[107]....
        /*0268*/ 	.word	0xffffffff


	//   ....[108]....
        /*026c*/ 	.word	0xffffffff


	//   ....[109]....
        /*0270*/ 	.word	0xffffffff


	//   ....[110]....
        /*0274*/ 	.word	0xffffffff


	//   ....[111]....
        /*0278*/ 	.word	0xffffffff


	//   ....[112]....
        /*027c*/ 	.word	0xffffffff


	//   ....[113]....
        /*0280*/ 	.word	0xffffffff


	//   ....[114]....
        /*0284*/ 	.word	0xffffffff


	//   ....[115]....
        /*0288*/ 	.word	0xffffffff


	//   ....[116]....
        /*028c*/ 	.word	0xffffffff


	//   ....[117]....
        /*0290*/ 	.word	0xffffffff


	//   ....[118]....
        /*0294*/ 	.word	0xffffffff


	//   ....[119]....
        /*0298*/ 	.word	0xffffffff


	//   ....[120]....
        /*029c*/ 	.word	0xffffffff


	//   ....[121]....
        /*02a0*/ 	.word	0xffffffff


	//   ....[122]....
        /*02a4*/ 	.word	0xffffffff


	//   ....[123]....
        /*02a8*/ 	.word	0xffffffff


	//   ....[124]....
        /*02ac*/ 	.word	0xffffffff


	//   ....[125]....
        /*02b0*/ 	.word	0xffffffff


	//   ....[126]....
        /*02b4*/ 	.word	0xffffffff


	//   ....[127]....
        /*02b8*/ 	.word	0xffffffff


	//   ....[128]....
        /*02bc*/ 	.word	0xffffffff


	//   ....[129]....
        /*02c0*/ 	.word	0xffffffff


	//   ....[130]....
        /*02c4*/ 	.word	0xffffffff


	//   ....[131]....
        /*02c8*/ 	.word	0xffffffff


	//   ....[132]....
        /*02cc*/ 	.word	0xffffffff


	//   ....[133]....
        /*02d0*/ 	.word	0xffffffff


	//   ....[134]....
        /*02d4*/ 	.word	0xffffffff


	//   ....[135]....
        /*02d8*/ 	.word	0xffffffff


	//   ....[136]....
        /*02dc*/ 	.word	0xffffffff


	//   ....[137]....
        /*02e0*/ 	.word	0xffffffff


	//   ....[138]....
        /*02e4*/ 	.word	0xffffffff


	//   ....[139]....
        /*02e8*/ 	.word	0xffffffff


	//   ....[140]....
        /*02ec*/ 	.word	0xffffffff


	//   ....[141]....
        /*02f0*/ 	.word	0xffffffff


	//   ....[142]....
        /*02f4*/ 	.word	0xffffffff


	//   ....[143]....
        /*02f8*/ 	.word	0xffffffff


	//   ....[144]....
        /*02fc*/ 	.word	0xffffffff


	//   ....[145]....
        /*0300*/ 	.word	0xffffffff


	//   ....[146]....
        /*0304*/ 	.word	0xffffffff


	//   ....[147]....
        /*0308*/ 	.word	0xffffffff


	//   ....[148]....
        /*030c*/ 	.word	0xffffffff


	//   ....[149]....
        /*0310*/ 	.word	0xffffffff


	//   ....[150]....
        /*0314*/ 	.word	0xffffffff


	//   ....[151]....
        /*0318*/ 	.word	0xffffffff


	//   ....[152]....
        /*031c*/ 	.word	0x05000022


	//   ....[153]....
        /*0320*/ 	.word	0x05000022


	//   ....[154]....
        /*0324*/ 	.word	0x05000022


	//   ....[155]....
        /*0328*/ 	.word	0x05000022


	//   ....[156]....
        /*032c*/ 	.word	0x05000022


	//   ....[157]....
        /*0330*/ 	.word	0x05000022


	//   ....[158]....
        /*0334*/ 	.word	0x05000022


	//   ....[159]....
        /*0338*/ 	.word	0x05000022


	//   ....[160]....
        /*033c*/ 	.word	0x05000022


	//   ....[161]....
        /*0340*/ 	.word	0x05000022


	//   ....[162]....
        /*0344*/ 	.word	0x05000022


	//   ....[163]....
        /*0348*/ 	.word	0x05000022


	//   ....[164]....
        /*034c*/ 	.word	0x05000022


	//   ....[165]....
        /*0350*/ 	.word	0x05000022


	//   ....[166]....
        /*0354*/ 	.word	0x05000022


	//   ....[167]....
        /*0358*/ 	.word	0x05000022


	//   ....[168]....
        /*035c*/ 	.word	0x05000022


	//   ....[169]....
        /*0360*/ 	.word	0x05000022


	//   ....[170]....
        /*0364*/ 	.word	0x05000022


	//   ....[171]....
        /*0368*/ 	.word	0x05000022


	//   ....[172]....
        /*036c*/ 	.word	0x05000022


	//   ....[173]....
        /*0370*/ 	.word	0x05000022


	//   ....[174]....
        /*0374*/ 	.word	0x05000022


	//   ....[175]....
        /*0378*/ 	.word	0x05000022


	//   ....[176]....
        /*037c*/ 	.word	0x05000022


	//   ....[177]....
        /*0380*/ 	.word	0x05000022


	//   ....[178]....
        /*0384*/ 	.word	0x05000022


	//   ....[179]....
        /*0388*/ 	.word	0x05000022


	//   ....[180]....
        /*038c*/ 	.word	0x05000022


	//   ....[181]....
        /*0390*/ 	.word	0x05000022


	//   ....[182]....
        /*0394*/ 	.word	0x05000022


	//   ....[183]....
        /*0398*/ 	.word	0x05000022


	//   ....[184]....
        /*039c*/ 	.word	0x05000022


	//   ....[185]....
        /*03a0*/ 	.word	0x05000022


	//   ....[186]....
        /*03a4*/ 	.word	0x05000022


	//   ....[187]....
        /*03a8*/ 	.word	0x05000022


	//   ....[188]....
        /*03ac*/ 	.word	0x05000022


	//   ....[189]....
        /*03b0*/ 	.word	0x05000022


	//   ....[190]....
        /*03b4*/ 	.word	0x05000022


	//   ....[191]....
        /*03b8*/ 	.word	0x05000022


	//   ....[192]....
        /*03bc*/ 	.word	0x05000022


	//   ....[193]....
        /*03c0*/ 	.word	0x05000022


	//   ....[194]....
        /*03c4*/ 	.word	0x05000022


	//   ....[195]....
        /*03c8*/ 	.word	0x05000022


	//   ....[196]....
        /*03cc*/ 	.word	0x05000022


	//   ....[197]....
        /*03d0*/ 	.word	0x05000022


	//   ....[198]....
        /*03d4*/ 	.word	0x05000022


	//   ....[199]....
        /*03d8*/ 	.word	0x05000022


	//   ....[200]....
        /*03dc*/ 	.word	0x05000022


	//   ....[201]....
        /*03e0*/ 	.word	0x05000022


	//   ....[202]....
        /*03e4*/ 	.word	0x05000022


	//   ....[203]....
        /*03e8*/ 	.word	0x05000022


	//   ....[204]....
        /*03ec*/ 	.word	0x05000022


	//   ....[205]....
        /*03f0*/ 	.word	0x05000022


	//   ....[206]....
        /*03f4*/ 	.word	0x05000022


	//   ....[207]....
        /*03f8*/ 	.word	0x05000022


	//   ....[208]....
        /*03fc*/ 	.word	0x05000022


	//   ....[209]....
        /*0400*/ 	.word	0x05000022


	//   ....[210]....
        /*0404*/ 	.word	0x05000022


	//   ....[211]....
        /*0408*/ 	.word	0x05000022


	//   ....[212]....
        /*040c*/ 	.word	0x05000022


	//   ....[213]....
        /*0410*/ 	.word	0x05000022


	//   ....[214]....
        /*0414*/ 	.word	0x05000022


	//   ....[215]....
        /*0418*/ 	.word	0x05000022


	//   ....[216]....
        /*041c*/ 	.word	0x05000022


	//   ....[217]....
        /*0420*/ 	.word	0x05000022


	//   ....[218]....
        /*0424*/ 	.word	0x05000022


	//   ....[219]....
        /*0428*/ 	.word	0x05000022


	//   ....[220]....
        /*042c*/ 	.word	0x05000022


	//   ....[221]....
        /*0430*/ 	.word	0x05000022


	//   ....[222]....
        /*0434*/ 	.word	0x05000022


	//   ....[223]....
        /*0438*/ 	.word	0x05000022


	//   ....[224]....
        /*043c*/ 	.word	0x05000022


	//   ....[225]....
        /*0440*/ 	.word	0x05000022


	//   ....[226]....
        /*0444*/ 	.word	0x05000022


	//   ....[227]....
        /*0448*/ 	.word	0x05000022


	//   ....[228]....
        /*044c*/ 	.word	0x05000022


	//   ....[229]....
        /*0450*/ 	.word	0x05000022


	//   ....[230]....
        /*0454*/ 	.word	0x05000022


	//   ....[231]....
        /*0458*/ 	.word	0x05000022


	//   ....[232]....
        /*045c*/ 	.word	0x05000022


	//   ....[233]....
        /*0460*/ 	.word	0x05000022


	//   ....[234]....
        /*0464*/ 	.word	0x05000022


	//   ....[235]....
        /*0468*/ 	.word	0x05000022


	//   ....[236]....
        /*046c*/ 	.word	0x05000022


	//   ....[237]....
        /*0470*/ 	.word	0x05000022


	//   ....[238]....
        /*0474*/ 	.word	0x05000022


	//   ....[239]....
        /*0478*/ 	.word	0x05000022


	//   ....[240]....
        /*047c*/ 	.word	0x05000022


	//   ....[241]....
        /*0480*/ 	.word	0x05000022


	//   ....[242]....
        /*0484*/ 	.word	0x05000022


	//   ....[243]....
        /*0488*/ 	.word	0x05000022


	//----- nvinfo : EIATTR_COOP_GROUP_INSTR_OFFSETS
	.align		4
.L_618:
        /*048c*/ 	.byte	0x04, 0x28
        /*048e*/ 	.short	(.L_620 - .L_619)


	//   ....[0]....
.L_619:
        /*0490*/ 	.word	0x00000340


	//   ....[1]....
        /*0494*/ 	.word	0x000004f0


	//   ....[2]....
        /*0498*/ 	.word	0x000008c0


	//   ....[3]....
        /*049c*/ 	.word	0x000008e0


	//   ....[4]....
        /*04a0*/ 	.word	0x00000900


	//   ....[5]....
        /*04a4*/ 	.word	0x00000950


	//   ....[6]....
        /*04a8*/ 	.word	0x000009b0


	//   ....[7]....
        /*04ac*/ 	.word	0x000009d0


	//   ....[8]....
        /*04b0*/ 	.word	0x00000a40


	//   ....[9]....
        /*04b4*/ 	.word	0x00000a80


	//   ....[10]....
        /*04b8*/ 	.word	0x00000aa0


	//   ....[11]....
        /*04bc*/ 	.word	0x00000b10


	//   ....[12]....
        /*04c0*/ 	.word	0x00000b50


	//   ....[13]....
        /*04c4*/ 	.word	0x00000b70


	//   ....[14]....
        /*04c8*/ 	.word	0x00000be0


	//   ....[15]....
        /*04cc*/ 	.word	0x00000c20


	//   ....[16]....
        /*04d0*/ 	.word	0x00000c40


	//   ....[17]....
        /*04d4*/ 	.word	0x00000d10


	//   ....[18]....
        /*04d8*/ 	.word	0x00000d20


	//   ....[19]....
        /*04dc*/ 	.word	0x00001280


	//   ....[20]....
        /*04e0*/ 	.word	0x00002770


	//   ....[21]....
        /*04e4*/ 	.word	0x00002900


	//   ....[22]....
        /*04e8*/ 	.word	0x00002c70


	//   ....[23]....
        /*04ec*/ 	.word	0x00002cd0


	//   ....[24]....
        /*04f0*/ 	.word	0x00002d00


	//   ....[25]....
        /*04f4*/ 	.word	0x00002d70


	//   ....[26]....
        /*04f8*/ 	.word	0x00002db0


	//   ....[27]....
        /*04fc*/ 	.word	0x00002dd0


	//   ....[28]....
        /*0500*/ 	.word	0x00002e50


	//   ....[29]....
        /*0504*/ 	.word	0x00002e80


	//   ....[30]....
        /*0508*/ 	.word	0x00002ea0


	//   ....[31]....
        /*050c*/ 	.word	0x00002f20


	//   ....[32]....
        /*0510*/ 	.word	0x00002f50


	//   ....[33]....
        /*0514*/ 	.word	0x00002f70


	//   ....[34]....
        /*0518*/ 	.word	0x00003000


	//   ....[35]....
        /*051c*/ 	.word	0x00003030


	//   ....[36]....
        /*0520*/ 	.word	0x00003050


	//   ....[37]....
        /*0524*/ 	.word	0x000034e0


	//   ....[38]....
        /*0528*/ 	.word	0x00003520


	//   ....[39]....
        /*052c*/ 	.word	0x00003570


	//   ....[40]....
        /*0530*/ 	.word	0x00003880


	//   ....[41]....
        /*0534*/ 	.word	0x00003910


	//   ....[42]....
        /*0538*/ 	.word	0x00003960


	//   ....[43]....
        /*053c*/ 	.word	0x00003970


	//   ....[44]....
        /*0540*/ 	.word	0x00003980


	//   ....[45]....
        /*0544*/ 	.word	0x00003a60


	//   ....[46]....
        /*0548*/ 	.word	0x00003a70


	//   ....[47]....
        /*054c*/ 	.word	0x00003a80


	//   ....[48]....
        /*0550*/ 	.word	0x00003b70


	//   ....[49]....
        /*0554*/ 	.word	0x00003b80


	//   ....[50]....
        /*0558*/ 	.word	0x00003b90


	//   ....[51]....
        /*055c*/ 	.word	0x00003c80


	//   ....[52]....
        /*0560*/ 	.word	0x00003c90


	//   ....[53]....
        /*0564*/ 	.word	0x00003ca0


	//   ....[54]....
        /*0568*/ 	.word	0x00003d90


	//   ....[55]....
        /*056c*/ 	.word	0x00003da0


	//   ....[56]....
        /*0570*/ 	.word	0x00003db0


	//   ....[57]....
        /*0574*/ 	.word	0x00003ef0


	//   ....[58]....
        /*0578*/ 	.word	0x00003f70


	//   ....[59]....
        /*057c*/ 	.word	0x00003ff0


	//   ....[60]....
        /*0580*/ 	.word	0x00004040


	//   ....[61]....
        /*0584*/ 	.word	0x00004050


	//   ....[62]....
        /*0588*/ 	.word	0x00004060


	//   ....[63]....
        /*058c*/ 	.word	0x00004140


	//   ....[64]....
        /*0590*/ 	.word	0x00004150


	//   ....[65]....
        /*0594*/ 	.word	0x00004160


	//   ....[66]....
        /*0598*/ 	.word	0x00004240


	//   ....[67]....
        /*059c*/ 	.word	0x00004250


	//   ....[68]....
        /*05a0*/ 	.word	0x00004260


	//   ....[69]....
        /*05a4*/ 	.word	0x00004340


	//   ....[70]....
        /*05a8*/ 	.word	0x00004350


	//   ....[71]....
        /*05ac*/ 	.word	0x00004360


	//   ....[72]....
        /*05b0*/ 	.word	0x00004440


	//   ....[73]....
        /*05b4*/ 	.word	0x00004450


	//   ....[74]....
        /*05b8*/ 	.word	0x00004460


	//   ....[75]....
        /*05bc*/ 	.word	0x000045c0


	//   ....[76]....
        /*05c0*/ 	.word	0x00006180


	//   ....[77]....
        /*05c4*/ 	.word	0x000062d0


	//   ....[78]....
        /*05c8*/ 	.word	0x00006890


	//   ....[79]....
        /*05cc*/ 	.word	0x00006940


	//   ....[80]....
        /*05d0*/ 	.word	0x00006950


	//   ....[81]....
        /*05d4*/ 	.word	0x00006990


	//   ....[82]....
        /*05d8*/ 	.word	0x00006a00


	//   ....[83]....
        /*05dc*/ 	.word	0x00006a20


	//   ....[84]....
        /*05e0*/ 	.word	0x00006a90


	//   ....[85]....
        /*05e4*/ 	.word	0x00006ad0


	//   ....[86]....
        /*05e8*/ 	.word	0x00006af0


	//   ....[87]....
        /*05ec*/ 	.word	0x00006b60


	//   ....[88]....
        /*05f0*/ 	.word	0x00006ba0


	//   ....[89]....
        /*05f4*/ 	.word	0x00006bc0


	//   ....[90]....
        /*05f8*/ 	.word	0x00006c30


	//   ....[91]....
        /*05fc*/ 	.word	0x00006c70


	//   ....[92]....
        /*0600*/ 	.word	0x00006ca0


	//   ....[93]....
        /*0604*/ 	.word	0x00007130


	//   ....[94]....
        /*0608*/ 	.word	0x000071c0


	//   ....[95]....
        /*060c*/ 	.word	0x000072b0


	//   ....[96]....
        /*0610*/ 	.word	0x00008be0


	//   ....[97]....
        /*0614*/ 	.word	0x00008d30


	//   ....[98]....
        /*0618*/ 	.word	0x000092e0


	//   ....[99]....
        /*061c*/ 	.word	0x00009300


	//   ....[100]....
        /*0620*/ 	.word	0x00009320


	//   ....[101]....
        /*0624*/ 	.word	0x00009380


	//   ....[102]....
        /*0628*/ 	.word	0x000093c0


	//   ....[103]....
        /*062c*/ 	.word	0x000093e0


	//   ....[104]....
        /*0630*/ 	.word	0x00009460


	//   ....[105]....
        /*0634*/ 	.word	0x00009490


	//   ....[106]....
        /*0638*/ 	.word	0x000094b0


	//   ....[107]....
        /*063c*/ 	.word	0x00009540


	//   ....[108]....
        /*0640*/ 	.word	0x00009560


	//   ....[109]....
        /*0644*/ 	.word	0x00009570


	//   ....[110]....
        /*0648*/ 	.word	0x00009610


	//   ....[111]....
        /*064c*/ 	.word	0x00009630


	//   ....[112]....
        /*0650*/ 	.word	0x00009640


	//   ....[113]....
        /*0654*/ 	.word	0x00009c60


	//   ....[114]....
        /*0658*/ 	.word	0x00009c70


	//   ....[115]....
        /*065c*/ 	.word	0x00009c90


	//   ....[116]....
        /*0660*/ 	.word	0x00009f10


	//   ....[117]....
        /*0664*/ 	.word	0x00009fa0


	//   ....[118]....
        /*0668*/ 	.word	0x00009ff0


	//   ....[119]....
        /*066c*/ 	.word	0x0000a000


	//   ....[120]....
        /*0670*/ 	.word	0x0000a010


	//   ....[121]....
        /*0674*/ 	.word	0x0000a0f0


	//   ....[122]....
        /*0678*/ 	.word	0x0000a100


	//   ....[123]....
        /*067c*/ 	.word	0x0000a110


	//   ....[124]....
        /*0680*/ 	.word	0x0000a200


	//   ....[125]....
        /*0684*/ 	.word	0x0000a210


	//   ....[126]....
        /*0688*/ 	.word	0x0000a220


	//   ....[127]....
        /*068c*/ 	.word	0x0000a310


	//   ....[128]....
        /*0690*/ 	.word	0x0000a320


	//   ....[129]....
        /*0694*/ 	.word	0x0000a330


	//   ....[130]....
        /*0698*/ 	.word	0x0000a420


	//   ....[131]....
        /*069c*/ 	.word	0x0000a430


	//   ....[132]....
        /*06a0*/ 	.word	0x0000a440


	//   ....[133]....
        /*06a4*/ 	.word	0x0000a590


	//   ....[134]....
        /*06a8*/ 	.word	0x0000a610


	//   ....[135]....
        /*06ac*/ 	.word	0x0000a690


	//   ....[136]....
        /*06b0*/ 	.word	0x0000a6e0


	//   ....[137]....
        /*06b4*/ 	.word	0x0000a6f0


	//   ....[138]....
        /*06b8*/ 	.word	0x0000a700


	//   ....[139]....
        /*06bc*/ 	.word	0x0000a7e0


	//   ....[140]....
        /*06c0*/ 	.word	0x0000a7f0


	//   ....[141]....
        /*06c4*/ 	.word	0x0000a800


	//   ....[142]....
        /*06c8*/ 	.word	0x0000a8e0


	//   ....[143]....
        /*06cc*/ 	.word	0x0000a8f0


	//   ....[144]....
        /*06d0*/ 	.word	0x0000a900


	//   ....[145]....
        /*06d4*/ 	.word	0x0000a9e0


	//   ....[146]....
        /*06d8*/ 	.word	0x0000a9f0


	//   ....[147]....
        /*06dc*/ 	.word	0x0000aa00


	//   ....[148]....
        /*06e0*/ 	.word	0x0000aae0


	//   ....[149]....
        /*06e4*/ 	.word	0x0000ab00


	//   ....[150]....
        /*06e8*/ 	.word	0x0000ab10


	//   ....[151]....
        /*06ec*/ 	.word	0x0000ac70


	//   ....[152]....
        /*06f0*/ 	.word	0x0000c5d0


	//   ....[153]....
        /*06f4*/ 	.word	0x0000c670


	//   ....[154]....
        /*06f8*/ 	.word	0x0000c720


	//   ....[155]....
        /*06fc*/ 	.word	0x0000c770


	//   ....[156]....
        /*0700*/ 	.word	0x0000c7c0


	//   ....[157]....
        /*0704*/ 	.word	0x0000c830


	//   ....[158]....
        /*0708*/ 	.word	0x0000c8c0


	//   ....[159]....
        /*070c*/ 	.word	0x0000c940


	//   ....[160]....
        /*0710*/ 	.word	0x0000c990


	//   ....[161]....
        /*0714*/ 	.word	0x0000ca00


	//   ....[162]....
        /*0718*/ 	.word	0x0000ca90


	//   ....[163]....
        /*071c*/ 	.word	0x0000cb10


	//   ....[164]....
        /*0720*/ 	.word	0x0000cb60


	//   ....[165]....
        /*0724*/ 	.word	0x0000cbd0


	//   ....[166]....
        /*0728*/ 	.word	0x0000cc60


	//   ....[167]....
        /*072c*/ 	.word	0x0000cce0


	//   ....[168]....
        /*0730*/ 	.word	0x0000cd30


	//   ....[169]....
        /*0734*/ 	.word	0x0000cda0


	//   ....[170]....
        /*0738*/ 	.word	0x0000ce30


	//   ....[171]....
        /*073c*/ 	.word	0x0000ceb0


	//   ....[172]....
        /*0740*/ 	.word	0x0000cf00


	//   ....[173]....
        /*0744*/ 	.word	0x0000cf70


	//   ....[174]....
        /*0748*/ 	.word	0x0000cff0


	//   ....[175]....
        /*074c*/ 	.word	0x0000d080


	//   ....[176]....
        /*0750*/ 	.word	0x0000d110


	//   ....[177]....
        /*0754*/ 	.word	0x0000d1c0


	//   ....[178]....
        /*0758*/ 	.word	0x0000d210


	//   ....[179]....
        /*075c*/ 	.word	0x0000d260


	//   ....[180]....
        /*0760*/ 	.word	0x0000d2e0


	//   ....[181]....
        /*0764*/ 	.word	0x0000d370


	//   ....[182]....
        /*0768*/ 	.word	0x0000d3f0


	//   ....[183]....
        /*076c*/ 	.word	0x0000d440


	//   ....[184]....
        /*0770*/ 	.word	0x0000d4c0


	//   ....[185]....
        /*0774*/ 	.word	0x0000d550


	//   ....[186]....
        /*0778*/ 	.word	0x0000d5d0


	//   ....[187]....
        /*077c*/ 	.word	0x0000d620


	//   ....[188]....
        /*0780*/ 	.word	0x0000d6a0


	//   ....[189]....
        /*0784*/ 	.word	0x0000d730


	//   ....[190]....
        /*0788*/ 	.word	0x0000d7b0


	//   ....[191]....
        /*078c*/ 	.word	0x0000d800


	//   ....[192]....
        /*0790*/ 	.word	0x0000d880


	//   ....[193]....
        /*0794*/ 	.word	0x0000d910


	//   ....[194]....
        /*0798*/ 	.word	0x0000d990


	//   ....[195]....
        /*079c*/ 	.word	0x0000d9e0


	//   ....[196]....
        /*07a0*/ 	.word	0x0000da50


	//   ....[197]....
        /*07a4*/ 	.word	0x0000dad0


	//   ....[198]....
        /*07a8*/ 	.word	0x0000db60


	//   ....[199]....
        /*07ac*/ 	.word	0x0000dbf0


	//   ....[200]....
        /*07b0*/ 	.word	0x0000dca0


	//   ....[201]....
        /*07b4*/ 	.word	0x0000dcf0


	//   ....[202]....
        /*07b8*/ 	.word	0x0000dd40


	//   ....[203]....
        /*07bc*/ 	.word	0x0000ddb0


	//   ....[204]....
        /*07c0*/ 	.word	0x0000de40


	//   ....[205]....
        /*07c4*/ 	.word	0x0000dec0


	//   ....[206]....
        /*07c8*/ 	.word	0x0000df10


	//   ....[207]....
        /*07cc*/ 	.word	0x0000df80


	//   ....[208]....
        /*07d0*/ 	.word	0x0000e010


	//   ....[209]....
        /*07d4*/ 	.word	0x0000e090


	//   ....[210]....
        /*07d8*/ 	.word	0x0000e0e0


	//   ....[211]....
        /*07dc*/ 	.word	0x0000e150


	//   ....[212]....
        /*07e0*/ 	.word	0x0000e1e0


	//   ....[213]....
        /*07e4*/ 	.word	0x0000e260


	//   ....[214]....
        /*07e8*/ 	.word	0x0000e2b0


	//   ....[215]....
        /*07ec*/ 	.word	0x0000e320


	//   ....[216]....
        /*07f0*/ 	.word	0x0000e3b0


	//   ....[217]....
        /*07f4*/ 	.word	0x0000e430


	//   ....[218]....
        /*07f8*/ 	.word	0x0000e480


	//   ....[219]....
        /*07fc*/ 	.word	0x0000e4f0


	//   ....[220]....
        /*0800*/ 	.word	0x0000e560


	//   ....[221]....
        /*0804*/ 	.word	0x0000e5e0


	//   ....[222]....
        /*0808*/ 	.word	0x0000e660


	//   ....[223]....
        /*080c*/ 	.word	0x0000e710


	//   ....[224]....
        /*0810*/ 	.word	0x0000e760


	//   ....[225]....
        /*0814*/ 	.word	0x0000e7b0


	//   ....[226]....
        /*0818*/ 	.word	0x0000e820


	//   ....[227]....
        /*081c*/ 	.word	0x0000e8b0


	//   ....[228]....
        /*0820*/ 	.word	0x0000e930


	//   ....[229]....
        /*0824*/ 	.word	0x0000e980


	//   ....[230]....
        /*0828*/ 	.word	0x0000e9f0


	//   ....[231]....
        /*082c*/ 	.word	0x0000ea80


	//   ....[232]....
        /*0830*/ 	.word	0x0000eb00


	//   ....[233]....
        /*0834*/ 	.word	0x0000eb50


	//   ....[234]....
        /*0838*/ 	.word	0x0000ebc0


	//   ....[235]....
        /*083c*/ 	.word	0x0000ec50


	//   ....[236]....
        /*0840*/ 	.word	0x0000ecd0


	//   ....[237]....
        /*0844*/ 	.word	0x0000ed20


	//   ....[238]....
        /*0848*/ 	.word	0x0000ed90


	//   ....[239]....
        /*084c*/ 	.word	0x0000ee20


	//   ....[240]....
        /*0850*/ 	.word	0x0000eeb0


	//   ....[241]....
        /*0854*/ 	.word	0x0000ef00


	//   ....[242]....
        /*0858*/ 	.word	0x0000ef70


	//   ....[243]....
        /*085c*/ 	.word	0x0000efe0


	//----- nvinfo : EIATTR_VRC_CTA_INIT_COUNT
	.align		4
.L_620:
        /*0860*/ 	.byte	0x02, 0x4a
	.zero		1
	.zero		1


	//----- nvinfo : EIATTR_EXIT_INSTR_OFFSETS
	.align		4
        /*0864*/ 	.byte	0x04, 0x1c
        /*0866*/ 	.short	(.L_622 - .L_621)


	//   ....[0]....
.L_621:
        /*0868*/ 	.word	0x000017f0


	//   ....[1]....
        /*086c*/ 	.word	0x00001b00


	//   ....[2]....
        /*0870*/ 	.word	0x00001cf0


	//   ....[3]....
        /*0874*/ 	.word	0x00002400


	//   ....[4]....
        /*0878*/ 	.word	0x000024b0


	//   ....[5]....
        /*087c*/ 	.word	0x00005020


	//   ....[6]....
        /*0880*/ 	.word	0x00005350


	//   ....[7]....
        /*0884*/ 	.word	0x00005560


	//   ....[8]....
        /*0888*/ 	.word	0x00005c80


	//   ....[9]....
        /*088c*/ 	.word	0x00005d30


	//   ....[10]....
        /*0890*/ 	.word	0x00005d60


	//   ....[11]....
        /*0894*/ 	.word	0x00008680


	//   ....[12]....
        /*0898*/ 	.word	0x000087b0


	//   ....[13]....
        /*089c*/ 	.word	0x0000c460


	//   ....[14]....
        /*08a0*/ 	.word	0x0000c580


	//----- nvinfo : EIATTR_MAX_THREADS
	.align		4
.L_622:
        /*08a4*/ 	.byte	0x04, 0x05
        /*08a6*/ 	.short	(.L_624 - .L_623)
.L_623:
        /*08a8*/ 	.word	0x00000100
        /*08ac*/ 	.word	0x00000001
        /*08b0*/ 	.word	0x00000001


	//----- nvinfo : EIATTR_CRS_STACK_SIZE
	.align		4
.L_624:
        /*08b4*/ 	.byte	0x04, 0x1e
        /*08b6*/ 	.short	(.L_626 - .L_625)
.L_625:
        /*08b8*/ 	.word	0x00000000


	//----- nvinfo : EIATTR_CBANK_PARAM_SIZE
	.align		4
.L_626:
        /*08bc*/ 	.byte	0x03, 0x19
        /*08be*/ 	.short	0x0050


	//----- nvinfo : EIATTR_PARAM_CBANK
	.align		4
        /*08c0*/ 	.byte	0x04, 0x0a
        /*08c2*/ 	.short	(.L_628 - .L_627)
	.align		4
.L_627:
        /*08c4*/ 	.word	index@(.nv.constant0._ZN6thrust24THRUST_300001_SM_1000_NS8cuda_cub4core6detail13_kernel_agentINS1_15__reduce_by_key16ReduceByKeyAgentINS0_6detail15normal_iteratorINS0_10device_ptrIiEEEENS0_17constant_iteratorIiNS0_11use_defaultESD_EESB_SB_N4cuda3std3__48equal_toIiEENSH_4plusIiEEPllEEJSB_SE_SB_SB_SM_N3cub18CUB_300001_SM_100024ReduceByKeyScanTileStateIilLb1EEESJ_SL_llEEEvDpT0_)
        /*08c8*/ 	.short	0x0380
        /*08ca*/ 	.short	0x0050


	//----- nvinfo : EIATTR_SW_WAR
	.align		4
.L_628:
        /*08cc*/ 	.byte	0x04, 0x36
        /*08ce*/ 	.short	(.L_630 - .L_629)
.L_629:
        /*08d0*/ 	.word	0x00000008
.L_630:


//--------------------- .nv.info._ZN6thrust24THRUST_300001_SM_1000_NS8cuda_cub4core6detail13_kernel_agentINS1_15__reduce_by_key9InitAgentIN3cub18CUB_300001_SM_100024ReduceByKeyScanTileStateIilLb1EEElPlEEJSA_lSB_EEEvDpT0_ --------------------------
	.section	.nv.info._ZN6thrust24THRUST_300001_SM_1000_NS8cuda_cub4core6detail13_kernel_agentINS1_15__reduce_by_key9InitAgentIN3cub18CUB_300001_SM_100024ReduceByKeyScanTileStateIilLb1EEElPlEEJSA_lSB_EEEvDpT0_,"",@"SHT_CUDA_INFO"
	.sectionflags	@""
	.align	4


	//----- nvinfo : EIATTR_CUDA_API_VERSION
	.align		4
        /*0000*/ 	.byte	0x04, 0x37
        /*0002*/ 	.short	(.L_632 - .L_631)
.L_631:
        /*0004*/ 	.word	0x00000082


	//----- nvinfo : EIATTR_KPARAM_INFO
	.align		4
.L_632:
        /*0008*/ 	.byte	0x04, 0x17
        /*000a*/ 	.short	(.L_634 - .L_633)
.L_633:
        /*000c*/ 	.word	0x00000000
        /*0010*/ 	.short	0x0002
        /*0012*/ 	.short	0x0010
        /*0014*/ 	.byte	0x00, 0xf5, 0x21, 0x00


	//----- nvinfo : EIATTR_KPARAM_INFO
	.align		4
.L_634:
        /*0018*/ 	.byte	0x04, 0x17
        /*001a*/ 	.short	(.L_636 - .L_635)
.L_635:
        /*001c*/ 	.word	0x00000000
        /*0020*/ 	.short	0x0001
        /*0022*/ 	.short	0x0008
        /*0024*/ 	.byte	0x00, 0xf0, 0x21, 0x00


	//----- nvinfo : EIATTR_KPARAM_INFO
	.align		4
.L_636:
        /*0028*/ 	.byte	0x04, 0x17
        /*002a*/ 	.short	(.L_638 - .L_637)
.L_637:
        /*002c*/ 	.word	0x00000000
        /*0030*/ 	.short	0x0000
        /*0032*/ 	.short	0x0000
        /*0034*/ 	.byte	0x00, 0xf0, 0x21, 0x00


	//----- nvinfo : EIATTR_SPARSE_MMA_MASK
	.align		4
.L_638:
        /*0038*/ 	.byte	0x03, 0x50
        /*003a*/ 	.short	0x0000


	//----- nvinfo : EIATTR_MAXREG_COUNT
	.align		4
        /*003c*/ 	.byte	0x03, 0x1b
        /*003e*/ 	.short	0x00ff


	//----- nvinfo : EIATTR_MERCURY_ISA_VERSION
	.align		4
        /*0040*/ 	.byte	0x03, 0x5f
        /*0042*/ 	.short	0x0101


	//----- nvinfo : EIATTR_VRC_CTA_INIT_COUNT
	.align		4
        /*0044*/ 	.byte	0x02, 0x4a
	.zero		1
	.zero		1


	//----- nvinfo : EIATTR_EXIT_INSTR_OFFSETS
	.align		4
        /*0048*/ 	.byte	0x04, 0x1c
        /*004a*/ 	.short	(.L_640 - .L_639)


	//   ....[0]....
.L_639:
        /*004c*/ 	.word	0x00000140


	//   ....[1]....
        /*0050*/ 	.word	0x00000170


	//----- nvinfo : EIATTR_MAX_THREADS
	.align		4
.L_640:
        /*0054*/ 	.byte	0x04, 0x05
        /*0056*/ 	.short	(.L_642 - .L_641)
.L_641:
        /*0058*/ 	.word	0x00000080
        /*005c*/ 	.word	0x00000001
        /*0060*/ 	.word	0x00000001


	//----- nvinfo : EIATTR_CBANK_PARAM_SIZE
	.align		4
.L_642:
        /*0064*/ 	.byte	0x03, 0x19
        /*0066*/ 	.short	0x0018


	//----- nvinfo : EIATTR_PARAM_CBANK
	.align		4
        /*0068*/ 	.byte	0x04, 0x0a
        /*006a*/ 	.short	(.L_644 - .L_643)
	.align		4
.L_643:
        /*006c*/ 	.word	index@(.nv.constant0._ZN6thrust24THRUST_300001_SM_1000_NS8cuda_cub4core6detail13_kernel_agentINS1_15__reduce_by_key9InitAgentIN3cub18CUB_300001_SM_100024ReduceByKeyScanTileStateIilLb1EEElPlEEJSA_lSB_EEEvDpT0_)
        /*0070*/ 	.short	0x0380
        /*0072*/ 	.short	0x0018


	//----- nvinfo : EIATTR_SW_WAR
	.align		4
.L_644:
        /*0074*/ 	.byte	0x04, 0x36
        /*0076*/ 	.short	(.L_646 - .L_645)
.L_645:
        /*0078*/ 	.word	0x00000008
.L_646:


//--------------------- .nv.info._ZN6thrust24THRUST_300001_SM_1000_NS8cuda_cub4core6detail13_kernel_agentINS1_15__reduce_by_key16ReduceByKeyAgentINS0_6detail15normal_iteratorINS0_10device_ptrIiEEEENS0_17constant_iteratorIiNS0_11use_defaultESD_EESB_SB_N4cuda3std3__48equal_toIiEENSH_4plusIiEEPiiEEJSB_SE_SB_SB_SM_N3cub18CUB_300001_SM_100024ReduceByKeyScanTileStateIiiLb1EEESJ_SL_iiEEEvDpT0_ --------------------------
	.section	.nv.info._ZN6thrust24THRUST_300001_SM_1000_NS8cuda_cub4core6detail13_kernel_agentINS1_15__reduce_by_key16ReduceByKeyAgentINS0_6detail15normal_iteratorINS0_10device_ptrIiEEEENS0_17constant_iteratorIiNS0_11use_defaultESD_EESB_SB_N4cuda3std3__48equal_toIiEENSH_4plusIiEEPiiEEJSB_SE_SB_SB_SM_N3cub18CUB_300001_SM_100024ReduceByKeyScanTileStateIiiLb1EEESJ_SL_iiEEEvDpT0_,"",@"SHT_CUDA_INFO"
	.sectionflags	@""
	.align	4


	//----- nvinfo : EIATTR_CUDA_API_VERSION
	.align		4
        /*0000*/ 	.byte	0x04, 0x37
        /*0002*/ 	.short	(.L_648 - .L_647)
.L_647:
        /*0004*/ 	.word	0x00000082


	//----- nvinfo : EIATTR_KPARAM_INFO
	.align		4
.L_648:
        /*0008*/ 	.byte	0x04, 0x17
        /*000a*/ 	.short	(.L_650 - .L_649)
.L_649:
        /*000c*/ 	.word	0x00000000
        /*0010*/ 	.short	0x0009
        /*0012*/ 	.short	0x0040
        /*0014*/ 	.byte	0x00, 0xf0, 0x11, 0x00


	//----- nvinfo : EIATTR_KPARAM_INFO
	.align		4
.L_650:
        /*0018*/ 	.byte	0x04, 0x17
        /*001a*/ 	.short	(.L_652 - .L_651)
.L_651:
        /*001c*/ 	.word	0x00000000
        /*0020*/ 	.short	0x0008
        /*0022*/ 	.short	0x003c
        /*0024*/ 	.byte	0x00, 0xf0, 0x11, 0x00


	//----- nvinfo : EIATTR_KPARAM_INFO
	.align		4
.L_652:
        /*0028*/ 	.byte	0x04, 0x17
        /*002a*/ 	.short	(.L_654 - .L_653)
.L_653:
        /*002c*/ 	.word	0x00000000
        /*0030*/ 	.short	0x0007
        /*0032*/ 	.short	0x0039
        /*0034*/ 	.byte	0x00, 0xf0, 0x05, 0x00


	//----- nvinfo : EIATTR_KPARAM_INFO
	.align		4
.L_654:
        /*0038*/ 	.byte	0x04, 0x17
        /*003a*/ 	.short	(.L_656 - .L_655)
.L_655:
        /*003c*/ 	.word	0x00000000
        /*0040*/ 	.short	0x0006
        /*0042*/ 	.short	0x0038
        /*0044*/ 	.byte	0x00, 0xf0, 0x05, 0x00


	//----- nvinfo : EIATTR_KPARAM_INFO
	.align		4
.L_656:
        /*0048*/ 	.byte	0x04, 0x17
        /*004a*/ 	.short	(.L_658 - .L_657)
.L_657:
        /*004c*/ 	.word	0x00000000
        /*0050*/ 	.short	0x0005
        /*0052*/ 	.short	0x0030
        /*0054*/ 	.byte	0x00, 0xf0, 0x21, 0x00


	//----- nvinfo : EIATTR_KPARAM_INFO
	.align		4
.L_658:
        /*0058*/ 	.byte	0x04, 0x17
        /*005a*/ 	.short	(.L_660 - .L_659)
.L_659:
        /*005c*/ 	.word	0x00000000
        /*0060*/ 	.short	0x0004
        /*0062*/ 	.short	0x0028
        /*0064*/ 	.byte	0x00, 0xf5, 0x21, 0x00


	//----- nvinfo : EIATTR_KPARAM_INFO
	.align		4
.L_660:
        /*0068*/ 	.byte	0x04, 0x17
        /*006a*/ 	.short	(.L_662 - .L_661)
.L_661:
        /*006c*/ 	.word	0x00000000
        /*0070*/ 	.short	0x0003
        /*0072*/ 	.short	0x0020
        /*0074*/ 	.byte	0x00, 0xf0, 0x21, 0x00


	//----- nvinfo : EIATTR_KPARAM_INFO
	.align		4
.L_662:
        /*0078*/ 	.byte	0x04, 0x17
        /*007a*/ 	.short	(.L_664 - .L_663)
.L_663:
        /*007c*/ 	.word	0x00000000
        /*0080*/ 	.short	0x0002
        /*0082*/ 	.short	0x0018
        /*0084*/ 	.byte	0x00, 0xf0, 0x21, 0x00


	//----- nvinfo : EIATTR_KPARAM_INFO
	.align		4
.L_664:
        /*0088*/ 	.byte	0x04, 0x17
        /*008a*/ 	.short	(.L_666 - .L_665)
.L_665:
        /*008c*/ 	.word	0x00000000
        /*0090*/ 	.short	0x0001
        /*0092*/ 	.short	0x0008
        /*0094*/ 	.byte	0x00, 0xf0, 0x41, 0x00


	//----- nvinfo : EIATTR_KPARAM_INFO
	.align		4
.L_666:
        /*0098*/ 	.byte	0x04, 0x17
        /*009a*/ 	.short	(.L_668 - .L_667)
.L_667:
        /*009c*/ 	.word	0x00000000
        /*00a0*/ 	.short	0x0000
        /*00a2*/ 	.short	0x0000
        /*00a4*/ 	.byte	0x00, 0xf0, 0x21, 0x00


	//----- nvinfo : EIATTR_SPARSE_MMA_MASK
	.align		4
.L_668:
        /*00a8*/ 	.byte	0x03, 0x50
        /*00aa*/ 	.short	0x0000


	//----- nvinfo : EIATTR_MAXREG_COUNT
	.align		4
        /*00ac*/ 	.byte	0x03, 0x1b
        /*00ae*/ 	.short	0x00ff


	//----- nvinfo : EIATTR_NUM_BARRIERS
	.align		4
        /*00b0*/ 	.byte	0x02, 0x4c
        /*00b2*/ 	.byte	0x01
	.zero		1


	//----- nvinfo : EIATTR_MERCURY_ISA_VERSION
	.align		4
        /*00b4*/ 	.byte	0x03, 0x5f
        /*00b6*/ 	.short	0x0101


	//----- nvinfo : EIATTR_COOP_GROUP_MASK_REGIDS
	.align		4
        /*00b8*/ 	.byte	0x04, 0x29
        /*00ba*/ 	.short	(.L_670 - .L_669)


	//   ....[0]....
.L_669:
        /*00bc*/ 	.word	0xffffffff


	//   ....[1]....
        /*00c0*/ 	.word	0xffffffff


	//   ....[2]....
        /*00c4*/ 	.word	0xffffffff


	//   ....[3]....
        /*00c8*/ 	.word	0xffffffff


	//   ....[4]....
        /*00cc*/ 	.word	0xffffffff


	//   ....[5]....
        /*00d0*/ 	.word	0xffffffff


	//   ....[6]....
        /*00d4*/ 	.word	0xffffffff


	//   ....[7]....
        /*00d8*/ 	.word	0xffffffff


	//   ....[8]....
        /*00dc*/ 	.word	0xffffffff


	//   ....[9]....
        /*00e0*/ 	.word	0xffffffff


	//   ....[10]....
        /*00e4*/ 	.word	0xffffffff


	//   ....[11]....
        /*00e8*/ 	.word	0xffffffff


	//   ....[12]....
        /*00ec*/ 	.word	0xffffffff


	//   ....[13]....
        /*00f0*/ 	.word	0xffffffff


	//   ....[14]....
        /*00f4*/ 	.word	0xffffffff


	//   ....[15]....
        /*00f8*/ 	.word	0xffffffff


	//   ....[16]....
        /*00fc*/ 	.word	0xffffffff


	//   ....[17]....
        /*0100*/ 	.word	0xffffffff


	//   ....[18]....
        /*0104*/ 	.word	0xffffffff


	//   ....[19]....
        /*0108*/ 	.word	0xffffffff


	//   ....[20]....
        /*010c*/ 	.word	0xffffffff


	//   ....[21]....
        /*0110*/ 	.word	0xffffffff


	//   ....[22]....
        /*0114*/ 	.word	0xffffffff


	//   ....[23]....
        /*0118*/ 	.word	0xffffffff


	//   ....[24]....
        /*011c*/ 	.word	0xffffffff


	//   ....[25]....
        /*0120*/ 	.word	0xffffffff


	//   ....[26]....
        /*0124*/ 	.word	0xffffffff


	//   ....[27]....
        /*0128*/ 	.word	0xffffffff


	//   ....[28]....
        /*012c*/ 	.word	0xffffffff


	//   ....[29]....
        /*0130*/ 	.word	0xffffffff


	//   ....[30]....
        /*0134*/ 	.word	0xffffffff


	//   ....[31]....
        /*0138*/ 	.word	0xffffffff


	//   ....[32]....
        /*013c*/ 	.word	0xffffffff


	//   ....[33]....
        /*0140*/ 	.word	0xffffffff


	//   ....[34]....
        /*0144*/ 	.word	0xffffffff


	//   ....[35]....
        /*0148*/ 	.word	0xffffffff


	//   ....[36]....
        /*014c*/ 	.word	0xffffffff


	//   ....[37]....
        /*0150*/ 	.word	0xffffffff


	//   ....[38]....
        /*0154*/ 	.word	0xffffffff


	//   ....[39]....
        /*0158*/ 	.word	0xffffffff


	//   ....[40]....
        /*015c*/ 	.word	0xffffffff


	//   ....[41]....
        /*0160*/ 	.word	0xffffffff


	//   ....[42]....
        /*0164*/ 	.word	0xffffffff


	//   ....[43]....
        /*0168*/ 	.word	0xffffffff


	//   ....[44]....
        /*016c*/ 	.word	0xffffffff


	//   ....[45]....
        /*0170*/ 	.word	0xffffffff


	//   ....[46]....
        /*0174*/ 	.word	0xffffffff


	//   ....[47]....
        /*0178*/ 	.word	0xffffffff


	//   ....[48]....
        /*017c*/ 	.word	0xffffffff


	//   ....[49]....
        /*0180*/ 	.word	0xffffffff


	//   ....[50]....
        /*0184*/ 	.word	0xffffffff


	//   ....[51]....
        /*0188*/ 	.word	0xffffffff


	//   ....[52]....
        /*018c*/ 	.word	0xffffffff


	//   ....[53]....
        /*0190*/ 	.word	0xffffffff


	//   ....[54]....
        /*0194*/ 	.word	0xffffffff


	//   ....[55]....
        /*0198*/ 	.word	0xffffffff


	//   ....[56]....
        /*019c*/ 	.word	0xffffffff


	//   ....[57]....
        /*01a0*/ 	.word	0xffffffff


	//   ....[58]....
        /*01a4*/ 	.word	0xffffffff


	//   ....[59]....
        /*01a8*/ 	.word	0xffffffff


	//   ....[60]....
        /*01ac*/ 	.word	0xffffffff


	//   ....[61]....
        /*01b0*/ 	.word	0xffffffff


	//   ....[62]....
        /*01b4*/ 	.word	0xffffffff


	//   ....[63]....
        /*01b8*/ 	.word	0xffffffff


	//   ....[64]....
        /*01bc*/ 	.word	0xffffffff


	//   ....[65]....
        /*01c0*/ 	.word	0xffffffff


	//   ....[66]....
        /*01c4*/ 	.word	0xffffffff


	//   ....[67]....
        /*01c8*/ 	.word	0xffffffff


	//   ....[68]....
        /*01cc*/ 	.word	0xffffffff


	//   ....[69]....
        /*01d0*/ 	.word	0xffffffff


	//   ....[70]....
        /*01d4*/ 	.word	0xffffffff


	//   ....[71]....
        /*01d8*/ 	.word	0xffffffff


	//   ....[72]....
        /*01dc*/ 	.word	0xffffffff


	//   ....[73]....
        /*01e0*/ 	.word	0xffffffff


	//   ....[74]....
        /*01e4*/ 	.word	0xffffffff


	//   ....[75]....
        /*01e8*/ 	.word	0xffffffff


	//   ....[76]....
        /*01ec*/ 	.word	0xffffffff


	//   ....[77]....
        /*01f0*/ 	.word	0xffffffff


	//   ....[78]....
        /*01f4*/ 	.word	0xffffffff


	//   ....[79]....
        /*01f8*/ 	.word	0xffffffff


	//   ....[80]....
        /*01fc*/ 	.word	0xffffffff


	//   ....[81]....
        /*0200*/ 	.word	0xffffffff


	//   ....[82]....
        /*0204*/ 	.word	0xffffffff


	//   ....[83]....
        /*0208*/ 	.word	0xffffffff


	//   ....[84]....
        /*020c*/ 	.word	0xffffffff


	//   ....[85]....
        /*0210*/ 	.word	0xffffffff


	//   ....[86]....
        /*0214*/ 	.word	0xffffffff


	//   ....[87]....
        /*0218*/ 	.word	0xffffffff


	//   ....[88]....
        /*021c*/ 	.word	0xffffffff


	//   ....[89]....
        /*0220*/ 	.word	0xffffffff


	//   ....[90]....
        /*0224*/ 	.word	0xffffffff


	//   ....[91]....
        /*0228*/ 	.word	0xffffffff


	//   ....[92]....
        /*022c*/ 	.word	0xffffffff


	//   ....[93]....
        /*0230*/ 	.word	0xffffffff


	//   ....[94]....
        /*0234*/ 	.word	0xffffffff


	//   ....[95]....
        /*0238*/ 	.word	0xffffffff


	//   ....[96]....
        /*023c*/ 	.word	0xffffffff


	//   ....[97]....
        /*0240*/ 	.word	0xffffffff


	//   ....[98]....
        /*0244*/ 	.word	0xffffffff


	//   ....[99]....
        /*0248*/ 	.word	0xffffffff


	//   ....[100]....
        /*024c*/ 	.word	0xffffffff


	//   ....[101]....
        /*0250*/ 	.word	0xffffffff


	//   ....[102]....
        /*0254*/ 	.word	0xffffffff


	//   ....[103]....
        /*0258*/ 	.word	0xffffffff


	//   ....[104]....
        /*025c*/ 	.word	0xffffffff


	//   ....[105]....
        /*0260*/ 	.word	0xffffffff


	//   ....[106]....
        /*0264*/ 	.word	0xffffffff


	//   ....[107]....
        /*0268*/ 	.word	0xffffffff


	//   ....[108]....
        /*026c*/ 	.word	0x05000015


	//   ....[109]....
        /*0270*/ 	.word	0x05000015


	//   ....[110]....
        /*0274*/ 	.word	0x05000015


	//   ....[111]....
        /*0278*/ 	.word	0x05000015


	//   ....[112]....
        /*027c*/ 	.word	0x05000015


	//   ....[113]....
        /*0280*/ 	.word	0x05000015


	//   ....[114]....
        /*0284*/ 	.word	0x05000015


	//   ....[115]....
        /*0288*/ 	.word	0x05000015


	//   ....[116]....
        /*028c*/ 	.word	0x05000015


	//   ....[117]....
        /*0290*/ 	.word	0x05000015


	//   ....[118]....
        /*0294*/ 	.word	0x05000015


	//   ....[119]....
        /*0298*/ 	.word	0x05000015


	//   ....[120]....
        /*029c*/ 	.word	0x05000015


	//   ....[121]....
        /*02a0*/ 	.word	0x05000015


	//   ....[122]....
        /*02a4*/ 	.word	0x05000015


	//   ....[123]....
        /*02a8*/ 	.word	0x05000015


	//   ....[124]....
        /*02ac*/ 	.word	0x05000015


	//   ....[125]....
        /*02b0*/ 	.word	0x05000015


	//   ....[126]....
        /*02b4*/ 	.word	0x05000015


	//   ....[127]....
        /*02b8*/ 	.word	0x05000015


	//   ....[128]....
        /*02bc*/ 	.word	0x05000015


	//   ....[129]....
        /*02c0*/ 	.word	0x05000015


	//   ....[130]....
        /*02c4*/ 	.word	0x05000015


	//   ....[131]....
        /*02c8*/ 	.word	0x05000015


	//   ....[132]....
        /*02cc*/ 	.word	0x05000015


	//   ....[133]....
        /*02d0*/ 	.word	0x05000015


	//   ....[134]....
        /*02d4*/ 	.word	0x05000015


	//   ....[135]....
        /*02d8*/ 	.word	0x05000015


	//   ....[136]....
        /*02dc*/ 	.word	0x05000015


	//   ....[137]....
        /*02e0*/ 	.word	0x05000015


	//   ....[138]....
        /*02e4*/ 	.word	0x05000015


	//   ....[139]....
        /*02e8*/ 	.word	0x05000015


	//   ....[140]....
        /*02ec*/ 	.word	0x05000015


	//   ....[141]....
        /*02f0*/ 	.word	0x05000015


	//   ....[142]....
        /*02f4*/ 	.word	0x05000015


	//   ....[143]....
        /*02f8*/ 	.word	0x05000015


	//   ....[144]....
        /*02fc*/ 	.word	0x05000015


	//   ....[145]....
        /*0300*/ 	.word	0x05000015


	//   ....[146]....
        /*0304*/ 	.word	0x05000015


	//   ....[147]....
        /*0308*/ 	.word	0x05000015


	//   ....[148]....
        /*030c*/ 	.word	0x05000015


	//   ....[149]....
        /*0310*/ 	.word	0x05000015


	//   ....[150]....
        /*0314*/ 	.word	0x05000015


	//   ....[151]....
        /*0318*/ 	.word	0x05000015


	//   ....[152]....
        /*031c*/ 	.word	0x05000015


	//   ....[153]....
        /*0320*/ 	.word	0x05000015


	//   ....[154]....
        /*0324*/ 	.word	0x05000015


	//   ....[155]....
        /*0328*/ 	.word	0x05000015


	//   ....[156]....
        /*032c*/ 	.word	0x05000015


	//   ....[157]....
        /*0330*/ 	.word	0x05000015


	//   ....[158]....
        /*0334*/ 	.word	0x05000015


	//   ....[159]....
        /*0338*/ 	.word	0x05000015


	//----- nvinfo : EIATTR_COOP_GROUP_INSTR_OFFSETS
	.align		4
.L_670:
        /*033c*/ 	.byte	0x04, 0x28
        /*033e*/ 	.short	(.L_672 - .L_671)


	//   ....[0]....
.L_671:
        /*0340*/ 	.word	0x000002f0


	//   ....[1]....
        /*0344*/ 	.word	0x00000490


	//   ....[2]....
        /*0348*/ 	.word	0x00000800


	//   ....[3]....
        /*034c*/ 	.word	0x00000820


	//   ....[4]....
        /*0350*/ 	.word	0x00000860


	//   ....[5]....
        /*0354*/ 	.word	0x00000890


	//   ....[6]....
        /*0358*/ 	.word	0x00000900


	//   ....[7]....
        /*035c*/ 	.word	0x00000940


	//   ....[8]....
        /*0360*/ 	.word	0x00000980


	//   ....[9]....
        /*0364*/ 	.word	0x000009d0


	//   ....[10]....
        /*0368*/ 	.word	0x00000a20


	//   ....[11]....
        /*036c*/ 	.word	0x00000a40


	//   ....[12]....
        /*0370*/ 	.word	0x00000b00


	//   ....[13]....
        /*0374*/ 	.word	0x00000e00


	//   ....[14]....
        /*0378*/ 	.word	0x00002510


	//   ....[15]....
        /*037c*/ 	.word	0x00002680


	//   ....[16]....
        /*0380*/ 	.word	0x000029f0


	//   ....[17]....
        /*0384*/ 	.word	0x00002a40


	//   ....[18]....
        /*0388*/ 	.word	0x00002ab0


	//   ....[19]....
        /*038c*/ 	.word	0x00002ad0


	//   ....[20]....
        /*0390*/ 	.word	0x00002b50


	//   ....[21]....
        /*0394*/ 	.word	0x00002b70


	//   ....[22]....
        /*0398*/ 	.word	0x00002be0


	//   ....[23]....
        /*039c*/ 	.word	0x00002c00


	//   ....[24]....
        /*03a0*/ 	.word	0x00002c70


	//   ....[25]....
        /*03a4*/ 	.word	0x00002c90


	//   ....[26]....
        /*03a8*/ 	.word	0x00002d10


	//   ....[27]....
        /*03ac*/ 	.word	0x00002eb0


	//   ....[28]....
        /*03b0*/ 	.word	0x000032a0


	//   ....[29]....
        /*03b4*/ 	.word	0x00003310


	//   ....[30]....
        /*03b8*/ 	.word	0x00003370


	//   ....[31]....
        /*03bc*/ 	.word	0x000033c0


	//   ....[32]....
        /*03c0*/ 	.word	0x000033e0


	//   ....[33]....
        /*03c4*/ 	.word	0x00003440


	//   ....[34]....
        /*03c8*/ 	.word	0x00003460


	//   ....[35]....
        /*03cc*/ 	.word	0x000034e0


	//   ....[36]....
        /*03d0*/ 	.word	0x00003510


	//   ....[37]....
        /*03d4*/ 	.word	0x00003590


	//   ....[38]....
        /*03d8*/ 	.word	0x000035b0


	//   ....[39]....
        /*03dc*/ 	.word	0x00003630


	//   ....[40]....
        /*03e0*/ 	.word	0x00003650


	//   ....[41]....
        /*03e4*/ 	.word	0x00003770


	//   ....[42]....
        /*03e8*/ 	.word	0x000037d0


	//   ....[43]....
        /*03ec*/ 	.word	0x00003870


	//   ....[44]....
        /*03f0*/ 	.word	0x00003890


	//   ....[45]....
        /*03f4*/ 	.word	0x000038b0


	//   ....[46]....
        /*03f8*/ 	.word	0x00003930


	//   ....[47]....
        /*03fc*/ 	.word	0x00003950


	//   ....[48]....
        /*0400*/ 	.word	0x000039c0


	//   ....[49]....
        /*0404*/ 	.word	0x000039e0


	//   ....[50]....
        /*0408*/ 	.word	0x00003a50


	//   ....[51]....
        /*040c*/ 	.word	0x00003a70


	//   ....[52]....
        /*0410*/ 	.word	0x00003af0


	//   ....[53]....
        /*0414*/ 	.word	0x00003b10


	//   ....[54]....
        /*0418*/ 	.word	0x00005650


	//   ....[55]....
        /*041c*/ 	.word	0x000057a0


	//   ....[56]....
        /*0420*/ 	.word	0x00005c50


	//   ....[57]....
        /*0424*/ 	.word	0x00005ce0


	//   ....[58]....
        /*0428*/ 	.word	0x00005d20


	//   ....[59]....
        /*042c*/ 	.word	0x00005d50


	//   ....[60]....
        /*0430*/ 	.word	0x00005dc0


	//   ....[61]....
        /*0434*/ 	.word	0x00005e00


	//   ....[62]....
        /*0438*/ 	.word	0x00005e40


	//   ....[63]....
        /*043c*/ 	.word	0x00005e90


	//   ....[64]....
        /*0440*/ 	.word	0x00005ed0


	//   ....[65]....
        /*0444*/ 	.word	0x00005f00


	//   ....[66]....
        /*0448*/ 	.word	0x000061e0


	//   ....[67]....
        /*044c*/ 	.word	0x000062b0


	//   ....[68]....
        /*0450*/ 	.word	0x00007c70


	//   ....[69]....
        /*0454*/ 	.word	0x00007db0


	//   ....[70]....
        /*0458*/ 	.word	0x00008200


	//   ....[71]....
        /*045c*/ 	.word	0x00008270


	//   ....[72]....
        /*0460*/ 	.word	0x000082d0


	//   ....[73]....
        /*0464*/ 	.word	0x00008300


	//   ....[74]....
        /*0468*/ 	.word	0x00008360


	//   ....[75]....
        /*046c*/ 	.word	0x00008390


	//   ....[76]....
        /*0470*/ 	.word	0x00008400


	//   ....[77]....
        /*0474*/ 	.word	0x00008420


	//   ....[78]....
        /*0478*/ 	.word	0x000084a0


	//   ....[79]....
        /*047c*/ 	.word	0x000084b0


	//   ....[80]....
        /*0480*/ 	.word	0x00008720


	//   ....[81]....
        /*0484*/ 	.word	0x000087d0


	//   ....[82]....
        /*0488*/ 	.word	0x00008b10


	//   ....[83]....
        /*048c*/ 	.word	0x00008b80


	//   ....[84]....
        /*0490*/ 	.word	0x00008bf0


	//   ....[85]....
        /*0494*/ 	.word	0x00008c10


	//   ....[86]....
        /*0498*/ 	.word	0x00008c80


	//   ....[87]....
        /*049c*/ 	.word	0x00008ca0


	//   ....[88]....
        /*04a0*/ 	.word	0x00008d20


	//   ....[89]....
        /*04a4*/ 	.word	0x00008d40


	//   ....[90]....
        /*04a8*/ 	.word	0x00008dc0


	//   ....[91]....
        /*04ac*/ 	.word	0x00008de0


	//   ....[92]....
        /*04b0*/ 	.word	0x00008e90


	//   ....[93]....
        /*04b4*/ 	.word	0x00008eb0


	//   ....[94]....
        /*04b8*/ 	.word	0x00008ec0


	//   ....[95]....
        /*04bc*/ 	.word	0x00008fe0


	//   ....[96]....
        /*04c0*/ 	.word	0x00009040


	//   ....[97]....
        /*04c4*/ 	.word	0x000090c0


	//   ....[98]....
        /*04c8*/ 	.word	0x000090e0


	//   ....[99]....
        /*04cc*/ 	.word	0x00009160


	//   ....[100]....
        /*04d0*/ 	.word	0x00009180


	//   ....[101]....
        /*04d4*/ 	.word	0x000091f0


	//   ....[102]....
        /*04d8*/ 	.word	0x00009210


	//   ....[103]....
        /*04dc*/ 	.word	0x00009280


	//   ....[104]....
        /*04e0*/ 	.word	0x000092a0


	//   ....[105]....
        /*04e4*/ 	.word	0x00009350


	//   ....[106]....
        /*04e8*/ 	.word	0x00009370


	//   ....[107]....
        /*04ec*/ 	.word	0x00009380


	//   ....[108]....
        /*04f0*/ 	.word	0x0000ac10


	//   ....[109]....
        /*04f4*/ 	.word	0x0000aca0


	//   ....[110]....
        /*04f8*/ 	.word	0x0000ad90


	//   ....[111]....
        /*04fc*/ 	.word	0x0000ade0


	//   ....[112]....
        /*0500*/ 	.word	0x0000aeb0


	//   ....[113]....
        /*0504*/ 	.word	0x0000af00


	//   ....[114]....
        /*0508*/ 	.word	0x0000aff0


	//   ....[115]....
        /*050c*/ 	.word	0x0000b040


	//   ....[116]....
        /*0510*/ 	.word	0x0000b100


	//   ....[117]....
        /*0514*/ 	.word	0x0000b150


	//   ....[118]....
        /*0518*/ 	.word	0x0000b220


	//   ....[119]....
        /*051c*/ 	.word	0x0000b270


	//   ....[120]....
        /*0520*/ 	.word	0x0000b2a0


	//   ....[121]....
        /*0524*/ 	.word	0x0000b3c0


	//   ....[122]....
        /*0528*/ 	.word	0x0000b460


	//   ....[123]....
        /*052c*/ 	.word	0x0000b540


	//   ....[124]....
        /*0530*/ 	.word	0x0000b590


	//   ....[125]....
        /*0534*/ 	.word	0x0000b660


	//   ....[126]....
        /*0538*/ 	.word	0x0000b6b0


	//   ....[127]....
        /*053c*/ 	.word	0x0000b780


	//   ....[128]....
        /*0540*/ 	.word	0x0000b7f0


	//   ....[129]....
        /*0544*/ 	.word	0x0000b860


	//   ....[130]....
        /*0548*/ 	.word	0x0000b910


	//   ....[131]....
        /*054c*/ 	.word	0x0000b980


	//   ....[132]....
        /*0550*/ 	.word	0x0000ba10


	//   ....[133]....
        /*0554*/ 	.word	0x0000ba40


	//   ....[134]....
        /*0558*/ 	.word	0x0000bb50


	//   ....[135]....
        /*055c*/ 	.word	0x0000bc00


	//   ....[136]....
        /*0560*/ 	.word	0x0000bcd0


	//   ....[137]....
        /*0564*/ 	.word	0x0000bd20


	//   ....[138]....
        /*0568*/ 	.word	0x0000bde0


	//   ....[139]....
        /*056c*/ 	.word	0x0000be40


	//   ....[140]....
        /*0570*/ 	.word	0x0000bf00


	//   ....[141]....
        /*0574*/ 	.word	0x0000bf80


	//   ....[142]....
        /*0578*/ 	.word	0x0000c010


	//   ....[143]....
        /*057c*/ 	.word	0x0000c0b0


	//   ....[144]....
        /*0580*/ 	.word	0x0000c130


	//   ....[145]....
        /*0584*/ 	.word	0x0000c200


	//   ....[146]....
        /*0588*/ 	.word	0x0000c230


	//   ....[147]....
        /*058c*/ 	.word	0x0000c320


	//   ....[148]....
        /*0590*/ 	.word	0x0000c3c0


	//   ....[149]....
        /*0594*/ 	.word	0x0000c4a0


	//   ....[150]....
        /*0598*/ 	.word	0x0000c4f0


	//   ....[151]....
        /*059c*/ 	.word	0x0000c5c0


	//   ....[152]....
        /*05a0*/ 	.word	0x0000c610


	//   ....[153]....
        /*05a4*/ 	.word	0x0000c6e0


	//   ....[154]....
        /*05a8*/ 	.word	0x0000c730


	//   ....[155]....
        /*05ac*/ 	.word	0x0000c810


	//   ....[156]....
        /*05b0*/ 	.word	0x0000c860


	//   ....[157]....
        /*05b4*/ 	.word	0x0000c920


	//   ....[158]....
        /*05b8*/ 	.word	0x0000c970


	//   ....[159]....
        /*05bc*/ 	.word	0x0000c9a0


	//----- nvinfo : EIATTR_VRC_CTA_INIT_COUNT
	.align		4
.L_672:
        /*05c0*/ 	.byte	0x02, 0x4a
	.zero		1
	.zero		1


	//----- nvinfo : EIATTR_EXIT_INSTR_OFFSETS
	.align		4
        /*05c4*/ 	.byte	0x04, 0x1c
        /*05c6*/ 	.short	(.L_674 - .L_673)


	//   ....[0]....
.L_673:
        /*05c8*/ 	.word	0x00001370


	//   ....[1]....
        /*05cc*/ 	.word	0x00001610


	//   ....[2]....
        /*05d0*/ 	.word	0x00001da0


	//   ....[3]....
        /*05d4*/ 	.word	0x00001e70


	//   ....[4]....
        /*05d8*/ 	.word	0x00002200


	//   ....[5]....
        /*05dc*/ 	.word	0x00002270


	//   ....[6]....
        /*05e0*/ 	.word	0x00004340


	//   ....[7]....
        /*05e4*/ 	.word	0x00004510


	//   ....[8]....
        /*05e8*/ 	.word	0x00004ce0


	//   ....[9]....
        /*05ec*/ 	.word	0x00004dd0


	//   ....[10]....
        /*05f0*/ 	.word	0x00005170


	//   ....[11]....
        /*05f4*/ 	.word	0x000051e0


	//   ....[12]....
        /*05f8*/ 	.word	0x00005210


	//   ....[13]....
        /*05fc*/ 	.word	0x00007710


	//   ....[14]....
        /*0600*/ 	.word	0x000077d0


	//   ....[15]....
        /*0604*/ 	.word	0x0000ab00


	//   ....[16]....
        /*0608*/ 	.word	0x0000abc0


	//----- nvinfo : EIATTR_MAX_THREADS
	.align		4
.L_674:
        /*060c*/ 	.byte	0x04, 0x05
        /*060e*/ 	.short	(.L_676 - .L_675)
.L_675:
        /*0610*/ 	.word	0x00000100
        /*0614*/ 	.word	0x00000001
        /*0618*/ 	.word	0x00000001


	//----- nvinfo : EIATTR_CRS_STACK_SIZE
	.align		4
.L_676:
        /*061c*/ 	.byte	0x04, 0x1e
        /*061e*/ 	.short	(.L_678 - .L_677)
.L_677:
        /*0620*/ 	.word	0x00000000


	//----- nvinfo : EIATTR_CBANK_PARAM_SIZE
	.align		4
.L_678:
        /*0624*/ 	.byte	0x03, 0x19
        /*0626*/ 	.short	0x0044


	//----- nvinfo : EIATTR_PARAM_CBANK
	.align		4
        /*0628*/ 	.byte	0x04, 0x0a
        /*062a*/ 	.short	(.L_680 - .L_679)
	.align		4
.L_679:
        /*062c*/ 	.word	index@(.nv.constant0._ZN6thrust24THRUST_300001_SM_1000_NS8cuda_cub4core6detail13_kernel_agentINS1_15__reduce_by_key16ReduceByKeyAgentINS0_6detail15normal_iteratorINS0_10device_ptrIiEEEENS0_17constant_iteratorIiNS0_11use_defaultESD_EESB_SB_N4cuda3std3__48equal_toIiEENSH_4plusIiEEPiiEEJSB_SE_SB_SB_SM_N3cub18CUB_300001_SM_100024ReduceByKeyScanTileStateIiiLb1EEESJ_SL_iiEEEvDpT0_)
        /*0630*/ 	.short	0x0380
        /*0632*/ 	.short	0x0044


	//----- nvinfo : EIATTR_SW_WAR
	.align		4
.L_680:
        /*0634*/ 	.byte	0x04, 0x36
        /*0636*/ 	.short	(.L_682 - .L_681)
.L_681:
        /*0638*/ 	.word	0x00000008
.L_682:


//--------------------- .nv.info._ZN6thrust24THRUST_300001_SM_1000_NS8cuda_cub4core6detail13_kernel_agentINS1_15__reduce_by_key9InitAgentIN3cub18CUB_300001_SM_100024ReduceByKeyScanTileStateIiiLb1EEEiPiEEJSA_iSB_EEEvDpT0_ --------------------------
	.section	.nv.info._ZN6thrust24THRUST_300001_SM_1000_NS8cuda_cub4core6detail13_kernel_agentINS1_15__reduce_by_key9InitAgentIN3cub18CUB_300001_SM_100024ReduceByKeyScanTileStateIiiLb1EEEiPiEEJSA_iSB_EEEvDpT0_,"",@"SHT_CUDA_INFO"
	.sectionflags	@""
	.align	4


	//----- nvinfo : EIATTR_CUDA_API_VERSION
	.align		4
        /*0000*/ 	.byte	0x04, 0x37
        /*0002*/ 	.short	(.L_684 - .L_683)
.L_683:
        /*0004*/ 	.word	0x00000082


	//----- nvinfo : EIATTR_KPARAM_INFO
	.align		4
.L_684:
        /*0008*/ 	.byte	0x04, 0x17
        /*000a*/ 	.short	(.L_686 - .L_685)
.L_685:
        /*000c*/ 	.word	0x00000000
        /*0010*/ 	.short	0x0002
        /*0012*/ 	.short	0x0010
        /*0014*/ 	.byte	0x00, 0xf5, 0x21, 0x00


	//----- nvinfo : EIATTR_KPARAM_INFO
	.align		4
.L_686:
        /*0018*/ 	.byte	0x04, 0x17
        /*001a*/ 	.short	(.L_688 - .L_687)
.L_687:
        /*001c*/ 	.word	0x00000000
        /*0020*/ 	.short	0x0001
        /*0022*/ 	.short	0x0008
        /*0024*/ 	.byte	0x00, 0xf0, 0x11, 0x00


	//----- nvinfo : EIATTR_KPARAM_INFO
	.align		4
.L_688:
        /*0028*/ 	.byte	0x04, 0x17
        /*002a*/ 	.short	(.L_690 - .L_689)
.L_689:
        /*002c*/ 	.word	0x00000000
        /*0030*/ 	.short	0x0000
        /*0032*/ 	.short	0x0000
        /*0034*/ 	.byte	0x00, 0xf0, 0x21, 0x00


	//----- nvinfo : EIATTR_SPARSE_MMA_MASK
	.align		4
.L_690:
        /*0038*/ 	.byte	0x03, 0x50
        /*003a*/ 	.short	0x0000


	//----- nvinfo : EIATTR_MAXREG_COUNT
	.align		4
        /*003c*/ 	.byte	0x03, 0x1b
        /*003e*/ 	.short	0x00ff


	//----- nvinfo : EIATTR_MERCURY_ISA_VERSION
	.align		4
        /*0040*/ 	.byte	0x03, 0x5f
        /*0042*/ 	.short	0x0101


	//----- nvinfo : EIATTR_VRC_CTA_INIT_COUNT
	.align		4
        /*0044*/ 	.byte	0x02, 0x4a
	.zero		1
	.zero		1


	//----- nvinfo : EIATTR_EXIT_INSTR_OFFSETS
	.align		4
        /*0048*/ 	.byte	0x04, 0x1c
        /*004a*/ 	.short	(.L_692 - .L_691)


	//   ....[0]....
.L_691:
        /*004c*/ 	.word	0x00000140


	//   ....[1]....
        /*0050*/ 	.word	0x00000170


	//----- nvinfo : EIATTR_MAX_THREADS
	.align		4
.L_692:
        /*0054*/ 	.byte	0x04, 0x05
        /*0056*/ 	.short	(.L_694 - .L_693)
.L_693:
        /*0058*/ 	.word	0x00000080
        /*005c*/ 	.word	0x00000001
        /*0060*/ 	.word	0x00000001


	//----- nvinfo : EIATTR_CBANK_PARAM_SIZE
	.align		4
.L_694:
        /*0064*/ 	.byte	0x03, 0x19
        /*0066*/ 	.short	0x0018


	//----- nvinfo : EIATTR_PARAM_CBANK
	.align		4
        /*0068*/ 	.byte	0x04, 0x0a
        /*006a*/ 	.short	(.L_696 - .L_695)
	.align		4
.L_695:
        /*006c*/ 	.word	index@(.nv.constant0._ZN6thrust24THRUST_300001_SM_1000_NS8cuda_cub4core6detail13_kernel_agentINS1_15__reduce_by_key9InitAgentIN3cub18CUB_300001_SM_100024ReduceByKeyScanTileStateIiiLb1EEEiPiEEJSA_iSB_EEEvDpT0_)
        /*0070*/ 	.short	0x0380
        /*0072*/ 	.short	0x0018


	//----- nvinfo : EIATTR_SW_WAR
	.align		4
.L_696:
        /*0074*/ 	.byte	0x04, 0x36
        /*0076*/ 	.short	(.L_698 - .L_697)
.L_697:
        /*0078*/ 	.word	0x00000008
.L_698:


//--------------------- .nv.info._Z15GetVoxelGridIdxP6float37PC_infoPii --------------------------
	.section	.nv.info._Z15GetVoxelGridIdxP6float37PC_infoPii,"",@"SHT_CUDA_INFO"
	.sectionflags	@""
	.align	4


	//----- nvinfo : EIATTR_CUDA_API_VERSION
	.align		4
        /*0000*/ 	.byte	0x04, 0x37
        /*0002*/ 	.short	(.L_700 - .L_699)
.L_699:
        /*0004*/ 	.word	0x00000082


	//----- nvinfo : EIATTR_KPARAM_INFO
	.align		4
.L_700:
        /*0008*/ 	.byte	0x04, 0x17
        /*000a*/ 	.short	(.L_702 - .L_701)
.L_701:
        /*000c*/ 	.word	0x00000000
        /*0010*/ 	.short	0x0003
        /*0012*/ 	.short	0x0048
        /*0014*/ 	.byte	0x00, 0xf0, 0x11, 0x00


	//----- nvinfo : EIATTR_KPARAM_INFO
	.align		4
.L_702:
        /*0018*/ 	.byte	0x04, 0x17
        /*001a*/ 	.short	(.L_704 - .L_703)
.L_703:
        /*001c*/ 	.word	0x00000000
        /*0020*/ 	.short	0x0002
        /*0022*/ 	.short	0x0040
        /*0024*/ 	.byte	0x00, 0xf5, 0x21, 0x00


	//----- nvinfo : EIATTR_KPARAM_INFO
	.align		4
.L_704:
        /*0028*/ 	.byte	0x04, 0x17
        /*002a*/ 	.short	(.L_706 - .L_705)
.L_705:
        /*002c*/ 	.word	0x00000000
        /*0030*/ 	.short	0x0001
        /*0032*/ 	.short	0x0008
        /*0034*/ 	.byte	0x00, 0xf0, 0xd1, 0x00


	//----- nvinfo : EIATTR_KPARAM_INFO
	.align		4
.L_706:
        /*0038*/ 	.byte	0x04, 0x17
        /*003a*/ 	.short	(.L_708 - .L_707)
.L_707:
        /*003c*/ 	.word	0x00000000
        /*0040*/ 	.short	0x0000
        /*0042*/ 	.short	0x0000
        /*0044*/ 	.byte	0x00, 0xf5, 0x21, 0x00


	//----- nvinfo : EIATTR_SPARSE_MMA_MASK
	.align		4
.L_708:
        /*0048*/ 	.byte	0x03, 0x50
        /*004a*/ 	.short	0x0000


	//----- nvinfo : EIATTR_MAXREG_COUNT
	.align		4
        /*004c*/ 	.byte	0x03, 0x1b
        /*004e*/ 	.short	0x00ff


	//----- nvinfo : EIATTR_MERCURY_ISA_VERSION
	.align		4
        /*0050*/ 	.byte	0x03, 0x5f
        /*0052*/ 	.short	0x0101


	//----- nvinfo : EIATTR_VRC_CTA_INIT_COUNT
	.align		4
        /*0054*/ 	.byte	0x02, 0x4a
	.zero		1
	.zero		1


	//----- nvinfo : EIATTR_EXIT_INSTR_OFFSETS
	.align		4
        /*0058*/ 	.byte	0x04, 0x1c
        /*005a*/ 	.short	(.L_710 - .L_709)


	//   ....[0]....
.L_709:
        /*005c*/ 	.word	0x00000070


	//   ....[1]....
        /*0060*/ 	.word	0x00000480


	//----- nvinfo : EIATTR_CRS_STACK_SIZE
	.align		4
.L_710:
        /*0064*/ 	.byte	0x04, 0x1e
        /*0066*/ 	.short	(.L_712 - .L_711)
.L_711:
        /*0068*/ 	.word	0x00000000


	//----- nvinfo : EIATTR_CBANK_PARAM_SIZE
	.align		4
.L_712:
        /*006c*/ 	.byte	0x03, 0x19
        /*006e*/ 	.short	0x004c


	//----- nvinfo : EIATTR_PARAM_CBANK
	.align		4
        /*0070*/ 	.byte	0x04, 0x0a
        /*0072*/ 	.short	(.L_714 - .L_713)
	.align		4
.L_713:
        /*0074*/ 	.word	index@(.nv.constant0._Z15GetVoxelGridIdxP6float37PC_infoPii)
        /*0078*/ 	.short	0x0380
        /*007a*/ 	.short	0x004c


	//----- nvinfo : EIATTR_SW_WAR
	.align		4
.L_714:
        /*007c*/ 	.byte	0x04, 0x36
        /*007e*/ 	.short	(.L_716 - .L_715)
.L_715:
        /*0080*/ 	.word	0x00000008
.L_716:


//--------------------- .nv.callgraph             --------------------------
	.section	.nv.callgraph,"",@"SHT_CUDA_CALLGRAPH"
	.align	4
	.sectionentsize	8
	.align		4
        /*0000*/ 	.word	0x00000000
	.align		4
        /*0004*/ 	.word	0xffffffff
	.align		4
        /*0008*/ 	.word	0x00000000
	.align		4
        /*000c*/ 	.word	0xfffffffe
	.align		4
        /*0010*/ 	.word	0x00000000
	.align		4
        /*0014*/ 	.word	0xfffffffd
	.align		4
        /*0018*/ 	.word	0x00000000
	.align		4
        /*001c*/ 	.word	0xfffffffc


//--------------------- .nv.constant4             --------------------------
	.section	.nv.constant4,"a",@progbits
	.align	8
	.align		8
.nv.constant4:
        /*0000*/ 	.dword	_ZN34_INTERNAL_c38044f1_4_k_cu_3dfe1be44cuda3std3__45__cpo5beginE
	.align		8
        /*0008*/ 	.dword	_ZN34_INTERNAL_c38044f1_4_k_cu_3dfe1be44cuda3std3__45__cpo3endE
	.align		8
        /*0010*/ 	.dword	_ZN34_INTERNAL_c38044f1_4_k_cu_3dfe1be44cuda3std3__45__cpo6cbeginE
	.align		8
        /*0018*/ 	.dword	_ZN34_INTERNAL_c38044f1_4_k_cu_3dfe1be44cuda3std3__45__cpo4cendE
	.align		8
        /*0020*/ 	.dword	_ZN34_INTERNAL_c38044f1_4_k_cu_3dfe1be44cuda3std3__45__cpo6rbeginE
	.align		8
        /*0028*/ 	.dword	_ZN34_INTERNAL_c38044f1_4_k_cu_3dfe1be44cuda3std3__45__cpo4rendE
	.align		8
        /*0030*/ 	.dword	_ZN34_INTERNAL_c38044f1_4_k_cu_3dfe1be44cuda3std3__45__cpo7crbeginE
	.align		8
        /*0038*/ 	.dword	_ZN34_INTERNAL_c38044f1_4_k_cu_3dfe1be44cuda3std3__45__cpo5crendE
	.align		8
        /*0040*/ 	.dword	_ZN34_INTERNAL_c38044f1_4_k_cu_3dfe1be44cuda3std3__436_GLOBAL__N__c38044f1_4_k_cu_3dfe1be46ignoreE
	.align		8
        /*0048*/ 	.dword	_ZN34_INTERNAL_c38044f1_4_k_cu_3dfe1be44cuda3std3__419piecewise_constructE
	.align		8
        /*0050*/ 	.dword	_ZN34_INTERNAL_c38044f1_4_k_cu_3dfe1be44cuda3std3__48in_placeE
	.align		8
        /*0058*/ 	.dword	_ZN34_INTERNAL_c38044f1_4_k_cu_3dfe1be44cuda3std3__420unreachable_sentinelE
	.align		8
        /*0060*/ 	.dword	_ZN34_INTERNAL_c38044f1_4_k_cu_3dfe1be44cuda3std3__47nulloptE
	.align		8
        /*0068*/ 	.dword	_ZN34_INTERNAL_c38044f1_4_k_cu_3dfe1be44cuda3std3__48unexpectE
	.align		8
        /*0070*/ 	.dword	_ZN34_INTERNAL_c38044f1_4_k_cu_3dfe1be44cuda3std6ranges3__45__cpo4swapE
	.align		8
        /*0078*/ 	.dword	_ZN34_INTERNAL_c38044f1_4_k_cu_3dfe1be44cuda3std6ranges3__45__cpo9iter_moveE
	.align		8
        /*0080*/ 	.dword	_ZN34_INTERNAL_c38044f1_4_k_cu_3dfe1be44cuda3std6ranges3__45__cpo5beginE
	.align		8
        /*0088*/ 	.dword	_ZN34_INTERNAL_c38044f1_4_k_cu_3dfe1be44cuda3std6ranges3__45__cpo3endE
	.align		8
        /*0090*/ 	.dword	_ZN34_INTERNAL_c38044f1_4_k_cu_3dfe1be44cuda3std6ranges3__45__cpo6cbeginE
	.align		8
        /*0098*/ 	.dword	_ZN34_INTERNAL_c38044f1_4_k_cu_3dfe1be44cuda3std6ranges3__45__cpo4cendE
	.align		8
        /*00a0*/ 	.dword	_ZN34_INTERNAL_c38044f1_4_k_cu_3dfe1be44cuda3std6ranges3__45__cpo7advanceE
	.align		8
        /*00a8*/ 	.dword	_ZN34_INTERNAL_c38044f1_4_k_cu_3dfe1be44cuda3std6ranges3__45__cpo9iter_swapE
	.align		8
        /*00b0*/ 	.dword	_ZN34_INTERNAL_c38044f1_4_k_cu_3dfe1be44cuda3std6ranges3__45__cpo4nextE
	.align		8
        /*00b8*/ 	.dword	_ZN34_INTERNAL_c38044f1_4_k_cu_3dfe1be44cuda3std6ranges3__45__cpo4prevE
	.align		8
        /*00c0*/ 	.dword	_ZN34_INTERNAL_c38044f1_4_k_cu_3dfe1be44cuda3std6ranges3__45__cpo4dataE
	.align		8
        /*00c8*/ 	.dword	_ZN34_INTERNAL_c38044f1_4_k_cu_3dfe1be44cuda3std6ranges3__45__cpo5cdataE
	.align		8
        /*00d0*/ 	.dword	_ZN34_INTERNAL_c38044f1_4_k_cu_3dfe1be44cuda3std6ranges3__45__cpo4sizeE
	.align		8
        /*00d8*/ 	.dword	_ZN34_INTERNAL_c38044f1_4_k_cu_3dfe1be44cuda3std6ranges3__45__cpo5ssizeE
	.align		8
        /*00e0*/ 	.dword	_ZN34_INTERNAL_c38044f1_4_k_cu_3dfe1be44cuda3std6ranges3__45__cpo8distanceE
	.align		8
        /*00e8*/ 	.dword	_ZN34_INTERNAL_c38044f1_4_k_cu_3dfe1be46thrust24THRUST_300001_SM_1000_NS8cuda_cub3parE
	.align		8
        /*00f0*/ 	.dword	_ZN34_INTERNAL_c38044f1_4_k_cu_3dfe1be46thrust24THRUST_300001_SM_1000_NS8cuda_cub10par_nosyncE
	.align		8
        /*00f8*/ 	.dword	_ZN34_INTERNAL_c38044f1_4_k_cu_3dfe1be46thrust24THRUST_300001_SM_1000_NS6system6detail10sequential3seqE
	.align		8
        /*0100*/ 	.dword	_ZN34_INTERNAL_c38044f1_4_k_cu_3dfe1be46thrust24THRUST_300001_SM_1000_NS6system3cpp3parE
	.align		8
        /*0108*/ 	.dword	_ZN34_INTERNAL_c38044f1_4_k_cu_3dfe1be46thrust24THRUST_300001_SM_1000_NS12placeholders2_1E
	.align		8
        /*0110*/ 	.dword	_ZN34_INTERNAL_c38044f1_4_k_cu_3dfe1be46thrust24THRUST_300001_SM_1000_NS12placeholders2_2E
	.align		8
        /*0118*/ 	.dword	_ZN34_INTERNAL_c38044f1_4_k_cu_3dfe1be46thrust24THRUST_300001_SM_1000_NS12placeholders2_3E
	.align		8
        /*0120*/ 	.dword	_ZN34_INTERNAL_c38044f1_4_k_cu_3dfe1be46thrust24THRUST_300001_SM_1000_NS12placeholders2_4E
	.align		8
        /*0128*/ 	.dword	_ZN34_INTERNAL_c38044f1_4_k_cu_3dfe1be46thrust24THRUST_300001_SM_1000_NS12placeholders2_5E
	.align		8
        /*0130*/ 	.dword	_ZN34_INTERNAL_c38044f1_4_k_cu_3dfe1be46thrust24THRUST_300001_SM_1000_NS12placeholders2_6E
	.align		8
        /*0138*/ 	.dword	_ZN34_INTERNAL_c38044f1_4_k_cu_3dfe1be46thrust24THRUST_300001_SM_1000_NS12placeholders2_7E
	.align		8
        /*0140*/ 	.dword	_ZN34_INTERNAL_c38044f1_4_k_cu_3dfe1be46thrust24THRUST_300001_SM_1000_NS12placeholders2_8E
	.align		8
        /*0148*/ 	.dword	_ZN34_INTERNAL_c38044f1_4_k_cu_3dfe1be46thrust24THRUST_300001_SM_1000_NS12placeholders2_9E
	.align		8
        /*0150*/ 	.dword	_ZN34_INTERNAL_c38044f1_4_k_cu_3dfe1be46thrust24THRUST_300001_SM_1000_NS12placeholders3_10E
	.align		8
        /*0158*/ 	.dword	_ZN34_INTERNAL_c38044f1_4_k_cu_3dfe1be46thrust24THRUST_300001_SM_1000_NS3seqE
	.align		8
        /*0160*/ 	.dword	_ZN34_INTERNAL_c38044f1_4_k_cu_3dfe1be46thrust24THRUST_300001_SM_1000_NS6deviceE


//--------------------- .text._ZN3cub18CUB_300001_SM_10006detail10radix_sort29DeviceRadixSortOnesweepKernelINS1_5radix10policy_hubIiiyE10Policy1000ELNS0_9SortOrderE0EiiyiiNS1_21identity_decomposer_tEEEvPT5_SB_PT3_PKSC_PT1_PKSG_PT2_PKSK_T4_iiT6_ --------------------------
	.section	.text._ZN3cub18CUB_300001_SM_10006detail10radix_sort29DeviceRadixSortOnesweepKernelINS1_5radix10policy_hubIiiyE10Policy1000ELNS0_9SortOrderE0EiiyiiNS1_21identity_decomposer_tEEEvPT5_SB_PT3_PKSC_PT1_PKSG_PT2_PKSK_T4_iiT6_,"ax",@progbits
	.align	128
        .global         _ZN3cub18CUB_300001_SM_10006detail10radix_sort29DeviceRadixSortOnesweepKernelINS1_5radix10policy_hubIiiyE10Policy1000ELNS0_9SortOrderE0EiiyiiNS1_21identity_decomposer_tEEEvPT5_SB_PT3_PKSC_PT1_PKSG_PT2_PKSK_T4_iiT6_
        .type           _ZN3cub18CUB_300001_SM_10006detail10radix_sort29DeviceRadixSortOnesweepKernelINS1_5radix10policy_hubIiiyE10Policy1000ELNS0_9SortOrderE0EiiyiiNS1_21identity_decomposer_tEEEvPT5_SB_PT3_PKSC_PT1_PKSG_PT2_PKSK_T4_iiT6_,@function
        .size           _ZN3cub18CUB_300001_SM_10006detail10radix_sort29DeviceRadixSortOnesweepKernelINS1_5radix10policy_hubIiiyE10Policy1000ELNS0_9SortOrderE0EiiyiiNS1_21identity_decomposer_tEEEvPT5_SB_PT3_PKSC_PT1_PKSG_PT2_PKSK_T4_iiT6_,(.L_x_1787 - _ZN3cub18CUB_300001_SM_10006detail10radix_sort29DeviceRadixSortOnesweepKernelINS1_5radix10policy_hubIiiyE10Policy1000ELNS0_9SortOrderE0EiiyiiNS1_21identity_decomposer_tEEEvPT5_SB_PT3_PKSC_PT1_PKSG_PT2_PKSK_T4_iiT6_)
        .other          _ZN3cub18CUB_300001_SM_10006detail10radix_sort29DeviceRadixSortOnesweepKernelINS1_5radix10policy_hubIiiyE10Policy1000ELNS0_9SortOrderE0EiiyiiNS1_21identity_decomposer_tEEEvPT5_SB_PT3_PKSC_PT1_PKSG_PT2_PKSK_T4_iiT6_,@"STO_CUDA_ENTRY STV_DEFAULT"
_ZN3cub18CUB_300001_SM_10006detail10radix_sort29DeviceRadixSortOnesweepKernelINS1_5radix10policy_hubIiiyE10Policy1000ELNS0_9SortOrderE0EiiyiiNS1_21identity_decomposer_tEEEvPT5_SB_PT3_PKSC_PT1_PKSG_PT2_PKSK_T4_iiT6_:
.text._ZN3cub18CUB_300001_SM_10006detail10radix_sort29DeviceRadixSortOnesweepKernelINS1_5radix10policy_hubIiiyE10Policy1000ELNS0_9SortOrderE0EiiyiiNS1_21identity_decomposer_tEEEvPT5_SB_PT3_PKSC_PT1_PKSG_PT2_PKSK_T4_iiT6_:
[----:B------:R-:W-:Y:S01]  /*0000*/  LDC R1, c[0x0][0x37c] ;  /* 0x0000df00ff017b82 */ /* 0x000fe20000000800 */
[----:B------:R-:W0:Y:S01]  /*0010*/  S2R R3, SR_TID.X ;  /* 0x0000000000037919 */ /* 0x000e220000002100 */
[----:B------:R-:W-:Y:S01]  /*0020*/  MOV R7, 0x400 ;  /* 0x0000040000077802 */ /* 0x000fe20000000f00 */
[----:B------:R-:W1:Y:S01]  /*0030*/  LDCU.64 UR6, c[0x0][0x358] ;  /* 0x00006b00ff0677ac */ /* 0x000e620008000a00 */
[----:B------:R-:W-:Y:S01]  /*0040*/  BSSY.RECONVERGENT B0, `(.L_x_0) ;  /* 0x000000c000007945 */ /* 0x000fe20003800200 */
[----:B------:R-:W2:Y:S01]  /*0050*/  S2R R0, SR_CgaCtaId ;  /* 0x0000000000007919 */ /* 0x000ea20000008800 */
[----:B0-----:R-:W-:Y:S02]  /*0060*/  ISETP.NE.AND P0, PT, R3, RZ, PT ;  /* 0x000000ff0300720c */ /* 0x001fe40003f05270 */
[----:B--2---:R-:W-:-:S11]  /*0070*/  LEA R7, R0, R7, 0x18 ;  /* 0x0000000700077211 */ /* 0x004fd600078ec0ff */
[----:B-1----:R-:W-:Y:S05]  /*0080*/  @P0 BRA `(.L_x_1) ;  /* 0x00000000001c0947 */ /* 0x002fea0003800000 */
[----:B------:R-:W0:Y:S01]  /*0090*/  LDC.64 R4, c[0x0][0x388] ;  /* 0x0000e200ff047b82 */ /* 0x000e220000000a00 */
[----:B------:R-:W-:-:S05]  /*00a0*/  IMAD.MOV.U32 R9, RZ, RZ, 0x1 ;  /* 0x00000001ff097424 */ /* 0x000fca00078e00ff */
[----:B0-----:R-:W2:Y:S02]  /*00b0*/  ATOMG.E.ADD.STRONG.GPU PT, R4, desc[UR6][R4.64], R9 ;  /* 0x80000009040479a8 */ /* 0x001ea400081ef106 */
[----:B------:R-:W0:Y:S01]  /*00c0*/  S2UR UR5, SR_CgaCtaId ;  /* 0x00000000000579c3 */ /* 0x000e220000008800 */
[----:B------:R-:W-:Y:S02]  /*00d0*/  UMOV UR4, 0x400 ;  /* 0x0000040000047882 */ /* 0x000fe40000000000 */
[----:B0-----:R-:W-:-:S09]  /*00e0*/  ULEA UR4, UR5, UR4, 0x18 ;  /* 0x0000000405047291 */ /* 0x001fd2000f8ec0ff */
[----:B--2---:R0:W-:Y:S03]  /*00f0*/  STS [UR4+0x6600], R4 ;  /* 0x00660004ff007988 */ /* 0x0041e60008000804 */
.L_x_1:
[----:B------:R-:W-:Y:S05]  /*0100*/  BSYNC.RECONVERGENT B0 ;  /* 0x0000000000007941 */ /* 0x000fea0003800200 */
.L_x_0:
[----:B------:R-:W-:Y:S06]  /*0110*/  BAR.SYNC.DEFER_BLOCKING 0x0 ;  /* 0x0000000000007b1d */ /* 0x000fec0000010000 */
[----:B------:R-:W1:Y:S01]  /*0120*/  LDCU UR4, c[0x0][0x3c0] ;  /* 0x00007800ff0477ac */ /* 0x000e620008000800 */
[----:B------:R-:W2:Y:S01]  /*0130*/  S2R R24, SR_LANEID ;  /* 0x0000000000187919 */ /* 0x000ea20000000000 */
[----:B------:R-:W3:Y:S02]  /*0140*/  LDS R42, [R7+0x6600] ;  /* 0x00660000072a7984 */ /* 0x000ee40000000800 */
[----:B---3--:R-:W-:-:S04]  /*0150*/  IMAD R0, R42, 0x1980, RZ ;  /* 0x000019802a007824 */ /* 0x008fc800078e02ff */
[----:B------:R-:W-:Y:S01]  /*0160*/  VIADD R47, R0, 0x1980 ;  /* 0x00001980002f7836 */ /* 0x000fe20000000000 */
[----:B------:R-:W-:-:S04]  /*0170*/  SHF.R.S32.HI R9, RZ, 0x1f, R0 ;  /* 0x0000001fff097819 */ /* 0x000fc80000011400 */
[----:B-1----:R-:W-:-:S13]  /*0180*/  ISETP.GT.AND P0, PT, R47, UR4, PT ;  /* 0x000000042f007c0c */ /* 0x002fda000bf04270 */
[----:B--2---:R-:W-:Y:S05]  /*0190*/  @P0 BRA `(.L_x_2) ;  /* 0x0000000000680947 */ /* 0x004fea0003800000 */
[----:B------:R-:W1:Y:S01]  /*01a0*/  LDCU.64 UR4, c[0x0][0x3a8] ;  /* 0x00007500ff0477ac */ /* 0x000e620008000a00 */
[C---:B0-----:R-:W-:Y:S02]  /*01b0*/  LOP3.LUT R4, R3.reuse, 0x1f, RZ, 0xc0, !PT ;  /* 0x0000001f03047812 */ /* 0x041fe400078ec0ff */
[----:B------:R-:W-:-:S05]  /*01c0*/  LOP3.LUT R41, R3, 0x3e0, RZ, 0xc0, !PT ;  /* 0x000003e003297812 */ /* 0x000fca00078ec0ff */
[----:B------:R-:W-:-:S05]  /*01d0*/  IMAD R5, R41, 0x11, R4 ;  /* 0x0000001129057824 */ /* 0x000fca00078e0204 */
[----:B------:R-:W-:-:S05]  /*01e0*/  IADD3 R5, P0, PT, R0, R5, RZ ;  /* 0x0000000500057210 */ /* 0x000fca0007f1e0ff */
[----:B------:R-:W-:Y:S01]  /*01f0*/  IMAD.X R0, RZ, RZ, R9, P0 ;  /* 0x000000ffff007224 */ /* 0x000fe200000e0609 */
[----:B-1----:R-:W-:-:S04]  /*0200*/  LEA R8, P0, R5, UR4, 0x2 ;  /* 0x0000000405087c11 */ /* 0x002fc8000f8010ff */
[----:B------:R-:W-:-:S05]  /*0210*/  LEA.HI.X R9, R5, UR5, R0, 0x2, P0 ;  /* 0x0000000505097c11 */ /* 0x000fca00080f1400 */
[----:B------:R0:W5:Y:S04]  /*0220*/  LDG.E R28, desc[UR6][R8.64] ;  /* 0x00000006081c7981 */ /* 0x000168000c1e1900 */
        /* <DEDUP_REMOVED lines=15> */
[----:B------:R0:W5:Y:S01]  /*0320*/  LDG.E R46, desc[UR6][R8.64+0x800] ;  /* 0x00080006082e7981 */ /* 0x000162000c1e1900 */
[----:B------:R-:W-:Y:S05]  /*0330*/  BRA `(.L_x_3) ;  /* 0x0000000400307947 */ /* 0x000fea0003800000 */
.L_x_2:
[----:B------:R-:W1:Y:S01]  /*0340*/  LDCU.64 UR8, c[0x0][0x3a8] ;  /* 0x00007500ff0877ac */ /* 0x000e620008000a00 */
[C---:B0-----:R-:W-:Y:S01]  /*0350*/  LOP3.LUT R4, R3.reuse, 0x1f, RZ, 0xc0, !PT ;  /* 0x0000001f03047812 */ /* 0x041fe200078ec0ff */
[----:B------:R-:W-:Y:S01]  /*0360*/  IMAD.MOV.U32 R28, RZ, RZ, 0x7fffffff ;  /* 0x7fffffffff1c7424 */ /* 0x000fe200078e00ff */
[----:B------:R-:W-:Y:S02]  /*0370*/  LOP3.LUT R41, R3, 0x3e0, RZ, 0xc0, !PT ;  /* 0x000003e003297812 */ /* 0x000fe400078ec0ff */
[----:B------:R-:W-:-:S03]  /*0380*/  IADD3 R5, PT, PT, -R0, UR4, RZ ;  /* 0x0000000400057c10 */ /* 0x000fc6000fffe1ff */
[----:B------:R-:W-:-:S04]  /*0390*/  IMAD R10, R41, 0x11, R4 ;  /* 0x00000011290a7824 */ /* 0x000fc800078e0204 */
[----:B------:R-:W-:Y:S01]  /*03a0*/  VIADD R8, R10, 0x40 ;  /* 0x000000400a087836 */ /* 0x000fe20000000000 */
[----:B------:R-:W-:Y:S01]  /*03b0*/  IADD3 R11, P0, PT, R0, R10, RZ ;  /* 0x0000000a000b7210 */ /* 0x000fe20007f1e0ff */
[C---:B------:R-:W-:Y:S01]  /*03c0*/  VIADD R0, R10.reuse, 0x60 ;  /* 0x000000600a007836 */ /* 0x040fe20000000000 */
[CC--:B------:R-:W-:Y:S01]  /*03d0*/  ISETP.GE.AND P2, PT, R10.reuse, R5.reuse, PT ;  /* 0x000000050a00720c */ /* 0x0c0fe20003f46270 */
[----:B------:R-:W-:Y:S01]  /*03e0*/  VIADD R6, R10, 0x20 ;  /* 0x000000200a067836 */ /* 0x000fe20000000000 */
[-C--:B------:R-:W-:Y:S01]  /*03f0*/  ISETP.GE.AND P4, PT, R8, R5.reuse, PT ;  /* 0x000000050800720c */ /* 0x080fe20003f86270 */
[----:B------:R-:W-:Y:S01]  /*0400*/  IMAD.X R12, RZ, RZ, R9, P0 ;  /* 0x000000ffff0c7224 */ /* 0x000fe200000e0609 */
[-C--:B------:R-:W-:Y:S01]  /*0410*/  ISETP.GE.AND P5, PT, R0, R5.reuse, PT ;  /* 0x000000050000720c */ /* 0x080fe20003fa6270 */
[----:B------:R-:W-:Y:S01]  /*0420*/  VIADD R0, R10, 0xa0 ;  /* 0x000000a00a007836 */ /* 0x000fe20000000000 */
[C---:B-1----:R-:W-:Y:S02]  /*0430*/  LEA R8, P0, R11.reuse, UR8, 0x2 ;  /* 0x000000080b087c11 */ /* 0x042fe4000f8010ff */
[----:B------:R-:W-:Y:S01]  /*0440*/  ISETP.GE.AND P3, PT, R6, R5, PT ;  /* 0x000000050600720c */ /* 0x000fe20003f66270 */
[----:B------:R-:W-:Y:S01]  /*0450*/  VIADD R6, R10, 0x80 ;  /* 0x000000800a067836 */ /* 0x000fe20000000000 */
[----:B------:R-:W-:-:S02]  /*0460*/  LEA.HI.X R9, R11, UR9, R12, 0x2, P0 ;  /* 0x000000090b097c11 */ /* 0x000fc400080f140c */
[-C--:B------:R-:W-:Y:S01]  /*0470*/  ISETP.GE.AND P0, PT, R0, R5.reuse, PT ;  /* 0x000000050000720c */ /* 0x080fe20003f06270 */
[----:B------:R-:W-:Y:S01]  /*0480*/  VIADD R0, R10, 0xe0 ;  /* 0x000000e00a007836 */ /* 0x000fe20000000000 */
[-C--:B------:R-:W-:Y:S01]  /*0490*/  ISETP.GE.AND P6, PT, R6, R5.reuse, PT ;  /* 0x000000050600720c */ /* 0x080fe20003fc6270 */
[----:B------:R1:W5:Y:S01]  /*04a0*/  @!P2 LDG.E R28, desc[UR6][R8.64] ;  /* 0x00000006081ca981 */ /* 0x000362000c1e1900 */
[----:B------:R-:W-:Y:S02]  /*04b0*/  IMAD.MOV.U32 R29, RZ, RZ, 0x7fffffff ;  /* 0x7fffffffff1d7424 */ /* 0x000fe400078e00ff */
[-C--:B------:R-:W-:Y:S01]  /*04c0*/  ISETP.GE.AND P2, PT, R0, R5.reuse, PT ;  /* 0x000000050000720c */ /* 0x080fe20003f46270 */
[C---:B------:R-:W-:Y:S02]  /*04d0*/  VIADD R0, R10.reuse, 0x100 ;  /* 0x000001000a007836 */ /* 0x040fe40000000000 */
[----:B------:R-:W-:Y:S01]  /*04e0*/  VIADD R6, R10, 0xc0 ;  /* 0x000000c00a067836 */ /* 0x000fe20000000000 */
[----:B------:R1:W5:Y:S01]  /*04f0*/  @!P3 LDG.E R29, desc[UR6][R8.64+0x80] ;  /* 0x00008006081db981 */ /* 0x000362000c1e1900 */
[----:B------:R-:W-:Y:S01]  /*0500*/  IMAD.MOV.U32 R31, RZ, RZ, 0x7fffffff ;  /* 0x7fffffffff1f7424 */ /* 0x000fe200078e00ff */
[-C--:B------:R-:W-:Y:S01]  /*0510*/  ISETP.GE.AND P3, PT, R0, R5.reuse, PT ;  /* 0x000000050000720c */ /* 0x080fe20003f66270 */
[----:B------:R-:W-:Y:S01]  /*0520*/  VIADD R0, R10, 0x140 ;  /* 0x000001400a007836 */ /* 0x000fe20000000000 */
[----:B------:R-:W-:Y:S01]  /*0530*/  ISETP.GE.AND P1, PT, R6, R5, PT ;  /* 0x000000050600720c */ /* 0x000fe20003f26270 */
[----:B------:R-:W-:-:S02]  /*0540*/  IMAD.MOV.U32 R32, RZ, RZ, 0x7fffffff ;  /* 0x7fffffffff207424 */ /* 0x000fc400078e00ff */
[----:B------:R1:W5:Y:S01]  /*0550*/  @!P5 LDG.E R31, desc[UR6][R8.64+0x180] ;  /* 0x00018006081fd981 */ /* 0x000362000c1e1900 */
[-C--:B------:R-:W-:Y:S01]  /*0560*/  ISETP.GE.AND P5, PT, R0, R5.reuse, PT ;  /* 0x000000050000720c */ /* 0x080fe20003fa6270 */
[C---:B------:R-:W-:Y:S02]  /*0570*/  VIADD R0, R10.reuse, 0x160 ;  /* 0x000001600a007836 */ /* 0x040fe40000000000 */
[----:B------:R-:W-:Y:S01]  /*0580*/  IMAD.MOV.U32 R30, RZ, RZ, 0x7fffffff ;  /* 0x7fffffffff1e7424 */ /* 0x000fe200078e00ff */
[----:B------:R1:W5:Y:S01]  /*0590*/  @!P6 LDG.E R32, desc[UR6][R8.64+0x200] ;  /* 0x000200060820e981 */ /* 0x000362000c1e1900 */
[----:B------:R-:W-:Y:S01]  /*05a0*/  VIADD R6, R10, 0x120 ;  /* 0x000001200a067836 */ /* 0x000fe20000000000 */
[-C--:B------:R-:W-:Y:S01]  /*05b0*/  ISETP.GE.AND P6, PT, R0, R5.reuse, PT ;  /* 0x000000050000720c */ /* 0x080fe20003fc6270 */
[----:B------:R-:W-:Y:S02]  /*05c0*/  IMAD.MOV.U32 R34, RZ, RZ, 0x7fffffff ;  /* 0x7fffffffff227424 */ /* 0x000fe400078e00ff */
[----:B------:R-:W-:Y:S01]  /*05d0*/  VIADD R0, R10, 0x1a0 ;  /* 0x000001a00a007836 */ /* 0x000fe20000000000 */
[----:B------:R1:W5:Y:S01]  /*05e0*/  @!P4 LDG.E R30, desc[UR6][R8.64+0x100] ;  /* 0x00010006081ec981 */ /* 0x000362000c1e1900 */
[----:B------:R-:W-:Y:S01]  /*05f0*/  ISETP.GE.AND P4, PT, R6, R5, PT ;  /* 0x000000050600720c */ /* 0x000fe20003f86270 */
[----:B------:R-:W-:-:S02]  /*0600*/  IMAD.MOV.U32 R33, RZ, RZ, 0x7fffffff ;  /* 0x7fffffffff217424 */ /* 0x000fc400078e00ff */
[----:B------:R1:W5:Y:S01]  /*0610*/  @!P1 LDG.E R34, desc[UR6][R8.64+0x300] ;  /* 0x0003000608229981 */ /* 0x000362000c1e1900 */
[----:B------:R-:W-:Y:S01]  /*0620*/  IMAD.MOV.U32 R35, RZ, RZ, 0x7fffffff ;  /* 0x7fffffffff237424 */ /* 0x000fe200078e00ff */
[-C--:B------:R-:W-:Y:S01]  /*0630*/  ISETP.GE.AND P1, PT, R0, R5.reuse, PT ;  /* 0x000000050000720c */ /* 0x080fe20003f26270 */
[C---:B------:R-:W-:Y:S01]  /*0640*/  VIADD R6, R10.reuse, 0x180 ;  /* 0x000001800a067836 */ /* 0x040fe20000000000 */
[----:B------:R1:W5:Y:S01]  /*0650*/  @!P0 LDG.E R33, desc[UR6][R8.64+0x280] ;  /* 0x0002800608218981 */ /* 0x000362000c1e1900 */
[----:B------:R-:W-:Y:S02]  /*0660*/  VIADD R0, R10, 0x1c0 ;  /* 0x000001c00a007836 */ /* 0x000fe40000000000 */
[----:B------:R-:W-:Y:S01]  /*0670*/  IMAD.MOV.U32 R36, RZ, RZ, 0x7fffffff ;  /* 0x7fffffffff247424 */ /* 0x000fe200078e00ff */
[----:B------:R1:W5:Y:S01]  /*0680*/  @!P2 LDG.E R35, desc[UR6][R8.64+0x380] ;  /* 0x000380060823a981 */ /* 0x000362000c1e1900 */
[----:B------:R-:W-:Y:S01]  /*0690*/  IMAD.MOV.U32 R37, RZ, RZ, 0x7fffffff ;  /* 0x7fffffffff257424 */ /* 0x000fe200078e00ff */
[-C--:B------:R-:W-:Y:S01]  /*06a0*/  ISETP.GE.AND P0, PT, R6, R5.reuse, PT ;  /* 0x000000050600720c */ /* 0x080fe20003f06270 */
[----:B------:R-:W-:Y:S01]  /*06b0*/  VIADD R6, R10, 0x1e0 ;  /* 0x000001e00a067836 */ /* 0x000fe20000000000 */
[-C--:B------:R-:W-:Y:S01]  /*06c0*/  ISETP.GE.AND P2, PT, R0, R5.reuse, PT ;  /* 0x000000050000720c */ /* 0x080fe20003f46270 */
[----:B------:R-:W-:Y:S01]  /*06d0*/  VIADD R0, R10, 0x200 ;  /* 0x000002000a007836 */ /* 0x000fe20000000000 */
[----:B------:R1:W5:Y:S02]  /*06e0*/  @!P3 LDG.E R36, desc[UR6][R8.64+0x400] ;  /* 0x000400060824b981 */ /* 0x000364000c1e1900 */
[----:B------:R-:W-:-:S02]  /*06f0*/  ISETP.GE.AND P3, PT, R6, R5, PT ;  /* 0x000000050600720c */ /* 0x000fc40003f66270 */
[----:B------:R1:W5:Y:S01]  /*0700*/  @!P4 LDG.E R37, desc[UR6][R8.64+0x480] ;  /* 0x000480060825c981 */ /* 0x000362000c1e1900 */
[----:B------:R-:W-:Y:S01]  /*0710*/  ISETP.GE.AND P4, PT, R0, R5, PT ;  /* 0x000000050000720c */ /* 0x000fe20003f86270 */
[----:B------:R-:W-:Y:S02]  /*0720*/  IMAD.MOV.U32 R38, RZ, RZ, 0x7fffffff ;  /* 0x7fffffffff267424 */ /* 0x000fe400078e00ff */
[----:B------:R-:W-:Y:S02]  /*0730*/  IMAD.MOV.U32 R39, RZ, RZ, 0x7fffffff ;  /* 0x7fffffffff277424 */ /* 0x000fe400078e00ff */
[----:B------:R-:W-:Y:S02]  /*0740*/  IMAD.MOV.U32 R40, RZ, RZ, 0x7fffffff ;  /* 0x7fffffffff287424 */ /* 0x000fe400078e00ff */
[----:B------:R-:W-:Y:S01]  /*0750*/  IMAD.MOV.U32 R43, RZ, RZ, 0x7fffffff ;  /* 0x7fffffffff2b7424 */ /* 0x000fe200078e00ff */
[----:B------:R1:W5:Y:S01]  /*0760*/  @!P5 LDG.E R38, desc[UR6][R8.64+0x500] ;  /* 0x000500060826d981 */ /* 0x000362000c1e1900 */
[----:B------:R-:W-:-:S02]  /*0770*/  IMAD.MOV.U32 R44, RZ, RZ, 0x7fffffff ;  /* 0x7fffffffff2c7424 */ /* 0x000fc400078e00ff */
[----:B------:R-:W-:Y:S01]  /*0780*/  IMAD.MOV.U32 R45, RZ, RZ, 0x7fffffff ;  /* 0x7fffffffff2d7424 */ /* 0x000fe200078e00ff */
[----:B------:R1:W5:Y:S01]  /*0790*/  @!P6 LDG.E R39, desc[UR6][R8.64+0x580] ;  /* 0x000580060827e981 */ /* 0x000362000c1e1900 */
[----:B------:R-:W-:-:S03]  /*07a0*/  IMAD.MOV.U32 R46, RZ, RZ, 0x7fffffff ;  /* 0x7fffffffff2e7424 */ /* 0x000fc600078e00ff */
[----:B------:R1:W5:Y:S04]  /*07b0*/  @!P0 LDG.E R40, desc[UR6][R8.64+0x600] ;  /* 0x0006000608288981 */ /* 0x000368000c1e1900 */
[----:B------:R1:W5:Y:S04]  /*07c0*/  @!P1 LDG.E R43, desc[UR6][R8.64+0x680] ;  /* 0x00068006082b9981 */ /* 0x000368000c1e1900 */
[----:B------:R1:W5:Y:S04]  /*07d0*/  @!P2 LDG.E R44, desc[UR6][R8.64+0x700] ;  /* 0x00070006082ca981 */ /* 0x000368000c1e1900 */
[----:B------:R1:W5:Y:S04]  /*07e0*/  @!P3 LDG.E R45, desc[UR6][R8.64+0x780] ;  /* 0x00078006082db981 */ /* 0x000368000c1e1900 */
[----:B------:R1:W5:Y:S02]  /*07f0*/  @!P4 LDG.E R46, desc[UR6][R8.64+0x800] ;  /* 0x00080006082ec981 */ /* 0x000364000c1e1900 */
.L_x_3:
[----:B------:R-:W-:Y:S01]  /*0800*/  VIMNMX R5, PT, PT, R24, 0xe0, !PT ;  /* 0x000000e018057848 */ /* 0x000fe20007fe0100 */
[----:B------:R-:W2:Y:S01]  /*0810*/  LDCU UR4, c[0x0][0x3c8] ;  /* 0x00007900ff0477ac */ /* 0x000ea20008000800 */
[----:B------:R-:W-:Y:S01]  /*0820*/  SHF.R.U32.HI R0, RZ, 0x5, R3 ;  /* 0x00000005ff007819 */ /* 0x000fe20000011603 */
[----:B------:R-:W-:Y:S01]  /*0830*/  BSSY.RECONVERGENT B0, `(.L_x_4) ;  /* 0x0000025000007945 */ /* 0x000fe20003800200 */
[--C-:B------:R-:W-:Y:S01]  /*0840*/  IADD3 R5, PT, PT, R5, 0x1f, -R24.reuse ;  /* 0x0000001f05057810 */ /* 0x100fe20007ffe818 */
[----:B------:R-:W-:Y:S01]  /*0850*/  UMOV UR5, 0xffffffff ;  /* 0xffffffff00057882 */ /* 0x000fe20000000000 */
[----:B01----:R-:W-:Y:S02]  /*0860*/  IMAD.MOV.U32 R8, RZ, RZ, R24 ;  /* 0x000000ffff087224 */ /* 0x003fe400078e0018 */
[C---:B------:R-:W-:Y:S01]  /*0870*/  ISETP.GE.U32.AND P0, PT, R5.reuse, 0x1e0, PT ;  /* 0x000001e00500780c */ /* 0x040fe20003f06070 */
[----:B------:R-:W-:Y:S01]  /*0880*/  IMAD.SHL.U32 R0, R0, 0x400, RZ ;  /* 0x0000040000007824 */ /* 0x000fe200078e00ff */
[----:B------:R-:W-:-:S04]  /*0890*/  LEA.HI R6, R5, 0x1, RZ, 0x1b ;  /* 0x0000000105067811 */ /* 0x000fc800078fd8ff */
[----:B------:R-:W-:-:S04]  /*08a0*/  LOP3.LUT R9, R6, 0xf, RZ, 0xc0, !PT ;  /* 0x0000000f06097812 */ /* 0x000fc800078ec0ff */
[----:B------:R-:W-:Y:S01]  /*08b0*/  ISETP.NE.AND P1, PT, R9, RZ, PT ;  /* 0x000000ff0900720c */ /* 0x000fe20003f25270 */
[----:B--2---:R-:W-:Y:S02]  /*08c0*/  USHF.L.U32 UR4, UR5, UR4, URZ ;  /* 0x0000000405047299 */ /* 0x004fe400080006ff */
[----:B------:R-:W-:Y:S10]  /*08d0*/  @!P0 BRA `(.L_x_5) ;  /* 0x0000000000688947 */ /* 0x000ff40003800000 */
[----:B------:R-:W-:Y:S01]  /*08e0*/  IMAD R10, R24, 0x4, R0 ;  /* 0x00000004180a7824 */ /* 0x000fe200078e0200 */
[----:B------:R-:W-:Y:S01]  /*08f0*/  LOP3.LUT R5, R6, 0xffffff0, RZ, 0xc0, !PT ;  /* 0x0ffffff006057812 */ /* 0x000fe200078ec0ff */
[----:B------:R-:W-:-:S03]  /*0900*/  IMAD.MOV.U32 R8, RZ, RZ, R24 ;  /* 0x000000ffff087224 */ /* 0x000fc600078e0018 */
[----:B------:R-:W-:Y:S01]  /*0910*/  IADD3 R10, PT, PT, R10, 0x400, R7 ;  /* 0x000004000a0a7810 */ /* 0x000fe20007ffe007 */
[----:B------:R-:W-:-:S07]  /*0920*/  IMAD.MOV R5, RZ, RZ, -R5 ;  /* 0x000000ffff057224 */ /* 0x000fce00078e0a05 */
.L_x_6:
[----:B------:R-:W-:Y:S01]  /*0930*/  VIADD R5, R5, 0x10 ;  /* 0x0000001005057836 */ /* 0x000fe20000000000 */
[----:B------:R-:W-:Y:S01]  /*0940*/  STS [R10+-0x400], RZ ;  /* 0xfffc00ff0a007388 */ /* 0x000fe20000000800 */
[----:B------:R-:W-:-:S03]  /*0950*/  VIADD R8, R8, 0x200 ;  /* 0x0000020008087836 */ /* 0x000fc60000000000 */
[----:B------:R-:W-:Y:S01]  /*0960*/  ISETP.NE.AND P0, PT, R5, RZ, PT ;  /* 0x000000ff0500720c */ /* 0x000fe20003f05270 */
[----:B------:R-:W-:Y:S04]  /*0970*/  STS [R10+-0x380], RZ ;  /* 0xfffc80ff0a007388 */ /* 0x000fe80000000800 */
[----:B------:R-:W-:Y:S04]  /*0980*/  STS [R10+-0x300], RZ ;  /* 0xfffd00ff0a007388 */ /* 0x000fe80000000800 */
[----:B------:R-:W-:Y:S04]  /*0990*/  STS [R10+-0x280], RZ ;  /* 0xfffd80ff0a007388 */ /* 0x000fe80000000800 */
[----:B------:R-:W-:Y:S04]  /*09a0*/  STS [R10+-0x200], RZ ;  /* 0xfffe00ff0a007388 */ /* 0x000fe80000000800 */
[----:B------:R-:W-:Y:S04]  /*09b0*/  STS [R10+-0x180], RZ ;  /* 0xfffe80ff0a007388 */ /* 0x000fe80000000800 */
[----:B------:R-:W-:Y:S04]  /*09c0*/  STS [R10+-0x100], RZ ;  /* 0xffff00ff0a007388 */ /* 0x000fe80000000800 */
[----:B------:R-:W-:Y:S04]  /*09d0*/  STS [R10+-0x80], RZ ;  /* 0xffff80ff0a007388 */ /* 0x000fe80000000800 */
[----:B------:R-:W-:Y:S04]  /*09e0*/  STS [R10], RZ ;  /* 0x000000ff0a007388 */ /* 0x000fe80000000800 */
[----:B------:R-:W-:Y:S04]  /*09f0*/  STS [R10+0x80], RZ ;  /* 0x000080ff0a007388 */ /* 0x000fe80000000800 */
[----:B------:R-:W-:Y:S04]  /*0a00*/  STS [R10+0x100], RZ ;  /* 0x000100ff0a007388 */ /* 0x000fe80000000800 */
[----:B------:R-:W-:Y:S04]  /*0a10*/  STS [R10+0x180], RZ ;  /* 0x000180ff0a007388 */ /* 0x000fe80000000800 */
[----:B------:R-:W-:Y:S04]  /*0a20*/  STS [R10+0x200], RZ ;  /* 0x000200ff0a007388 */ /* 0x000fe80000000800 */
[----:B------:R-:W-:Y:S04]  /*0a30*/  STS [R10+0x280], RZ ;  /* 0x000280ff0a007388 */ /* 0x000fe80000000800 */
[----:B------:R-:W-:Y:S04]  /*0a40*/  STS [R10+0x300], RZ ;  /* 0x000300ff0a007388 */ /* 0x000fe80000000800 */
[----:B------:R0:W-:Y:S02]  /*0a50*/  STS [R10+0x380], RZ ;  /* 0x000380ff0a007388 */ /* 0x0001e40000000800 */
[----:B0-----:R-:W-:Y:S01]  /*0a60*/  VIADD R10, R10, 0x800 ;  /* 0x000008000a0a7836 */ /* 0x001fe20000000000 */
[----:B------:R-:W-:Y:S06]  /*0a70*/  @P0 BRA `(.L_x_6) ;  /* 0xfffffffc00ac0947 */ /* 0x000fec000383ffff */
.L_x_5:
[----:B------:R-:W-:Y:S05]  /*0a80*/  BSYNC.RECONVERGENT B0 ;  /* 0x0000000000007941 */ /* 0x000fea0003800200 */
.L_x_4:
[----:B------:R-:W-:Y:S01]  /*0a90*/  BSSY.RECONVERGENT B0, `(.L_x_7) ;  /* 0x0000026000007945 */ /* 0x000fe20003800200 */
[----:B------:R-:W-:-:S03]  /*0aa0*/  IMAD.IADD R5, R7, 0x1, R0 ;  /* 0x0000000107057824 */ /* 0x000fc600078e0200 */
[----:B------:R-:W-:Y:S05]  /*0ab0*/  @!P1 BRA `(.L_x_8) ;  /* 0x00000000008c9947 */ /* 0x000fea0003800000 */
[----:B------:R-:W-:Y:S01]  /*0ac0*/  ISETP.GE.U32.AND P0, PT, R9, 0x8, PT ;  /* 0x000000080900780c */ /* 0x000fe20003f06070 */
[----:B------:R-:W-:Y:S01]  /*0ad0*/  BSSY.RECONVERGENT B1, `(.L_x_9) ;  /* 0x000000e000017945 */ /* 0x000fe20003800200 */
[----:B------:R-:W-:-:S04]  /*0ae0*/  LOP3.LUT R10, R6, 0x7, RZ, 0xc0, !PT ;  /* 0x00000007060a7812 */ /* 0x000fc800078ec0ff */
[----:B------:R-:W-:-:S07]  /*0af0*/  ISETP.NE.AND P1, PT, R10, RZ, PT ;  /* 0x000000ff0a00720c */ /* 0x000fce0003f25270 */
[----:B------:R-:W-:Y:S06]  /*0b00*/  @!P0 BRA `(.L_x_10) ;  /* 0x0000000000288947 */ /* 0x000fec0003800000 */
[C---:B------:R-:W-:Y:S02]  /*0b10*/  IMAD R9, R8.reuse, 0x4, R5 ;  /* 0x0000000408097824 */ /* 0x040fe400078e0205 */
[----:B------:R-:W-:-:S03]  /*0b20*/  VIADD R8, R8, 0x100 ;  /* 0x0000010008087836 */ /* 0x000fc60000000000 */
[----:B------:R0:W-:Y:S04]  /*0b30*/  STS [R9], RZ ;  /* 0x000000ff09007388 */ /* 0x0001e80000000800 */
[----:B------:R0:W-:Y:S04]  /*0b40*/  STS [R9+0x80], RZ ;  /* 0x000080ff09007388 */ /* 0x0001e80000000800 */
[----:B------:R0:W-:Y:S04]  /*0b50*/  STS [R9+0x100], RZ ;  /* 0x000100ff09007388 */ /* 0x0001e80000000800 */
[----:B------:R0:W-:Y:S04]  /*0b60*/  STS [R9+0x180], RZ ;  /* 0x000180ff09007388 */ /* 0x0001e80000000800 */
[----:B------:R0:W-:Y:S04]  /*0b70*/  STS [R9+0x200], RZ ;  /* 0x000200ff09007388 */ /* 0x0001e80000000800 */
[----:B------:R0:W-:Y:S04]  /*0b80*/  STS [R9+0x280], RZ ;  /* 0x000280ff09007388 */ /* 0x0001e80000000800 */
[----:B------:R0:W-:Y:S04]  /*0b90*/  STS [R9+0x300], RZ ;  /* 0x000300ff09007388 */ /* 0x0001e80000000800 */
[----:B------:R0:W-:Y:S02]  /*0ba0*/  STS [R9+0x380], RZ ;  /* 0x000380ff09007388 */ /* 0x0001e40000000800 */
.L_x_10:
[----:B------:R-:W-:Y:S05]  /*0bb0*/  BSYNC.RECONVERGENT B1 ;  /* 0x0000000000017941 */ /* 0x000fea0003800200 */
.L_x_9:
[----:B------:R-:W-:Y:S05]  /*0bc0*/  @!P1 BRA `(.L_x_8) ;  /* 0x0000000000489947 */ /* 0x000fea0003800000 */
[----:B------:R-:W-:Y:S02]  /*0bd0*/  ISETP.GE.U32.AND P0, PT, R10, 0x4, PT ;  /* 0x000000040a00780c */ /* 0x000fe40003f06070 */
[----:B------:R-:W-:-:S04]  /*0be0*/  LOP3.LUT R6, R6, 0x3, RZ, 0xc0, !PT ;  /* 0x0000000306067812 */ /* 0x000fc800078ec0ff */
[----:B------:R-:W-:-:S07]  /*0bf0*/  ISETP.NE.AND P1, PT, R6, RZ, PT ;  /* 0x000000ff0600720c */ /* 0x000fce0003f25270 */
[C---:B0-----:R-:W-:Y:S02]  /*0c00*/  @P0 IMAD R9, R8.reuse, 0x4, R5 ;  /* 0x0000000408090824 */ /* 0x041fe400078e0205 */
[----:B------:R-:W-:-:S03]  /*0c10*/  @P0 VIADD R8, R8, 0x80 ;  /* 0x0000008008080836 */ /* 0x000fc60000000000 */
[----:B------:R1:W-:Y:S04]  /*0c20*/  @P0 STS [R9], RZ ;  /* 0x000000ff09000388 */ /* 0x0003e80000000800 */
[----:B------:R1:W-:Y:S04]  /*0c30*/  @P0 STS [R9+0x80], RZ ;  /* 0x000080ff09000388 */ /* 0x0003e80000000800 */
[----:B------:R1:W-:Y:S04]  /*0c40*/  @P0 STS [R9+0x100], RZ ;  /* 0x000100ff09000388 */ /* 0x0003e80000000800 */
[----:B------:R1:W-:Y:S01]  /*0c50*/  @P0 STS [R9+0x180], RZ ;  /* 0x000180ff09000388 */ /* 0x0003e20000000800 */
[----:B------:R-:W-:Y:S05]  /*0c60*/  @!P1 BRA `(.L_x_8) ;  /* 0x0000000000209947 */ /* 0x000fea0003800000 */
[----:B------:R-:W-:Y:S02]  /*0c70*/  IMAD R0, R8, 0x4, R0 ;  /* 0x0000000408007824 */ /* 0x000fe400078e0200 */
[----:B------:R-:W-:Y:S02]  /*0c80*/  IMAD.MOV R6, RZ, RZ, -R6 ;  /* 0x000000ffff067224 */ /* 0x000fe400078e0a06 */
[----:B------:R-:W-:-:S07]  /*0c90*/  IMAD.IADD R0, R7, 0x1, R0 ;  /* 0x0000000107007824 */ /* 0x000fce00078e0200 */
.L_x_11:
[----:B------:R-:W-:Y:S01]  /*0ca0*/  VIADD R6, R6, 0x1 ;  /* 0x0000000106067836 */ /* 0x000fe20000000000 */
[----:B------:R0:W-:Y:S04]  /*0cb0*/  STS [R0], RZ ;  /* 0x000000ff00007388 */ /* 0x0001e80000000800 */
[----:B------:R-:W-:Y:S01]  /*0cc0*/  ISETP.NE.AND P0, PT, R6, RZ, PT ;  /* 0x000000ff0600720c */ /* 0x000fe20003f05270 */
[----:B0-----:R-:W-:-:S12]  /*0cd0*/  VIADD R0, R0, 0x80 ;  /* 0x0000008000007836 */ /* 0x001fd80000000000 */
[----:B------:R-:W-:Y:S05]  /*0ce0*/  @P0 BRA `(.L_x_11) ;  /* 0xfffffffc00ec0947 */ /* 0x000fea000383ffff */
.L_x_8:
[----:B------:R-:W-:Y:S05]  /*0cf0*/  BSYNC.RECONVERGENT B0 ;  /* 0x0000000000007941 */ /* 0x000fea0003800200 */
.L_x_7:
[----:B------:R-:W2:Y:S01]  /*0d00*/  LDCU UR5, c[0x0][0x3c4] ;  /* 0x00007880ff0577ac */ /* 0x000ea20008000800 */
[----:B-----5:R-:W-:Y:S01]  /*0d10*/  LOP3.LUT R27, R28, 0x80000000, RZ, 0x3c, !PT ;  /* 0x800000001c1b7812 */ /* 0x020fe200078e3cff */
[----:B------:R-:W-:Y:S01]  /*0d20*/  BSSY.RECONVERGENT B0, `(.L_x_12) ;  /* 0x0000080000007945 */ /* 0x000fe20003800200 */
[----:B------:R-:W-:Y:S02]  /*0d30*/  LOP3.LUT R22, R29, 0x80000000, RZ, 0x3c, !PT ;  /* 0x800000001d167812 */ /* 0x000fe400078e3cff */
[----:B------:R-:W-:Y:S02]  /*0d40*/  LOP3.LUT R21, R30, 0x80000000, RZ, 0x3c, !PT ;  /* 0x800000001e157812 */ /* 0x000fe400078e3cff */
[----:B------:R-:W-:Y:S02]  /*0d50*/  LOP3.LUT R18, R31, 0x80000000, RZ, 0x3c, !PT ;  /* 0x800000001f127812 */ /* 0x000fe400078e3cff */
[----:B------:R-:W-:Y:S02]  /*0d60*/  LOP3.LUT R20, R33, 0x80000000, RZ, 0x3c, !PT ;  /* 0x8000000021147812 */ /* 0x000fe400078e3cff */
[----:B------:R-:W-:-:S02]  /*0d70*/  LOP3.LUT R23, R32, 0x80000000, RZ, 0x3c, !PT ;  /* 0x8000000020177812 */ /* 0x000fc400078e3cff */
[----:B------:R-:W-:Y:S02]  /*0d80*/  LOP3.LUT R25, R34, 0x80000000, RZ, 0x3c, !PT ;  /* 0x8000000022197812 */ /* 0x000fe400078e3cff */
[----:B------:R-:W-:Y:S02]  /*0d90*/  LOP3.LUT R17, R36, 0x80000000, RZ, 0x3c, !PT ;  /* 0x8000000024117812 */ /* 0x000fe400078e3cff */
[----:B------:R-:W-:Y:S02]  /*0da0*/  LOP3.LUT R19, R38, 0x80000000, RZ, 0x3c, !PT ;  /* 0x8000000026137812 */ /* 0x000fe400078e3cff */
[----:B--2---:R-:W-:Y:S02]  /*0db0*/  SHF.R.U32.HI R49, RZ, UR5, R27 ;  /* 0x00000005ff317c19 */ /* 0x004fe4000801161b */
[----:B------:R-:W-:Y:S02]  /*0dc0*/  SHF.R.U32.HI R52, RZ, UR5, R22 ;  /* 0x00000005ff347c19 */ /* 0x000fe40008011616 */
[----:B------:R-:W-:-:S02]  /*0dd0*/  LOP3.LUT R49, R49, UR4, RZ, 0x30, !PT ;  /* 0x0000000431317c12 */ /* 0x000fc4000f8e30ff */
[----:B------:R-:W-:Y:S02]  /*0de0*/  LOP3.LUT R52, R52, UR4, RZ, 0x30, !PT ;  /* 0x0000000434347c12 */ /* 0x000fe4000f8e30ff */
[----:B------:R-:W-:Y:S01]  /*0df0*/  SHF.R.U32.HI R56, RZ, UR5, R21 ;  /* 0x00000005ff387c19 */ /* 0x000fe20008011615 */
[--C-:B------:R-:W-:Y:S01]  /*0e00*/  IMAD R0, R49, 0x4, R5.reuse ;  /* 0x0000000431007824 */ /* 0x100fe200078e0205 */
[----:B------:R-:W-:Y:S01]  /*0e10*/  SHF.R.U32.HI R48, RZ, UR5, R18 ;  /* 0x00000005ff307c19 */ /* 0x000fe20008011612 */
[----:B------:R-:W-:Y:S01]  /*0e20*/  IMAD R6, R52, 0x4, R5 ;  /* 0x0000000434067824 */ /* 0x000fe200078e0205 */
[----:B------:R-:W-:Y:S01]  /*0e30*/  LOP3.LUT R56, R56, UR4, RZ, 0x30, !PT ;  /* 0x0000000438387c12 */ /* 0x000fe2000f8e30ff */
[----:B------:R-:W-:Y:S01]  /*0e40*/  NOP ;  /* 0x0000000000007918 */ /* 0x000fe20000000000 */
[----:B01----:R-:W-:Y:S01]  /*0e50*/  SHF.R.U32.HI R9, RZ, UR5, R20 ;  /* 0x00000005ff097c19 */ /* 0x003fe20008011614 */
[----:B------:R0:W-:Y:S01]  /*0e60*/  ATOMS.POPC.INC.32 RZ, [R0+URZ] ;  /* 0x0000000000ff7f8c */ /* 0x0001e2000d8000ff */
[----:B------:R-:W-:-:S02]  /*0e70*/  LOP3.LUT R48, R48, UR4, RZ, 0x30, !PT ;  /* 0x0000000430307c12 */ /* 0x000fc4000f8e30ff */
[----:B------:R-:W-:Y:S01]  /*0e80*/  SHF.R.U32.HI R8, RZ, UR5, R23 ;  /* 0x00000005ff087c19 */ /* 0x000fe20008011617 */
[----:B------:R1:W-:Y:S01]  /*0e90*/  ATOMS.POPC.INC.32 RZ, [R6+URZ] ;  /* 0x0000000006ff7f8c */ /* 0x0003e2000d8000ff */
[----:B------:R-:W-:Y:S02]  /*0ea0*/  SHF.R.U32.HI R11, RZ, UR5, R25 ;  /* 0x00000005ff0b7c19 */ /* 0x000fe40008011619 */
[----:B------:R-:W-:Y:S01]  /*0eb0*/  LOP3.LUT R10, R9, UR4, RZ, 0x30, !PT ;  /* 0x00000004090a7c12 */ /* 0x000fe2000f8e30ff */
[--C-:B0-----:R-:W-:Y:S01]  /*0ec0*/  IMAD R0, R56, 0x4, R5.reuse ;  /* 0x0000000438007824 */ /* 0x101fe200078e0205 */
[----:B------:R-:W-:Y:S02]  /*0ed0*/  LOP3.LUT R8, R8, UR4, RZ, 0x30, !PT ;  /* 0x0000000408087c12 */ /* 0x000fe4000f8e30ff */
[----:B------:R-:W-:Y:S01]  /*0ee0*/  LOP3.LUT R12, R11, UR4, RZ, 0x30, !PT ;  /* 0x000000040b0c7c12 */ /* 0x000fe2000f8e30ff */
[--C-:B-1----:R-:W-:Y:S01]  /*0ef0*/  IMAD R6, R48, 0x4, R5.reuse ;  /* 0x0000000430067824 */ /* 0x102fe200078e0205 */
[----:B------:R0:W-:Y:S01]  /*0f00*/  ATOMS.POPC.INC.32 RZ, [R0+URZ] ;  /* 0x0000000000ff7f8c */ /* 0x0001e2000d8000ff */
[--C-:B------:R-:W-:Y:S01]  /*0f10*/  IMAD R9, R10, 0x4, R5.reuse ;  /* 0x000000040a097824 */ /* 0x100fe200078e0205 */
[----:B------:R-:W-:Y:S01]  /*0f20*/  LOP3.LUT R10, R35, 0x80000000, RZ, 0x3c, !PT ;  /* 0x80000000230a7812 */ /* 0x000fe200078e3cff */
[--C-:B------:R-:W-:Y:S01]  /*0f30*/  IMAD R8, R8, 0x4, R5.reuse ;  /* 0x0000000408087824 */ /* 0x100fe200078e0205 */
[----:B------:R1:W-:Y:S01]  /*0f40*/  ATOMS.POPC.INC.32 RZ, [R6+URZ] ;  /* 0x0000000006ff7f8c */ /* 0x0003e2000d8000ff */
[----:B------:R-:W-:Y:S01]  /*0f50*/  IMAD R11, R12, 0x4, R5 ;  /* 0x000000040c0b7824 */ /* 0x000fe200078e0205 */
[----:B------:R-:W-:-:S02]  /*0f60*/  LOP3.LUT R12, R37, 0x80000000, RZ, 0x3c, !PT ;  /* 0x80000000250c7812 */ /* 0x000fc400078e3cff */
[----:B------:R-:W-:Y:S01]  /*0f70*/  LOP3.LUT R16, R39, 0x80000000, RZ, 0x3c, !PT ;  /* 0x8000000027107812 */ /* 0x000fe200078e3cff */
[----:B------:R-:W-:Y:S01]  /*0f80*/  ATOMS.POPC.INC.32 RZ, [R8+URZ] ;  /* 0x0000000008ff7f8c */ /* 0x000fe2000d8000ff */
[----:B0-----:R-:W-:Y:S02]  /*0f90*/  SHF.R.U32.HI R0, RZ, UR5, R10 ;  /* 0x00000005ff007c19 */ /* 0x001fe4000801160a */
[----:B-1----:R-:W-:Y:S01]  /*0fa0*/  SHF.R.U32.HI R6, RZ, UR5, R17 ;  /* 0x00000005ff067c19 */ /* 0x002fe20008011611 */
[----:B------:R0:W-:Y:S01]  /*0fb0*/  ATOMS.POPC.INC.32 RZ, [R9+URZ] ;  /* 0x0000000009ff7f8c */ /* 0x0001e2000d8000ff */
[----:B------:R-:W-:Y:S02]  /*0fc0*/  SHF.R.U32.HI R14, RZ, UR5, R19 ;  /* 0x00000005ff0e7c19 */ /* 0x000fe40008011613 */
[----:B------:R-:W-:Y:S01]  /*0fd0*/  LOP3.LUT R6, R6, UR4, RZ, 0x30, !PT ;  /* 0x0000000406067c12 */ /* 0x000fe2000f8e30ff */
[----:B------:R1:W-:Y:S01]  /*0fe0*/  ATOMS.POPC.INC.32 RZ, [R11+URZ] ;  /* 0x000000000bff7f8c */ /* 0x0003e2000d8000ff */
[----:B------:R-:W-:-:S02]  /*0ff0*/  SHF.R.U32.HI R13, RZ, UR5, R12 ;  /* 0x00000005ff0d7c19 */ /* 0x000fc4000801160c */
[----:B------:R-:W-:Y:S02]  /*1000*/  LOP3.LUT R0, R0, UR4, RZ, 0x30, !PT ;  /* 0x0000000400007c12 */ /* 0x000fe4000f8e30ff */
[----:B0-----:R-:W-:Y:S02]  /*1010*/  SHF.R.U32.HI R9, RZ, UR5, R16 ;  /* 0x00000005ff097c19 */ /* 0x001fe40008011610 */
[----:B------:R-:W-:Y:S01]  /*1020*/  LOP3.LUT R50, R14, UR4, RZ, 0x30, !PT ;  /* 0x000000040e327c12 */ /* 0x000fe2000f8e30ff */
[--C-:B------:R-:W-:Y:S01]  /*1030*/  IMAD R14, R6, 0x4, R5.reuse ;  /* 0x00000004060e7824 */ /* 0x100fe200078e0205 */
[----:B------:R-:W-:Y:S01]  /*1040*/  LOP3.LUT R8, R13, UR4, RZ, 0x30, !PT ;  /* 0x000000040d087c12 */ /* 0x000fe2000f8e30ff */
[--C-:B------:R-:W-:Y:S01]  /*1050*/  IMAD R0, R0, 0x4, R5.reuse ;  /* 0x0000000400007824 */ /* 0x100fe200078e0205 */
[----:B------:R-:W-:Y:S01]  /*1060*/  LOP3.LUT R6, R9, UR4, RZ, 0x30, !PT ;  /* 0x0000000409067c12 */ /* 0x000fe2000f8e30ff */
[--C-:B------:R-:W-:Y:S01]  /*1070*/  IMAD R50, R50, 0x4, R5.reuse ;  /* 0x0000000432327824 */ /* 0x100fe200078e0205 */
[----:B------:R-:W-:Y:S01]  /*1080*/  LOP3.LUT R9, R40, 0x80000000, RZ, 0x3c, !PT ;  /* 0x8000000028097812 */ /* 0x000fe200078e3cff */
[--C-:B------:R-:W-:Y:S01]  /*1090*/  IMAD R26, R8, 0x4, R5.reuse ;  /* 0x00000004081a7824 */ /* 0x100fe200078e0205 */
[----:B------:R0:W-:Y:S01]  /*10a0*/  ATOMS.POPC.INC.32 RZ, [R0+URZ] ;  /* 0x0000000000ff7f8c */ /* 0x0001e2000d8000ff */
[----:B------:R-:W-:Y:S01]  /*10b0*/  IMAD R51, R6, 0x4, R5 ;  /* 0x0000000406337824 */ /* 0x000fe200078e0205 */
[----:B------:R-:W-:-:S02]  /*10c0*/  LOP3.LUT R6, R43, 0x80000000, RZ, 0x3c, !PT ;  /* 0x800000002b067812 */ /* 0x000fc400078e3cff */
[----:B-1----:R-:W-:Y:S01]  /*10d0*/  LOP3.LUT R11, R44, 0x80000000, RZ, 0x3c, !PT ;  /* 0x800000002c0b7812 */ /* 0x002fe200078e3cff */
[----:B------:R1:W-:Y:S01]  /*10e0*/  ATOMS.POPC.INC.32 RZ, [R14+URZ] ;  /* 0x000000000eff7f8c */ /* 0x0003e2000d8000ff */
[----:B------:R-:W-:Y:S02]  /*10f0*/  LOP3.LUT R8, R45, 0x80000000, RZ, 0x3c, !PT ;  /* 0x800000002d087812 */ /* 0x000fe400078e3cff */
[----:B------:R-:W-:Y:S01]  /*1100*/  LOP3.LUT R13, R46, 0x80000000, RZ, 0x3c, !PT ;  /* 0x800000002e0d7812 */ /* 0x000fe200078e3cff */
[----:B------:R2:W-:Y:S01]  /*1110*/  ATOMS.POPC.INC.32 RZ, [R26+URZ] ;  /* 0x000000001aff7f8c */ /* 0x0005e2000d8000ff */
[----:B0-----:R-:W-:Y:S02]  /*1120*/  SHF.R.U32.HI R0, RZ, UR5, R9 ;  /* 0x00000005ff007c19 */ /* 0x001fe40008011609 */
[----:B------:R-:W-:Y:S01]  /*1130*/  SHF.R.U32.HI R53, RZ, UR5, R11 ;  /* 0x00000005ff357c19 */ /* 0x000fe2000801160b */
[----:B-1----:R-:W0:Y:S01]  /*1140*/  LDC.64 R14, c[0x0][0x380] ;  /* 0x0000e000ff0e7b82 */ /* 0x002e220000000a00 */
[----:B------:R-:W-:Y:S01]  /*1150*/  SHF.R.U32.HI R55, RZ, UR5, R8 ;  /* 0x00000005ff377c19 */ /* 0x000fe20008011608 */
[----:B------:R1:W-:Y:S01]  /*1160*/  ATOMS.POPC.INC.32 RZ, [R50+URZ] ;  /* 0x0000000032ff7f8c */ /* 0x0003e2000d8000ff */
[----:B------:R-:W-:-:S02]  /*1170*/  SHF.R.U32.HI R57, RZ, UR5, R13 ;  /* 0x00000005ff397c19 */ /* 0x000fc4000801160d */
[----:B--2---:R-:W-:Y:S01]  /*1180*/  SHF.R.U32.HI R26, RZ, UR5, R6 ;  /* 0x00000005ff1a7c19 */ /* 0x004fe20008011606 */
[----:B------:R2:W-:Y:S01]  /*1190*/  ATOMS.POPC.INC.32 RZ, [R51+URZ] ;  /* 0x0000000033ff7f8c */ /* 0x0005e2000d8000ff */
[----:B------:R-:W-:Y:S02]  /*11a0*/  LOP3.LUT R0, R0, UR4, RZ, 0x30, !PT ;  /* 0x0000000400007c12 */ /* 0x000fe4000f8e30ff */
[----:B------:R-:W-:Y:S02]  /*11b0*/  LOP3.LUT R54, R26, UR4, RZ, 0x30, !PT ;  /* 0x000000041a367c12 */ /* 0x000fe4000f8e30ff */
[----:B------:R-:W-:Y:S01]  /*11c0*/  LOP3.LUT R58, R53, UR4, RZ, 0x30, !PT ;  /* 0x00000004353a7c12 */ /* 0x000fe2000f8e30ff */
[--C-:B------:R-:W-:Y:S01]  /*11d0*/  IMAD R53, R0, 0x4, R5.reuse ;  /* 0x0000000400357824 */ /* 0x100fe200078e0205 */
[----:B------:R-:W-:Y:S01]  /*11e0*/  ISETP.GT.U32.AND P2, PT, R3, 0xff, PT ;  /* 0x000000ff0300780c */ /* 0x000fe20003f44070 */
[--C-:B------:R-:W-:Y:S01]  /*11f0*/  IMAD R54, R54, 0x4, R5.reuse ;  /* 0x0000000436367824 */ /* 0x100fe200078e0205 */
[----:B------:R-:W-:Y:S01]  /*1200*/  LOP3.LUT R60, R55, UR4, RZ, 0x30, !PT ;  /* 0x00000004373c7c12 */ /* 0x000fe2000f8e30ff */
[--C-:B------:R-:W-:Y:S01]  /*1210*/  IMAD R58, R58, 0x4, R5.reuse ;  /* 0x000000043a3a7824 */ /* 0x100fe200078e0205 */
[----:B------:R-:W-:Y:S01]  /*1220*/  LOP3.LUT R26, R57, UR4, RZ, 0x30, !PT ;  /* 0x00000004391a7c12 */ /* 0x000fe2000f8e30ff */
[----:B------:R3:W-:Y:S01]  /*1230*/  ATOMS.POPC.INC.32 RZ, [R53+URZ] ;  /* 0x0000000035ff7f8c */ /* 0x0007e2000d8000ff */
[----:B-1----:R-:W-:Y:S01]  /*1240*/  P2R R50, PR, RZ, 0x4 ;  /* 0x00000004ff327803 */ /* 0x002fe20000000000 */
[----:B------:R-:W-:-:S02]  /*1250*/  IMAD R60, R60, 0x4, R5 ;  /* 0x000000043c3c7824 */ /* 0x000fc400078e0205 */
[----:B------:R-:W-:Y:S01]  /*1260*/  IMAD R5, R26, 0x4, R5 ;  /* 0x000000041a057824 */ /* 0x000fe200078e0205 */
[----:B------:R3:W-:Y:S01]  /*1270*/  ATOMS.POPC.INC.32 RZ, [R54+URZ] ;  /* 0x0000000036ff7f8c */ /* 0x0007e2000d8000ff */
[----:B--2---:R-:W-:Y:S02]  /*1280*/  IMAD R51, R3, 0x4, R7 ;  /* 0x0000000403337824 */ /* 0x004fe400078e0207 */
[----:B------:R-:W-:Y:S01]  /*1290*/  IMAD.MOV.U32 R0, RZ, RZ, RZ ;  /* 0x000000ffff007224 */ /* 0x000fe200078e00ff */
[----:B------:R3:W-:Y:S04]  /*12a0*/  ATOMS.POPC.INC.32 RZ, [R58+URZ] ;  /* 0x000000003aff7f8c */ /* 0x0007e8000d8000ff */
[----:B------:R3:W-:Y:S04]  /*12b0*/  ATOMS.POPC.INC.32 RZ, [R60+URZ] ;  /* 0x000000003cff7f8c */ /* 0x0007e8000d8000ff */
[----:B------:R3:W-:Y:S01]  /*12c0*/  ATOMS.POPC.INC.32 RZ, [R5+URZ] ;  /* 0x0000000005ff7f8c */ /* 0x0007e2000d8000ff */
[----:B------:R-:W-:Y:S06]  /*12d0*/  BAR.SYNC.DEFER_BLOCKING 0x0 ;  /* 0x0000000000007b1d */ /* 0x000fec0000010000 */
[----:B------:R-:W-:Y:S05]  /*12e0*/  @P2 BRA `(.L_x_13) ;  /* 0x00000000008c2947 */ /* 0x000fea0003800000 */
[----:B------:R-:W1:Y:S04]  /*12f0*/  LDS R0, [R51] ;  /* 0x0000000033007984 */ /* 0x000e680000000800 */
[----:B---3--:R-:W2:Y:S04]  /*1300*/  LDS R5, [R51+0x400] ;  /* 0x0004000033057984 */ /* 0x008ea80000000800 */
[----:B------:R-:W3:Y:S04]  /*1310*/  LDS R53, [R51+0x800] ;  /* 0x0008000033357984 */ /* 0x000ee80000000800 */
[----:B------:R-:W4:Y:S04]  /*1320*/  LDS R55, [R51+0xc00] ;  /* 0x000c000033377984 */ /* 0x000f280000000800 */
[----:B------:R-:W5:Y:S04]  /*1330*/  LDS R57, [R51+0x1000] ;  /* 0x0010000033397984 */ /* 0x000f680000000800 */
[----:B------:R-:W0:Y:S04]  /*1340*/  LDS R59, [R51+0x1400] ;  /* 0x00140000333b7984 */ /* 0x000e280000000800 */
[----:B------:R-:W-:Y:S04]  /*1350*/  LDS R61, [R51+0x2000] ;  /* 0x00200000333d7984 */ /* 0x000fe80000000800 */
[----:B------:R-:W-:Y:S04]  /*1360*/  LDS R63, [R51+0x2400] ;  /* 0x00240000333f7984 */ /* 0x000fe80000000800 */
[----:B------:R-:W-:Y:S04]  /*1370*/  LDS R65, [R51+0x2800] ;  /* 0x0028000033417984 */ /* 0x000fe80000000800 */
[----:B------:R-:W-:Y:S04]  /*1380*/  STS [R51], RZ ;  /* 0x000000ff33007388 */ /* 0x000fe80000000800 */
[----:B-1----:R-:W-:Y:S01]  /*1390*/  STS [R51+0x400], R0 ;  /* 0x0004000033007388 */ /* 0x002fe20000000800 */
[----:B--2---:R-:W-:-:S03]  /*13a0*/  IMAD.IADD R54, R0, 0x1, R5 ;  /* 0x0000000100367824 */ /* 0x004fc600078e0205 */
[----:B------:R-:W1:Y:S01]  /*13b0*/  LDS R5, [R51+0x1800] ;  /* 0x0018000033057984 */ /* 0x000e620000000800 */
[----:B---3--:R-:W-:-:S03]  /*13c0*/  IMAD.IADD R58, R54, 0x1, R53 ;  /* 0x00000001363a7824 */ /* 0x008fc600078e0235 */
[----:B------:R-:W2:Y:S01]  /*13d0*/  LDS R53, [R51+0x1c00] ;  /* 0x001c000033357984 */ /* 0x000ea20000000800 */
[----:B----4-:R-:W-:-:S03]  /*13e0*/  IMAD.IADD R60, R58, 0x1, R55 ;  /* 0x000000013a3c7824 */ /* 0x010fc600078e0237 */
[----:B------:R1:W-:Y:S01]  /*13f0*/  STS [R51+0x800], R54 ;  /* 0x0008003633007388 */ /* 0x0003e20000000800 */
[----:B-----5:R-:W-:-:S03]  /*1400*/  IMAD.IADD R62, R60, 0x1, R57 ;  /* 0x000000013c3e7824 */ /* 0x020fc600078e0239 */
[----:B------:R-:W3:Y:S01]  /*1410*/  LDS R55, [R51+0x2c00] ;  /* 0x002c000033377984 */ /* 0x000ee20000000800 */
[----:B0-----:R-:W-:-:S03]  /*1420*/  IMAD.IADD R64, R62, 0x1, R59 ;  /* 0x000000013e407824 */ /* 0x001fc600078e023b */
[----:B------:R0:W-:Y:S04]  /*1430*/  STS [R51+0xc00], R58 ;  /* 0x000c003a33007388 */ /* 0x0001e80000000800 */
[----:B------:R4:W-:Y:S04]  /*1440*/  STS [R51+0x1000], R60 ;  /* 0x0010003c33007388 */ /* 0x0009e80000000800 */
[----:B------:R4:W-:Y:S04]  /*1450*/  STS [R51+0x1400], R62 ;  /* 0x0014003e33007388 */ /* 0x0009e80000000800 */
[----:B------:R4:W-:Y:S01]  /*1460*/  STS [R51+0x1800], R64 ;  /* 0x0018004033007388 */ /* 0x0009e20000000800 */
[----:B-1----:R-:W-:-:S04]  /*1470*/  IMAD.IADD R54, R64, 0x1, R5 ;  /* 0x0000000140367824 */ /* 0x002fc800078e0205 */
[----:B--2---:R-:W-:Y:S01]  /*1480*/  IMAD.IADD R66, R54, 0x1, R53 ;  /* 0x0000000136427824 */ /* 0x004fe200078e0235 */
[----:B------:R4:W-:Y:S03]  /*1490*/  STS [R51+0x1c00], R54 ;  /* 0x001c003633007388 */ /* 0x0009e60000000800 */
[----:B------:R-:W-:Y:S01]  /*14a0*/  IMAD.IADD R68, R66, 0x1, R61 ;  /* 0x0000000142447824 */ /* 0x000fe200078e023d */
[----:B------:R4:W-:Y:S03]  /*14b0*/  STS [R51+0x2000], R66 ;  /* 0x0020004233007388 */ /* 0x0009e60000000800 */
[----:B------:R-:W-:Y:S01]  /*14c0*/  IMAD.IADD R70, R68, 0x1, R63 ;  /* 0x0000000144467824 */ /* 0x000fe200078e023f */
[----:B------:R4:W-:Y:S03]  /*14d0*/  STS [R51+0x2400], R68 ;  /* 0x0024004433007388 */ /* 0x0009e60000000800 */
[----:B0-----:R-:W-:Y:S01]  /*14e0*/  IMAD.IADD R58, R70, 0x1, R65 ;  /* 0x00000001463a7824 */ /* 0x001fe200078e0241 */
[----:B------:R4:W-:Y:S03]  /*14f0*/  STS [R51+0x2800], R70 ;  /* 0x0028004633007388 */ /* 0x0009e60000000800 */
[----:B---3--:R-:W-:Y:S01]  /*1500*/  IMAD.IADD R0, R58, 0x1, R55 ;  /* 0x000000013a007824 */ /* 0x008fe200078e0237 */
[----:B------:R4:W-:Y:S06]  /*1510*/  STS [R51+0x2c00], R58 ;  /* 0x002c003a33007388 */ /* 0x0009ec0000000800 */
.L_x_13:
[----:B------:R-:W-:Y:S05]  /*1520*/  BSYNC.RECONVERGENT B0 ;  /* 0x0000000000007941 */ /* 0x000fea0003800200 */
.L_x_12:
[----:B------:R-:W-:Y:S01]  /*1530*/  ISETP.NE.AND P0, PT, R0, 0x1980, PT ;  /* 0x000019800000780c */ /* 0x000fe20003f05270 */
[----:B---3--:R-:W-:Y:S01]  /*1540*/  IMAD R5, R42, 0x100, R3 ;  /* 0x000001002a057824 */ /* 0x008fe200078e0203 */
[----:B------:R-:W-:Y:S01]  /*1550*/  @!P2 LOP3.LUT R53, R0, 0x40000000, RZ, 0xfc, !PT ;  /* 0x400000000035a812 */ /* 0x000fe200078efcff */
[----:B------:R-:W-:Y:S01]  /*1560*/  IMAD R41, R41, 0x11, RZ ;  /* 0x0000001129297824 */ /* 0x000fe200078e02ff */
[----:B------:R-:W-:Y:S01]  /*1570*/  ISETP.LT.U32.AND P0, PT, R3, 0x100, !P0 ;  /* 0x000001000300780c */ /* 0x000fe20004701070 */
[----:B0-----:R-:W-:-:S03]  /*1580*/  IMAD.WIDE R14, R5, 0x4, R14 ;  /* 0x00000004050e7825 */ /* 0x001fc600078e020e */
[----:B------:R-:W-:Y:S01]  /*1590*/  LOP3.LUT R57, R41, R4, RZ, 0xfc, !PT ;  /* 0x0000000429397212 */ /* 0x000fe200078efcff */
[----:B----4-:R-:W-:Y:S01]  /*15a0*/  IMAD R54, R42, 0x1980, RZ ;  /* 0x000019802a367824 */ /* 0x010fe200078e02ff */
[----:B------:R0:W-:Y:S07]  /*15b0*/  @!P2 STG.E.STRONG.SYS desc[UR6][R14.64], R53 ;  /* 0x000000350e00a986 */ /* 0x0001ee000c115906 */
[----:B------:R-:W-:Y:S06]  /*15c0*/  BAR.RED.OR.DEFER_BLOCKING 0x0, P0 ;  /* 0x0000000000007b1d */ /* 0x000fec0000014800 */
[----:B------:R-:W1:Y:S01]  /*15d0*/  B2R.RESULT RZ, P0 ;  /* 0x0000000000ff731c */ /* 0x000e620000004000 */
[----:B------:R-:W-:-:S04]  /*15e0*/  IADD3 R4, P1, PT, R54, R57, RZ ;  /* 0x0000003936047210 */ /* 0x000fc80007f3e0ff */
[----:B------:R-:W-:Y:S01]  /*15f0*/  LEA.HI.X.SX32 R55, R54, RZ, 0x1, P1 ;  /* 0x000000ff36377211 */ /* 0x000fe200008f0eff */
[----:B------:R-:W-:-:S03]  /*1600*/  IMAD.SHL.U32 R5, R4, 0x4, RZ ;  /* 0x0000000404057824 */ /* 0x000fc600078e00ff */
[----:B------:R-:W-:Y:S01]  /*1610*/  SHF.L.U64.HI R4, R4, 0x2, R55 ;  /* 0x0000000204047819 */ /* 0x000fe20000010237 */
[----:B01----:R-:W-:Y:S06]  /*1620*/  @!P0 BRA `(.L_x_14) ;  /* 0x0000001000b48947 */ /* 0x003fec0003800000 */
[----:B------:R-:W0:Y:S01]  /*1630*/  LDCU.64 UR8, c[0x0][0x3b8] ;  /* 0x00007700ff0877ac */ /* 0x000e220008000a00 */
[----:B------:R-:W-:Y:S01]  /*1640*/  BSSY B1, `(.L_x_15) ;  /* 0x0000032000017945 */ /* 0x000fe20003800000 */
[----:B------:R-:W-:Y:S01]  /*1650*/  IMAD R13, R3, 0x8, R7 ;  /* 0x00000008030d7824 */ /* 0x000fe200078e0207 */
[----:B0-----:R-:W-:-:S04]  /*1660*/  IADD3 R8, P0, PT, R5, UR8, RZ ;  /* 0x0000000805087c10 */ /* 0x001fc8000ff1e0ff */
[----:B------:R-:W-:Y:S01]  /*1670*/  IADD3.X R9, PT, PT, R4, UR9, RZ, P0, !PT ;  /* 0x0000000904097c10 */ /* 0x000fe200087fe4ff */
[----:B------:R-:W-:Y:S08]  /*1680*/  @P2 BRA `(.L_x_16) ;  /* 0x0000000000b42947 */ /* 0x000ff00003800000 */
[----:B------:R-:W0:Y:S02]  /*1690*/  LDCU.64 UR8, c[0x0][0x398] ;  /* 0x00007300ff0877ac */ /* 0x000e240008000a00 */
[----:B0-----:R-:W-:-:S04]  /*16a0*/  LEA R10, P0, R3, UR8, 0x3 ;  /* 0x00000008030a7c11 */ /* 0x001fc8000f8018ff */
[----:B------:R-:W-:-:S05]  /*16b0*/  LEA.HI.X R11, R3, UR9, RZ, 0x3, P0 ;  /* 0x00000009030b7c11 */ /* 0x000fca00080f1cff */
[----:B------:R-:W2:Y:S01]  /*16c0*/  LDG.E.64 R4, desc[UR6][R10.64] ;  /* 0x000000060a047981 */ /* 0x000ea2000c1e1b00 */
[----:B------:R-:W-:-:S04]  /*16d0*/  ISETP.GT.U32.AND P0, PT, R3, R49, PT ;  /* 0x000000310300720c */ /* 0x000fc80003f04070 */
[----:B------:R-:W-:-:S04]  /*16e0*/  SEL R17, RZ, 0x1980, !P0 ;  /* 0x00001980ff117807 */ /* 0x000fc80004000000 */
[----:B--2---:R-:W-:Y:S01]  /*16f0*/  IADD3 R4, P0, PT, R4, -R17, RZ ;  /* 0x8000001104047210 */ /* 0x004fe20007f1e0ff */
[----:B------:R-:W-:-:S03]  /*1700*/  IMAD.MOV.U32 R17, RZ, RZ, R0 ;  /* 0x000000ffff117224 */ /* 0x000fc600078e0000 */
[----:B------:R-:W-:Y:S02]  /*1710*/  IADD3.X R5, PT, PT, R5, -0x1, RZ, P0, !PT ;  /* 0xffffffff05057810 */ /* 0x000fe400007fe4ff */
[----:B------:R-:W-:-:S03]  /*1720*/  ISETP.GE.AND P0, PT, R42, 0x1, PT ;  /* 0x000000012a00780c */ /* 0x000fc60003f06270 */
[----:B------:R0:W-:Y:S10]  /*1730*/  STS.64 [R13+0x6600], R4 ;  /* 0x006600040d007388 */ /* 0x0001f40000000a00 */
[----:B------:R-:W-:Y:S05]  /*1740*/  @!P0 BRA `(.L_x_17) ;  /* 0x00000000006c8947 */ /* 0x000fea0003800000 */
[----:B------:R-:W-:Y:S01]  /*1750*/  BSSY B0, `(.L_x_18) ;  /* 0x0000019000007945 */ /* 0x000fe20003800000 */
[----:B------:R-:W-:Y:S02]  /*1760*/  IMAD.MOV.U32 R6, RZ, RZ, -0x1 ;  /* 0xffffffffff067424 */ /* 0x000fe400078e00ff */
[----:B------:R-:W-:Y:S02]  /*1770*/  IMAD.MOV.U32 R10, RZ, RZ, R42 ;  /* 0x000000ffff0a7224 */ /* 0x000fe400078e002a */
[----:B------:R-:W-:-:S07]  /*1780*/  IMAD.MOV.U32 R17, RZ, RZ, R0 ;  /* 0x000000ffff117224 */ /* 0x000fce00078e0000 */
.L_x_22:
[----:B0-----:R-:W0:Y:S01]  /*1790*/  LDC.64 R4, c[0x0][0x380] ;  /* 0x0000e000ff047b82 */ /* 0x001e220000000a00 */
[----:B------:R-:W-:Y:S01]  /*17a0*/  VIADD R19, R10, 0xffffffff ;  /* 0xffffffff0a137836 */ /* 0x000fe20000000000 */
[----:B------:R-:W-:Y:S03]  /*17b0*/  BSSY B2, `(.L_x_19) ;  /* 0x0000008000027945 */ /* 0x000fe60003800000 */
[----:B------:R-:W-:-:S04]  /*17c0*/  IMAD R11, R19, 0x100, R3 ;  /* 0x00000100130b7824 */ /* 0x000fc800078e0203 */
[----:B0-----:R-:W-:-:S07]  /*17d0*/  IMAD.WIDE R4, R11, 0x4, R4 ;  /* 0x000000040b047825 */ /* 0x001fce00078e0204 */
.L_x_20:
[----:B------:R-:W-:Y:S05]  /*17e0*/  YIELD ;  /* 0x0000000000007946 */ /* 0x000fea0003800000 */
[----:B------:R0:W-:Y:S06]  /*17f0*/  MEMBAR.SC.CTA ;  /* 0x0000000000007992 */ /* 0x0001ec0000000000 */
[----:B0-----:R-:W2:Y:S02]  /*1800*/  LDG.E.STRONG.SYS R11, desc[UR6][R4.64] ;  /* 0x00000006040b7981 */ /* 0x001ea4000c1f5900 */
[----:B--2---:R-:W-:-:S13]  /*1810*/  ISETP.NE.AND P0, PT, R11, RZ, PT ;  /* 0x000000ff0b00720c */ /* 0x004fda0003f05270 */
[----:B------:R-:W-:Y:S05]  /*1820*/  @!P0 BRA `(.L_x_20) ;  /* 0xfffffffc00ec8947 */ /* 0x000fea000383ffff */
[----:B------:R-:W-:Y:S05]  /*1830*/  BSYNC B2 ;  /* 0x0000000000027941 */ /* 0x000fea0003800000 */
.L_x_19:
[----:B------:R-:W-:Y:S01]  /*1840*/  BSSY.RECONVERGENT B2, `(.L_x_21) ;  /* 0x0000006000027945 */ /* 0x000fe20003800200 */
[C---:B------:R-:W-:Y:S02]  /*1850*/  ISETP.GT.AND P0, PT, R11.reuse, -0x1, PT ;  /* 0xffffffff0b00780c */ /* 0x040fe40003f04270 */
[----:B------:R-:W-:Y:S01]  /*1860*/  LOP3.LUT R4, R11, 0x3fffffff, RZ, 0xc0, !PT ;  /* 0x3fffffff0b047812 */ /* 0x000fe200078ec0ff */
[----:B------:R-:W-:Y:S05]  /*1870*/  WARPSYNC.EXCLUSIVE R6 ;  /* 0x0000000006007348 */ /* 0x000fea0003a00000 */
[----:B------:R-:W-:-:S05]  /*1880*/  IMAD.IADD R17, R4, 0x1, R17 ;  /* 0x0000000104117824 */ /* 0x000fca00078e0211 */
[----:B------:R-:W-:-:S07]  /*1890*/  VOTE.ANY R6, PT, P0 ;  /* 0x0000000000067806 */ /* 0x000fce00000e0100 */
[----:B------:R-:W-:Y:S05]  /*18a0*/  BSYNC.RECONVERGENT B2 ;  /* 0x0000000000027941 */ /* 0x000fea0003800200 */
.L_x_21:
[----:B------:R-:W-:Y:S01]  /*18b0*/  ISETP.GT.U32.AND P1, PT, R10, 0x1, PT ;  /* 0x000000010a00780c */ /* 0x000fe20003f24070 */
[----:B------:R-:W-:-:S12]  /*18c0*/  IMAD.MOV.U32 R10, RZ, RZ, R19 ;  /* 0x000000ffff0a7224 */ /* 0x000fd800078e0013 */
[----:B------:R-:W-:Y:S05]  /*18d0*/  @P0 BRA P1, `(.L_x_22) ;  /* 0xfffffffc00ac0947 */ /* 0x000fea000083ffff */
[----:B------:R-:W-:Y:S05]  /*18e0*/  BSYNC B0 ;  /* 0x0000000000007941 */ /* 0x000fea0003800000 */
.L_x_18:
[----:B------:R1:W2:Y:S02]  /*18f0*/  LDS.64 R4, [R13+0x6600] ;  /* 0x006600000d047984 */ /* 0x0002a40000000a00 */
.L_x_17:
[C---:B------:R-:W-:Y:S01]  /*1900*/  IMAD.IADD R19, R17.reuse, 0x1, -R0 ;  /* 0x0000000111137824 */ /* 0x040fe200078e0a00 */
[----:B------:R-:W-:-:S04]  /*1910*/  LOP3.LUT R11, R17, 0x80000000, RZ, 0xfc, !PT ;  /* 0x80000000110b7812 */ /* 0x000fc800078efcff */
[C---:B0-2---:R-:W-:Y:S01]  /*1920*/  IADD3 R4, P0, PT, R19.reuse, R4, RZ ;  /* 0x0000000413047210 */ /* 0x045fe20007f1e0ff */
[----:B------:R0:W-:Y:S03]  /*1930*/  STG.E.STRONG.SYS desc[UR6][R14.64], R11 ;  /* 0x0000000b0e007986 */ /* 0x0001e6000c115906 */
[----:B------:R-:W-:-:S05]  /*1940*/  LEA.HI.X.SX32 R5, R19, R5, 0x1, P0 ;  /* 0x0000000513057211 */ /* 0x000fca00000f0eff */
[----:B------:R0:W-:Y:S04]  /*1950*/  STS.64 [R13+0x6600], R4 ;  /* 0x006600040d007388 */ /* 0x0001e80000000a00 */
.L_x_16:
[----:B------:R-:W-:Y:S05]  /*1960*/  BSYNC B1 ;  /* 0x0000000000017941 */ /* 0x000fea0003800000 */
.L_x_15:
[----:B0-----:R-:W0:Y:S01]  /*1970*/  LDC R5, c[0x0][0x3c0] ;  /* 0x0000f000ff057b82 */ /* 0x001e220000000800 */
[----:B------:R-:W-:-:S07]  /*1980*/  IMAD R4, R49, 0x8, R7 ;  /* 0x0000000831047824 */ /* 0x000fce00078e0207 */
[----:B------:R-:W2:Y:S01]  /*1990*/  LDC.64 R16, c[0x0][0x390] ;  /* 0x0000e400ff107b82 */ /* 0x000ea20000000a00 */
[----:B0-----:R-:W-:Y:S02]  /*19a0*/  ISETP.GE.AND P0, PT, R47, R5, PT ;  /* 0x000000052f00720c */ /* 0x001fe40003f06270 */
[----:B--2---:R-:W-:-:S04]  /*19b0*/  ISETP.EQ.U32.AND P1, PT, R16, RZ, PT ;  /* 0x000000ff1000720c */ /* 0x004fc80003f22070 */
[----:B------:R-:W-:-:S04]  /*19c0*/  ISETP.EQ.OR.EX P0, PT, R17, RZ, !P0, P1 ;  /* 0x000000ff1100720c */ /* 0x000fc80004702710 */
[----:B------:R-:W-:-:S13]  /*19d0*/  ISETP.GT.U32.OR P0, PT, R3, 0xff, P0 ;  /* 0x000000ff0300780c */ /* 0x000fda0000704470 */
[----:B------:R-:W-:Y:S05]  /*19e0*/  @P0 BRA `(.L_x_23) ;  /* 0x0000000000240947 */ /* 0x000fea0003800000 */
[----:B------:R-:W0:Y:S01]  /*19f0*/  LDS.64 R10, [R13+0x6600] ;  /* 0x006600000d0a7984 */ /* 0x000e220000000a00 */
[C---:B------:R-:W-:Y:S02]  /*1a00*/  ISETP.GT.U32.AND P0, PT, R3.reuse, R49, PT ;  /* 0x000000310300720c */ /* 0x040fe40003f04070 */
[C---:B------:R-:W-:Y:S02]  /*1a10*/  LEA R6, P2, R3.reuse, R16, 0x3 ;  /* 0x0000001003067211 */ /* 0x040fe400078418ff */
[----:B------:R-:W-:Y:S02]  /*1a20*/  SEL R7, RZ, 0x1980, !P0 ;  /* 0x00001980ff077807 */ /* 0x000fe40004000000 */
[--C-:B------:R-:W-:Y:S02]  /*1a30*/  SHF.R.S32.HI R15, RZ, 0x1f, R0.reuse ;  /* 0x0000001fff0f7819 */ /* 0x100fe40000011400 */
[----:B0-----:R-:W-:Y:S02]  /*1a40*/  IADD3 R2, P0, P1, R10, R7, R0 ;  /* 0x000000070a027210 */ /* 0x001fe4000791e000 */
[----:B------:R-:W-:-:S02]  /*1a50*/  LEA.HI.X R7, R3, R17, RZ, 0x3, P2 ;  /* 0x0000001103077211 */ /* 0x000fc400010f1cff */
[----:B------:R-:W-:-:S05]  /*1a60*/  IADD3.X R3, PT, PT, R11, RZ, R15, P0, P1 ;  /* 0x000000ff0b037210 */ /* 0x000fca00007e240f */
[----:B------:R0:W-:Y:S04]  /*1a70*/  STG.E.64 desc[UR6][R6.64], R2 ;  /* 0x0000000206007986 */ /* 0x0001e8000c101b06 */
.L_x_23:
[----:B------:R-:W-:Y:S05]  /*1a80*/  WARPSYNC.ALL ;  /* 0x0000000000007948 */ /* 0x000fea0003800000 */
[----:B------:R-:W-:Y:S01]  /*1a90*/  BAR.SYNC.DEFER_BLOCKING 0x0 ;  /* 0x0000000000007b1d */ /* 0x000fe20000010000 */
[----:B------:R-:W-:-:S05]  /*1aa0*/  ISETP.GT.AND P0, PT, R47, R5, PT ;  /* 0x000000052f00720c */ /* 0x000fca0003f04270 */
[----:B0-----:R0:W2:Y:S08]  /*1ab0*/  LDS.64 R2, [R4+0x6600] ;  /* 0x0066000004027984 */ /* 0x0010b00000000a00 */
[----:B0-----:R-:W-:Y:S05]  /*1ac0*/  @P0 BRA `(.L_x_24) ;  /* 0x00000000005c0947 */ /* 0x001fea0003800000 */
[----:B------:R-:W0:Y:S01]  /*1ad0*/  LDCU.64 UR4, c[0x0][0x3a0] ;  /* 0x00007400ff0477ac */ /* 0x000e220008000a00 */
[----:B--2---:R-:W-:-:S05]  /*1ae0*/  IADD3 R0, P1, PT, R57, R2, RZ ;  /* 0x0000000239007210 */ /* 0x004fca0007f3e0ff */
[----:B------:R-:W-:Y:S01]  /*1af0*/  IMAD.X R7, RZ, RZ, R3, P1 ;  /* 0x000000ffff077224 */ /* 0x000fe200008e0603 */
[----:B0-----:R-:W-:-:S04]  /*1b00*/  LEA R2, P1, R0, UR4, 0x2 ;  /* 0x0000000400027c11 */ /* 0x001fc8000f8210ff */
[----:B------:R-:W-:-:S05]  /*1b10*/  LEA.HI.X R3, R0, UR5, R7, 0x2, P1 ;  /* 0x0000000500037c11 */ /* 0x000fca00088f1407 */
[----:B------:R2:W-:Y:S04]  /*1b20*/  STG.E desc[UR6][R2.64], R28 ;  /* 0x0000001c02007986 */ /* 0x0005e8000c101906 */
        /* <DEDUP_REMOVED lines=15> */
[----:B------:R2:W-:Y:S01]  /*1c20*/  STG.E desc[UR6][R2.64+0x800], R46 ;  /* 0x0008002e02007986 */ /* 0x0005e2000c101906 */
[----:B------:R-:W-:Y:S05]  /*1c30*/  BRA `(.L_x_25) ;  /* 0x0000000000e07947 */ /* 0x000fea0003800000 */
.L_x_24:
[----:B------:R-:W0:Y:S01]  /*1c40*/  LDCU.64 UR4, c[0x0][0x3a0] ;  /* 0x00007400ff0477ac */ /* 0x000e220008000a00 */
[----:B------:R-:W-:Y:S01]  /*1c50*/  IMAD R4, R42, -0x1980, R5 ;  /* 0xffffe6802a047824 */ /* 0x000fe200078e0205 */
[C---:B--2---:R-:W-:Y:S01]  /*1c60*/  IADD3 R0, P1, PT, R57.reuse, R2, RZ ;  /* 0x0000000239007210 */ /* 0x044fe20007f3e0ff */
[C---:B------:R-:W-:Y:S02]  /*1c70*/  VIADD R11, R57.reuse, 0x20 ;  /* 0x00000020390b7836 */ /* 0x040fe40000000000 */
[C---:B-1----:R-:W-:Y:S01]  /*1c80*/  VIADD R13, R57.reuse, 0x40 ;  /* 0x00000040390d7836 */ /* 0x042fe20000000000 */
[-C--:B------:R-:W-:Y:S01]  /*1c90*/  ISETP.GE.AND P5, PT, R57, R4.reuse, PT ;  /* 0x000000043900720c */ /* 0x080fe20003fa6270 */
[----:B------:R-:W-:Y:S01]  /*1ca0*/  IMAD.X R7, RZ, RZ, R3, P1 ;  /* 0x000000ffff077224 */ /* 0x000fe200008e0603 */
[-C--:B------:R-:W-:Y:S01]  /*1cb0*/  ISETP.GE.AND P4, PT, R11, R4.reuse, PT ;  /* 0x000000040b00720c */ /* 0x080fe20003f86270 */
[----:B------:R-:W-:Y:S01]  /*1cc0*/  VIADD R11, R57, 0x60 ;  /* 0x00000060390b7836 */ /* 0x000fe20000000000 */
[----:B------:R-:W-:Y:S01]  /*1cd0*/  ISETP.GE.AND P3, PT, R13, R4, PT ;  /* 0x000000040d00720c */ /* 0x000fe20003f66270 */
[----:B------:R-:W-:-:S02]  /*1ce0*/  VIADD R13, R57, 0x80 ;  /* 0x00000080390d7836 */ /* 0x000fc40000000000 */
[----:B------:R-:W-:Y:S01]  /*1cf0*/  VIADD R15, R57, 0xa0 ;  /* 0x000000a0390f7836 */ /* 0x000fe20000000000 */
[-C--:B------:R-:W-:Y:S01]  /*1d00*/  ISETP.GE.AND P2, PT, R11, R4.reuse, PT ;  /* 0x000000040b00720c */ /* 0x080fe20003f46270 */
[----:B------:R-:W-:Y:S01]  /*1d10*/  VIADD R11, R57, 0xc0 ;  /* 0x000000c0390b7836 */ /* 0x000fe20000000000 */
[C---:B0-----:R-:W-:Y:S02]  /*1d20*/  LEA R2, P1, R0.reuse, UR4, 0x2 ;  /* 0x0000000400027c11 */ /* 0x041fe4000f8210ff */
[-C--:B------:R-:W-:Y:S02]  /*1d30*/  ISETP.GE.AND P6, PT, R15, R4.reuse, PT ;  /* 0x000000040f00720c */ /* 0x080fe40003fc6270 */
[----:B------:R-:W-:Y:S02]  /*1d40*/  LEA.HI.X R3, R0, UR5, R7, 0x2, P1 ;  /* 0x0000000500037c11 */ /* 0x000fe400088f1407 */
[----:B------:R-:W-:Y:S01]  /*1d50*/  ISETP.GE.AND P1, PT, R13, R4, PT ;  /* 0x000000040d00720c */ /* 0x000fe20003f26270 */
[----:B------:R-:W-:-:S02]  /*1d60*/  VIADD R13, R57, 0xe0 ;  /* 0x000000e0390d7836 */ /* 0x000fc40000000000 */
[----:B------:R0:W-:Y:S01]  /*1d70*/  @!P5 STG.E desc[UR6][R2.64], R28 ;  /* 0x0000001c0200d986 */ /* 0x0001e2000c101906 */
[-C--:B------:R-:W-:Y:S01]  /*1d80*/  ISETP.GE.AND P5, PT, R11, R4.reuse, PT ;  /* 0x000000040b00720c */ /* 0x080fe20003fa6270 */
[----:B------:R-:W-:Y:S02]  /*1d90*/  VIADD R11, R57, 0x100 ;  /* 0x00000100390b7836 */ /* 0x000fe40000000000 */
[----:B------:R0:W-:Y:S01]  /*1da0*/  @!P4 STG.E desc[UR6][R2.64+0x80], R29 ;  /* 0x0000801d0200c986 */ /* 0x0001e2000c101906 */
[-C--:B------:R-:W-:Y:S01]  /*1db0*/  ISETP.GE.AND P4, PT, R13, R4.reuse, PT ;  /* 0x000000040d00720c */ /* 0x080fe20003f86270 */
[----:B------:R-:W-:Y:S02]  /*1dc0*/  VIADD R13, R57, 0x120 ;  /* 0x00000120390d7836 */ /* 0x000fe40000000000 */
[----:B------:R0:W-:Y:S01]  /*1dd0*/  @!P3 STG.E desc[UR6][R2.64+0x100], R30 ;  /* 0x0001001e0200b986 */ /* 0x0001e2000c101906 */
        /* <DEDUP_REMOVED lines=21> */
[----:B------:R-:W-:-:S03]  /*1f30*/  ISETP.GE.AND P2, PT, R13, R4, PT ;  /* 0x000000040d00720c */ /* 0x000fc60003f46270 */
[----:B------:R0:W-:Y:S01]  /*1f40*/  @!P1 STG.E desc[UR6][R2.64+0x500], R38 ;  /* 0x0005002602009986 */ /* 0x0001e2000c101906 */
[----:B------:R-:W-:-:S03]  /*1f50*/  ISETP.GE.AND P1, PT, R11, R4, PT ;  /* 0x000000040b00720c */ /* 0x000fc60003f26270 */
[----:B------:R0:W-:Y:S04]  /*1f60*/  @!P6 STG.E desc[UR6][R2.64+0x580], R39 ;  /* 0x000580270200e986 */ /* 0x0001e8000c101906 */
[----:B------:R0:W-:Y:S04]  /*1f70*/  @!P5 STG.E desc[UR6][R2.64+0x600], R40 ;  /* 0x000600280200d986 */ /* 0x0001e8000c101906 */
[----:B------:R0:W-:Y:S04]  /*1f80*/  @!P4 STG.E desc[UR6][R2.64+0x680], R43 ;  /* 0x0006802b0200c986 */ /* 0x0001e8000c101906 */
[----:B------:R0:W-:Y:S04]  /*1f90*/  @!P3 STG.E desc[UR6][R2.64+0x700], R44 ;  /* 0x0007002c0200b986 */ /* 0x0001e8000c101906 */
[----:B------:R0:W-:Y:S04]  /*1fa0*/  @!P2 STG.E desc[UR6][R2.64+0x780], R45 ;  /* 0x0007802d0200a986 */ /* 0x0001e8000c101906 */
[----:B------:R0:W-:Y:S02]  /*1fb0*/  @!P1 STG.E desc[UR6][R2.64+0x800], R46 ;  /* 0x0008002e02009986 */ /* 0x0001e4000c101906 */
.L_x_25:
[----:B------:R-:W-:Y:S05]  /*1fc0*/  @P0 BRA `(.L_x_26) ;  /* 0x0000000000480947 */ /* 0x000fea0003800000 */
[----:B------:R3:W5:Y:S04]  /*1fd0*/  LDG.E R11, desc[UR6][R8.64] ;  /* 0x00000006080b7981 */ /* 0x000768000c1e1900 */
[----:B-1----:R3:W5:Y:S04]  /*1fe0*/  LDG.E R13, desc[UR6][R8.64+0x80] ;  /* 0x00008006080d7981 */ /* 0x002768000c1e1900 */
[----:B------:R3:W5:Y:S04]  /*1ff0*/  LDG.E R15, desc[UR6][R8.64+0x100] ;  /* 0x00010006080f7981 */ /* 0x000768000c1e1900 */
[----:B------:R3:W5:Y:S04]  /*2000*/  LDG.E R17, desc[UR6][R8.64+0x180] ;  /* 0x0001800608117981 */ /* 0x000768000c1e1900 */
[----:B------:R3:W5:Y:S04]  /*2010*/  LDG.E R19, desc[UR6][R8.64+0x200] ;  /* 0x0002000608137981 */ /* 0x000768000c1e1900 */
[----:B------:R3:W5:Y:S04]  /*2020*/  LDG.E R21, desc[UR6][R8.64+0x280] ;  /* 0x0002800608157981 */ /* 0x000768000c1e1900 */
[----:B------:R3:W5:Y:S04]  /*2030*/  LDG.E R23, desc[UR6][R8.64+0x300] ;  /* 0x0003000608177981 */ /* 0x000768000c1e1900 */
[----:B------:R3:W5:Y:S04]  /*2040*/  LDG.E R25, desc[UR6][R8.64+0x380] ;  /* 0x0003800608197981 */ /* 0x000768000c1e1900 */
[----:B------:R3:W5:Y:S04]  /*2050*/  LDG.E R27, desc[UR6][R8.64+0x400] ;  /* 0x00040006081b7981 */ /* 0x000768000c1e1900 */
[----:B0-2---:R3:W5:Y:S04]  /*2060*/  LDG.E R29, desc[UR6][R8.64+0x480] ;  /* 0x00048006081d7981 */ /* 0x005768000c1e1900 */
        /* <DEDUP_REMOVED lines=8> */
.L_x_26:
[----:B------:R-:W-:Y:S02]  /*20f0*/  IMAD.IADD R54, R5, 0x1, -R54 ;  /* 0x0000000105367824 */ /* 0x000fe400078e0a36 */
[C---:B0-2---:R-:W-:Y:S02]  /*2100*/  VIADD R3, R57.reuse, 0x20 ;  /* 0x0000002039037836 */ /* 0x045fe40000000000 */
[C---:B------:R-:W-:Y:S01]  /*2110*/  VIADD R45, R57.reuse, 0x40 ;  /* 0x00000040392d7836 */ /* 0x040fe20000000000 */
[CC--:B------:R-:W-:Y:S01]  /*2120*/  ISETP.GE.AND P5, PT, R57.reuse, R54.reuse, PT ;  /* 0x000000363900720c */ /* 0x0c0fe20003fa6270 */
[----:B------:R-:W-:Y:S01]  /*2130*/  VIADD R47, R57, 0x80 ;  /* 0x00000080392f7836 */ /* 0x000fe20000000000 */
[-C--:B------:R-:W-:Y:S01]  /*2140*/  ISETP.GE.AND P4, PT, R3, R54.reuse, PT ;  /* 0x000000360300720c */ /* 0x080fe20003f86270 */
[----:B------:R-:W-:Y:S01]  /*2150*/  VIADD R3, R57, 0x60 ;  /* 0x0000006039037836 */ /* 0x000fe20000000000 */
[-C--:B------:R-:W-:Y:S01]  /*2160*/  ISETP.GE.AND P3, PT, R45, R54.reuse, PT ;  /* 0x000000362d00720c */ /* 0x080fe20003f66270 */
[----:B------:R-:W-:Y:S01]  /*2170*/  VIADD R45, R57, 0xa0 ;  /* 0x000000a0392d7836 */ /* 0x000fe20000000000 */
[----:B------:R-:W-:-:S02]  /*2180*/  ISETP.GE.AND P1, PT, R47, R54, PT ;  /* 0x000000362f00720c */ /* 0x000fc40003f26270 */
[-C--:B------:R-:W-:Y:S01]  /*2190*/  ISETP.GE.AND P2, PT, R3, R54.reuse, PT ;  /* 0x000000360300720c */ /* 0x080fe20003f46270 */
[----:B------:R-:W-:Y:S01]  /*21a0*/  VIADD R3, R57, 0xc0 ;  /* 0x000000c039037836 */ /* 0x000fe20000000000 */
[-C--:B------:R-:W-:Y:S01]  /*21b0*/  ISETP.GE.AND P6, PT, R45, R54.reuse, PT ;  /* 0x000000362d00720c */ /* 0x080fe20003fc6270 */
[----:B------:R-:W-:Y:S02]  /*21c0*/  VIADD R45, R57, 0xe0 ;  /* 0x000000e0392d7836 */ /* 0x000fe40000000000 */
[----:B------:R0:W5:Y:S01]  /*21d0*/  @!P5 LDG.E R11, desc[UR6][R8.64] ;  /* 0x00000006080bd981 */ /* 0x000162000c1e1900 */
[-C--:B------:R-:W-:Y:S01]  /*21e0*/  ISETP.GE.AND P5, PT, R3, R54.reuse, PT ;  /* 0x000000360300720c */ /* 0x080fe20003fa6270 */
[----:B------:R-:W-:Y:S02]  /*21f0*/  VIADD R3, R57, 0x100 ;  /* 0x0000010039037836 */ /* 0x000fe40000000000 */
[----:B-1----:R0:W5:Y:S01]  /*2200*/  @!P4 LDG.E R13, desc[UR6][R8.64+0x80] ;  /* 0x00008006080dc981 */ /* 0x002162000c1e1900 */
[----:B------:R-:W-:Y:S01]  /*2210*/  ISETP.GE.AND P4, PT, R45, R54, PT ;  /* 0x000000362d00720c */ /* 0x000fe20003f86270 */
[----:B------:R-:W-:-:S02]  /*2220*/  VIADD R45, R57, 0x120 ;  /* 0x00000120392d7836 */ /* 0x000fc40000000000 */
[----:B------:R0:W5:Y:S01]  /*2230*/  @!P3 LDG.E R15, desc[UR6][R8.64+0x100] ;  /* 0x00010006080fb981 */ /* 0x000162000c1e1900 */
[-C--:B------:R-:W-:Y:S01]  /*2240*/  ISETP.GE.AND P3, PT, R3, R54.reuse, PT ;  /* 0x000000360300720c */ /* 0x080fe20003f66270 */
[----:B------:R-:W-:Y:S02]  /*2250*/  VIADD R3, R57, 0x140 ;  /* 0x0000014039037836 */ /* 0x000fe40000000000 */
[----:B------:R0:W5:Y:S01]  /*2260*/  @!P2 LDG.E R17, desc[UR6][R8.64+0x180] ;  /* 0x000180060811a981 */ /* 0x000162000c1e1900 */
[-C--:B------:R-:W-:Y:S01]  /*2270*/  ISETP.GE.AND P2, PT, R45, R54.reuse, PT ;  /* 0x000000362d00720c */ /* 0x080fe20003f46270 */
[----:B------:R-:W-:Y:S02]  /*2280*/  VIADD R45, R57, 0x160 ;  /* 0x00000160392d7836 */ /* 0x000fe40000000000 */
[----:B------:R0:W5:Y:S01]  /*2290*/  @!P1 LDG.E R19, desc[UR6][R8.64+0x200] ;  /* 0x0002000608139981 */ /* 0x000162000c1e1900 */
        /* <DEDUP_REMOVED lines=15> */
[----:B------:R-:W-:-:S03]  /*2390*/  ISETP.GE.AND P2, PT, R45, R54, PT ;  /* 0x000000362d00720c */ /* 0x000fc60003f46270 */
[----:B------:R0:W5:Y:S01]  /*23a0*/  @!P1 LDG.E R31, desc[UR6][R8.64+0x500] ;  /* 0x00050006081f9981 */ /* 0x000162000c1e1900 */
[----:B------:R-:W-:-:S03]  /*23b0*/  ISETP.GE.AND P1, PT, R3, R54, PT ;  /* 0x000000360300720c */ /* 0x000fc60003f26270 */
[----:B------:R0:W5:Y:S04]  /*23c0*/  @!P6 LDG.E R33, desc[UR6][R8.64+0x580] ;  /* 0x000580060821e981 */ /* 0x000168000c1e1900 */
[----:B------:R0:W5:Y:S04]  /*23d0*/  @!P5 LDG.E R35, desc[UR6][R8.64+0x600] ;  /* 0x000600060823d981 */ /* 0x000168000c1e1900 */
[----:B------:R0:W5:Y:S04]  /*23e0*/  @!P4 LDG.E R37, desc[UR6][R8.64+0x680] ;  /* 0x000680060825c981 */ /* 0x000168000c1e1900 */
[----:B------:R0:W5:Y:S04]  /*23f0*/  @!P3 LDG.E R39, desc[UR6][R8.64+0x700] ;  /* 0x000700060827b981 */ /* 0x000168000c1e1900 */
[----:B------:R0:W5:Y:S04]  /*2400*/  @!P2 LDG.E R41, desc[UR6][R8.64+0x780] ;  /* 0x000780060829a981 */ /* 0x000168000c1e1900 */
[----:B------:R0:W5:Y:S02]  /*2410*/  @!P1 LDG.E R43, desc[UR6][R8.64+0x800] ;  /* 0x00080006082b9981 */ /* 0x000164000c1e1900 */
.L_x_27:
[----:B------:R-:W-:Y:S05]  /*2420*/  @P0 BRA `(.L_x_28) ;  /* 0x0000000000540947 */ /* 0x000fea0003800000 */
[----:B------:R-:W1:Y:S02]  /*2430*/  LDCU.64 UR4, c[0x0][0x3b0] ;  /* 0x00007600ff0477ac */ /* 0x000e640008000a00 */
[----:B-1----:R-:W-:-:S04]  /*2440*/  LEA R2, P0, R0, UR4, 0x2 ;  /* 0x0000000400027c11 */ /* 0x002fc8000f8010ff */
[----:B------:R-:W-:-:S05]  /*2450*/  LEA.HI.X R3, R0, UR5, R7, 0x2, P0 ;  /* 0x0000000500037c11 */ /* 0x000fca00080f1407 */
[----:B-----5:R-:W-:Y:S04]  /*2460*/  STG.E desc[UR6][R2.64], R11 ;  /* 0x0000000b02007986 */ /* 0x020fe8000c101906 */
[----:B------:R-:W-:Y:S04]  /*2470*/  STG.E desc[UR6][R2.64+0x80], R13 ;  /* 0x0000800d02007986 */ /* 0x000fe8000c101906 */
        /* <DEDUP_REMOVED lines=14> */
[----:B------:R-:W-:Y:S01]  /*2560*/  STG.E desc[UR6][R2.64+0x800], R43 ;  /* 0x0008002b02007986 */ /* 0x000fe2000c101906 */
[----:B------:R-:W-:Y:S05]  /*2570*/  EXIT ;  /* 0x000000000000794d */ /* 0x000fea0003800000 */
.L_x_28:
[----:B------:R-:W1:Y:S01]  /*2580*/  LDCU.64 UR4, c[0x0][0x3b0] ;  /* 0x00007600ff0477ac */ /* 0x000e620008000a00 */
[----:B------:R-:W-:Y:S02]  /*2590*/  IMAD R42, R42, -0x1980, R5 ;  /* 0xffffe6802a2a7824 */ /* 0x000fe400078e0205 */
[C---:B------:R-:W-:Y:S02]  /*25a0*/  VIADD R5, R57.reuse, 0x40 ;  /* 0x0000004039057836 */ /* 0x040fe40000000000 */
[C---:B------:R-:W-:Y:S01]  /*25b0*/  VIADD R3, R57.reuse, 0x20 ;  /* 0x0000002039037836 */ /* 0x040fe20000000000 */
[CC--:B------:R-:W-:Y:S01]  /*25c0*/  ISETP.GE.AND P3, PT, R57.reuse, R42.reuse, PT ;  /* 0x0000002a3900720c */ /* 0x0c0fe20003f66270 */
[----:B0--3--:R-:W-:Y:S01]  /*25d0*/  VIADD R9, R57, 0x60 ;  /* 0x0000006039097836 */ /* 0x009fe20000000000 */
[-C--:B------:R-:W-:Y:S01]  /*25e0*/  ISETP.GE.AND P1, PT, R5, R42.reuse, PT ;  /* 0x0000002a0500720c */ /* 0x080fe20003f26270 */
[----:B------:R-:W-:Y:S01]  /*25f0*/  VIADD R5, R57, 0x80 ;  /* 0x0000008039057836 */ /* 0x000fe20000000000 */
[-C--:B------:R-:W-:Y:S01]  /*2600*/  ISETP.GE.AND P2, PT, R3, R42.reuse, PT ;  /* 0x0000002a0300720c */ /* 0x080fe20003f46270 */
[----:B------:R-:W-:Y:S01]  /*2610*/  VIADD R45, R57, 0xc0 ;  /* 0x000000c0392d7836 */ /* 0x000fe20000000000 */
[-C--:B------:R-:W-:Y:S01]  /*2620*/  ISETP.GE.AND P0, PT, R9, R42.reuse, PT ;  /* 0x0000002a0900720c */ /* 0x080fe20003f06270 */
[----:B------:R-:W-:Y:S01]  /*2630*/  VIADD R9, R57, 0xa0 ;  /* 0x000000a039097836 */ /* 0x000fe20000000000 */
[----:B------:R-:W-:Y:S01]  /*2640*/  ISETP.GE.AND P6, PT, R5, R42, PT ;  /* 0x0000002a0500720c */ /* 0x000fe20003fc6270 */
[----:B------:R-:W-:Y:S01]  /*2650*/  VIADD R5, R57, 0xe0 ;  /* 0x000000e039057836 */ /* 0x000fe20000000000 */
[----:B-1----:R-:W-:-:S02]  /*2660*/  LEA R2, P4, R0, UR4, 0x2 ;  /* 0x0000000400027c11 */ /* 0x002fc4000f8810ff */
[-C--:B------:R-:W-:Y:S02]  /*2670*/  ISETP.GE.AND P5, PT, R9, R42.reuse, PT ;  /* 0x0000002a0900720c */ /* 0x080fe40003fa6270 */
[----:B------:R-:W-:Y:S01]  /*2680*/  LEA.HI.X R3, R0, UR5, R7, 0x2, P4 ;  /* 0x0000000500037c11 */ /* 0x000fe2000a0f1407 */
[----:B------:R-:W-:Y:S01]  /*2690*/  VIADD R7, R57, 0x100 ;  /* 0x0000010039077836 */ /* 0x000fe20000000000 */
[----:B------:R-:W-:-:S03]  /*26a0*/  ISETP.GE.AND P4, PT, R45, R42, PT ;  /* 0x0000002a2d00720c */ /* 0x000fc60003f86270 */
[----:B-----5:R0:W-:Y:S01]  /*26b0*/  @!P3 STG.E desc[UR6][R2.64], R11 ;  /* 0x0000000b0200b986 */ /* 0x0201e2000c101906 */
        /* <DEDUP_REMOVED lines=19> */
[C---:B------:R-:W-:Y:S02]  /*27f0*/  VIADD R5, R57.reuse, 0x1e0 ;  /* 0x000001e039057836 */ /* 0x040fe40000000000 */
[----:B------:R-:W-:Y:S01]  /*2800*/  VIADD R57, R57, 0x200 ;  /* 0x0000020039397836 */ /* 0x000fe20000000000 */
[----:B------:R0:W-:Y:S01]  /*2810*/  @!P3 STG.E desc[UR6][R2.64+0x380], R25 ;  /* 0x000380190200b986 */ /* 0x0001e2000c101906 */
[----:B------:R-:W-:-:S03]  /*2820*/  ISETP.GE.AND P3, PT, R7, R42, PT ;  /* 0x0000002a0700720c */ /* 0x000fc60003f66270 */
        /* <DEDUP_REMOVED lines=9> */
[----:B------:R0:W-:Y:S01]  /*28c0*/  @!P2 STG.E desc[UR6][R2.64+0x780], R41 ;  /* 0x000780290200a986 */ /* 0x0001e2000c101906 */
[----:B------:R-:W-:Y:S05]  /*28d0*/  @P1 EXIT ;  /* 0x000000000000194d */ /* 0x000fea0003800000 */
[----:B------:R-:W-:Y:S01]  /*28e0*/  STG.E desc[UR6][R2.64+0x800], R43 ;  /* 0x0008002b02007986 */ /* 0x000fe2000c101906 */
[----:B------:R-:W-:Y:S05]  /*28f0*/  EXIT ;  /* 0x000000000000794d */ /* 0x000fea0003800000 */
.L_x_14:
[----:B------:R-:W-:Y:S01]  /*2900*/  IMAD.MOV.U32 R2, RZ, RZ, RZ ;  /* 0x000000ffff027224 */ /* 0x000fe200078e00ff */
[C---:B------:R-:W-:Y:S01]  /*2910*/  ISETP.GT.U32.AND P0, PT, R3.reuse, 0x1f, PT ;  /* 0x0000001f0300780c */ /* 0x040fe20003f04070 */
[----:B------:R-:W-:Y:S05]  /*2920*/  WARPSYNC.ALL ;  /* 0x0000000000007948 */ /* 0x000fea0003800000 */
[----:B------:R-:W-:-:S04]  /*2930*/  IMAD.HI.U32 R14, R3, 0x15555556, R2 ;  /* 0x15555556030e7827 */ /* 0x000fc800078e0002 */
[----:B------:R-:W-:-:S05]  /*2940*/  IMAD R15, R14, 0x4, R7 ;  /* 0x000000040e0f7824 */ /* 0x000fca00078e0207 */
[----:B------:R0:W-:Y:S01]  /*2950*/  STS [R15+0x3410], R0 ;  /* 0x003410000f007388 */ /* 0x0001e20000000800 */
[----:B------:R-:W-:Y:S06]  /*2960*/  BAR.SYNC.DEFER_BLOCKING 0x0 ;  /* 0x0000000000007b1d */ /* 0x000fec0000010000 */
[----:B------:R-:W-:Y:S05]  /*2970*/  @P0 BRA `(.L_x_29) ;  /* 0x0000000000dc0947 */ /* 0x000fea0003800000 */
[----:B------:R-:W-:Y:S01]  /*2980*/  IMAD R14, R3, 0x34, R7 ;  /* 0x00000034030e7824 */ /* 0x000fe200078e0207 */
[----:B------:R-:W-:-:S04]  /*2990*/  UMOV UR8, 0xffffffff ;  /* 0xffffffff00087882 */ /* 0x000fc80000000000 */
[----:B------:R-:W-:Y:S04]  /*29a0*/  LDS R28, [R14+0x3410] ;  /* 0x003410000e1c7984 */ /* 0x000fe80000000800 */
[----:B------:R-:W-:Y:S04]  /*29b0*/  LDS R29, [R14+0x3414] ;  /* 0x003414000e1d7984 */ /* 0x000fe80000000800 */
[----:B------:R-:W1:Y:S04]  /*29c0*/  LDS R30, [R14+0x3418] ;  /* 0x003418000e1e7984 */ /* 0x000e680000000800 */
[----:B------:R-:W-:Y:S04]  /*29d0*/  LDS R31, [R14+0x341c] ;  /* 0x00341c000e1f7984 */ /* 0x000fe80000000800 */
[----:B------:R-:W2:Y:S04]  /*29e0*/  LDS R32, [R14+0x3420] ;  /* 0x003420000e207984 */ /* 0x000ea80000000800 */
[----:B------:R-:W-:Y:S04]  /*29f0*/  LDS R33, [R14+0x3424] ;  /* 0x003424000e217984 */ /* 0x000fe80000000800 */
[----:B------:R-:W3:Y:S04]  /*2a00*/  LDS R34, [R14+0x3428] ;  /* 0x003428000e227984 */ /* 0x000ee80000000800 */
[----:B------:R-:W-:Y:S04]  /*2a10*/  LDS R35, [R14+0x342c] ;  /* 0x00342c000e237984 */ /* 0x000fe80000000800 */
[----:B------:R-:W4:Y:S04]  /*2a20*/  LDS R36, [R14+0x3430] ;  /* 0x003430000e247984 */ /* 0x000f280000000800 */
[----:B------:R-:W-:Y:S04]  /*2a30*/  LDS R37, [R14+0x3434] ;  /* 0x003434000e257984 */ /* 0x000fe80000000800 */
[----:B------:R-:W5:Y:S04]  /*2a40*/  LDS R38, [R14+0x3438] ;  /* 0x003438000e267984 */ /* 0x000f680000000800 */
[----:B------:R-:W0:Y:S01]  /*2a50*/  LDS R39, [R14+0x343c] ;  /* 0x00343c000e277984 */ /* 0x000e220000000800 */
[----:B-1----:R-:W-:-:S04]  /*2a60*/  IADD3 R40, PT, PT, R30, R29, R28 ;  /* 0x0000001d1e287210 */ /* 0x002fc80007ffe01c */
[----:B--2---:R-:W-:-:S04]  /*2a70*/  IADD3 R40, PT, PT, R32, R40, R31 ;  /* 0x0000002820287210 */ /* 0x004fc80007ffe01f */
[----:B---3--:R-:W-:-:S04]  /*2a80*/  IADD3 R40, PT, PT, R34, R40, R33 ;  /* 0x0000002822287210 */ /* 0x008fc80007ffe021 */
[----:B----4-:R-:W-:-:S04]  /*2a90*/  IADD3 R40, PT, PT, R36, R40, R35 ;  /* 0x0000002824287210 */ /* 0x010fc80007ffe023 */
[----:B-----5:R-:W-:-:S05]  /*2aa0*/  IADD3 R40, PT, PT, R38, R40, R37 ;  /* 0x0000002826287210 */ /* 0x020fca0007ffe025 */
[----:B0-----:R-:W-:Y:S01]  /*2ab0*/  IMAD.IADD R39, R39, 0x1, R40 ;  /* 0x0000000127277824 */ /* 0x001fe200078e0228 */
[----:B------:R-:W-:Y:S06]  /*2ac0*/  BRA.DIV UR8, `(.L_x_30) ;  /* 0x0000007a08547947 */ /* 0x000fec000b800000 */
[----:B------:R-:W0:Y:S02]  /*2ad0*/  SHFL.UP P0, R40, R39, 0x1, RZ ;  /* 0x0420000027287989 */ /* 0x000e2400000000ff */
[----:B0-----:R-:W-:-:S05]  /*2ae0*/  @P0 IMAD.IADD R40, R39, 0x1, R40 ;  /* 0x0000000127280824 */ /* 0x001fca00078e0228 */
[----:B------:R-:W0:Y:S02]  /*2af0*/  SHFL.UP P0, R43, R40, 0x2, RZ ;  /* 0x04400000282b7989 */ /* 0x000e2400000000ff */
[----:B0-----:R-:W-:-:S05]  /*2b00*/  @P0 IMAD.IADD R43, R40, 0x1, R43 ;  /* 0x00000001282b0824 */ /* 0x001fca00078e022b */
[----:B------:R-:W0:Y:S02]  /*2b10*/  SHFL.UP P0, R44, R43, 0x4, RZ ;  /* 0x048000002b2c7989 */ /* 0x000e2400000000ff */
[----:B0-----:R-:W-:-:S05]  /*2b20*/  @P0 IMAD.IADD R44, R43, 0x1, R44 ;  /* 0x000000012b2c0824 */ /* 0x001fca00078e022c */
[----:B------:R-:W0:Y:S02]  /*2b30*/  SHFL.UP P0, R45, R44, 0x8, RZ ;  /* 0x050000002c2d7989 */ /* 0x000e2400000000ff */
[----:B0-----:R-:W-:-:S05]  /*2b40*/  @P0 IMAD.IADD R45, R44, 0x1, R45 ;  /* 0x000000012c2d0824 */ /* 0x001fca00078e022d */
[----:B------:R0:W1:Y:S02]  /*2b50*/  SHFL.UP P0, R46, R45, 0x10, RZ ;  /* 0x060000002d2e7989 */ /* 0x00006400000000ff */
.L_x_120:
[----:B-1----:R-:W-:-:S04]  /*2b60*/  @P0 IMAD.IADD R46, R45, 0x1, R46 ;  /* 0x000000012d2e0824 */ /* 0x002fc800078e022e */
[----:B------:R-:W-:-:S04]  /*2b70*/  IMAD.IADD R39, R46, 0x1, -R39 ;  /* 0x000000012e277824 */ /* 0x000fc800078e0a27 */
[----:B------:R-:W-:Y:S01]  /*2b80*/  IMAD.IADD R28, R28, 0x1, R39 ;  /* 0x000000011c1c7824 */ /* 0x000fe200078e0227 */
[----:B------:R1:W-:Y:S03]  /*2b90*/  STS [R14+0x3410], R39 ;  /* 0x003410270e007388 */ /* 0x0003e60000000800 */
        /* <DEDUP_REMOVED lines=19> */
[----:B------:R1:W-:Y:S04]  /*2cd0*/  STS [R14+0x3438], R37 ;  /* 0x003438250e007388 */ /* 0x0003e80000000800 */
[----:B------:R1:W-:Y:S02]  /*2ce0*/  STS [R14+0x343c], R43 ;  /* 0x00343c2b0e007388 */ /* 0x0003e40000000800 */
.L_x_29:
[----:B------:R-:W-:Y:S05]  /*2cf0*/  WARPSYNC.ALL ;  /* 0x0000000000007948 */ /* 0x000fea0003800000 */
[----:B------:R-:W-:Y:S01]  /*2d00*/  BAR.SYNC.DEFER_BLOCKING 0x0 ;  /* 0x0000000000007b1d */ /* 0x000fe20000010000 */
[----:B------:R-:W-:Y:S02]  /*2d10*/  ISETP.NE.AND P0, PT, R50, RZ, PT ;  /* 0x000000ff3200720c */ /* 0x000fe40003f05270 */
[----:B-1----:R-:W-:-:S03]  /*2d20*/  SHF.R.U32.HI R28, RZ, UR5, R27 ;  /* 0x00000005ff1c7c19 */ /* 0x002fc6000801161b */
[----:B------:R-:W-:Y:S01]  /*2d30*/  BSSY.RECONVERGENT B0, `(.L_x_31) ;  /* 0x0000028000007945 */ /* 0x000fe20003800200 */
[----:B------:R-:W-:Y:S01]  /*2d40*/  LOP3.LUT R28, R28, UR4, RZ, 0x30, !PT ;  /* 0x000000041c1c7c12 */ /* 0x000fe2000f8e30ff */
[----:B0-----:R-:W0:Y:S06]  /*2d50*/  LDS R15, [R15+0x3410] ;  /* 0x003410000f0f7984 */ /* 0x001e2c0000000800 */
[----:B------:R-:W-:Y:S05]  /*2d60*/  @P0 BRA `(.L_x_32) ;  /* 0x0000000000900947 */ /* 0x000fea0003800000 */
[----:B------:R-:W0:Y:S04]  /*2d70*/  LDS R14, [R51] ;  /* 0x00000000330e7984 */ /* 0x000e280000000800 */
[----:B------:R-:W1:Y:S04]  /*2d80*/  LDS R30, [R51+0x400] ;  /* 0x00040000331e7984 */ /* 0x000e680000000800 */
[----:B------:R-:W2:Y:S04]  /*2d90*/  LDS R32, [R51+0x800] ;  /* 0x0008000033207984 */ /* 0x000ea80000000800 */
[----:B------:R-:W3:Y:S04]  /*2da0*/  LDS R34, [R51+0xc00] ;  /* 0x000c000033227984 */ /* 0x000ee80000000800 */
[----:B------:R-:W4:Y:S04]  /*2db0*/  LDS R36, [R51+0x1000] ;  /* 0x0010000033247984 */ /* 0x000f280000000800 */
[----:B------:R-:W5:Y:S04]  /*2dc0*/  LDS R38, [R51+0x1400] ;  /* 0x0014000033267984 */ /* 0x000f680000000800 */
[----:B------:R-:W5:Y:S04]  /*2dd0*/  LDS R40, [R51+0x1800] ;  /* 0x0018000033287984 */ /* 0x000f680000000800 */
[----:B------:R-:W5:Y:S04]  /*2de0*/  LDS R44, [R51+0x1c00] ;  /* 0x001c0000332c7984 */ /* 0x000f680000000800 */
[----:B------:R-:W5:Y:S04]  /*2df0*/  LDS R46, [R51+0x2000] ;  /* 0x00200000332e7984 */ /* 0x000f680000000800 */
[----:B------:R-:W5:Y:S04]  /*2e00*/  LDS R58, [R51+0x2400] ;  /* 0x00240000333a7984 */ /* 0x000f680000000800 */
[----:B------:R-:W5:Y:S01]  /*2e10*/  LDS R60, [R51+0x2800] ;  /* 0x00280000333c7984 */ /* 0x000f620000000800 */
[----:B0-----:R-:W-:-:S03]  /*2e20*/  IMAD.IADD R14, R15, 0x1, R14 ;  /* 0x000000010f0e7824 */ /* 0x001fc600078e020e */
[----:B------:R-:W0:Y:S01]  /*2e30*/  LDS R62, [R51+0x2c00] ;  /* 0x002c0000333e7984 */ /* 0x000e220000000800 */
[C---:B-1----:R-:W-:Y:S02]  /*2e40*/  IMAD.IADD R30, R15.reuse, 0x1, R30 ;  /* 0x000000010f1e7824 */ /* 0x042fe400078e021e */
[C---:B--2---:R-:W-:Y:S01]  /*2e50*/  IMAD.IADD R32, R15.reuse, 0x1, R32 ;  /* 0x000000010f207824 */ /* 0x044fe200078e0220 */
[----:B------:R1:W-:Y:S01]  /*2e60*/  STS [R51], R14 ;  /* 0x0000000e33007388 */ /* 0x0003e20000000800 */
[----:B---3--:R-:W-:-:S03]  /*2e70*/  IMAD.IADD R34, R15, 0x1, R34 ;  /* 0x000000010f227824 */ /* 0x008fc600078e0222 */
[----:B------:R1:W-:Y:S01]  /*2e80*/  STS [R51+0x400], R30 ;  /* 0x0004001e33007388 */ /* 0x0003e20000000800 */
[----:B----4-:R-:W-:-:S03]  /*2e90*/  IMAD.IADD R36, R15, 0x1, R36 ;  /* 0x000000010f247824 */ /* 0x010fc600078e0224 */
[----:B------:R1:W-:Y:S01]  /*2ea0*/  STS [R51+0x800], R32 ;  /* 0x0008002033007388 */ /* 0x0003e20000000800 */
[----:B-----5:R-:W-:-:S03]  /*2eb0*/  IMAD.IADD R38, R15, 0x1, R38 ;  /* 0x000000010f267824 */ /* 0x020fc600078e0226 */
[----:B------:R1:W-:Y:S01]  /*2ec0*/  STS [R51+0xc00], R34 ;  /* 0x000c002233007388 */ /* 0x0003e20000000800 */
[----:B------:R-:W-:-:S03]  /*2ed0*/  IMAD.IADD R40, R15, 0x1, R40 ;  /* 0x000000010f287824 */ /* 0x000fc600078e0228 */
        /* <DEDUP_REMOVED lines=9> */
[----:B0-----:R-:W-:-:S03]  /*2f70*/  IMAD.IADD R62, R15, 0x1, R62 ;  /* 0x000000010f3e7824 */ /* 0x001fc600078e023e */
[----:B------:R1:W-:Y:S04]  /*2f80*/  STS [R51+0x2400], R58 ;  /* 0x0024003a33007388 */ /* 0x0003e80000000800 */
[----:B------:R1:W-:Y:S04]  /*2f90*/  STS [R51+0x2800], R60 ;  /* 0x0028003c33007388 */ /* 0x0003e80000000800 */
[----:B------:R1:W-:Y:S02]  /*2fa0*/  STS [R51+0x2c00], R62 ;  /* 0x002c003e33007388 */ /* 0x0003e40000000800 */
.L_x_32:
[----:B------:R-:W-:Y:S05]  /*2fb0*/  BSYNC.RECONVERGENT B0 ;  /* 0x0000000000007941 */ /* 0x000fea0003800200 */
.L_x_31:
[----:B------:R-:W-:Y:S01]  /*2fc0*/  BAR.SYNC.DEFER_BLOCKING 0x0 ;  /* 0x0000000000007b1d */ /* 0x000fe20000010000 */
[----:B------:R-:W-:Y:S01]  /*2fd0*/  R2P PR, R28, 0x7f ;  /* 0x0000007f1c007804 */ /* 0x000fe20000000000 */
[----:B------:R-:W-:-:S04]  /*2fe0*/  IMAD.MOV.U32 R47, RZ, RZ, RZ ;  /* 0x000000ffff2f7224 */ /* 0x000fc800078e00ff */
[----:B------:R-:W-:Y:S08]  /*2ff0*/  BSSY.RECONVERGENT B0, `(.L_x_33) ;  /* 0x0000024000007945 */ /* 0x000ff00003800200 */
[----:B-1----:R-:W-:Y:S02]  /*3000*/  VOTE.ANY R14, PT, P0 ;  /* 0x00000000000e7806 */ /* 0x002fe400000e0100 */
[----:B------:R-:W-:-:S02]  /*3010*/  VOTE.ANY R29, PT, P1 ;  /* 0x00000000001d7806 */ /* 0x000fc400008e0100 */
[----:B------:R-:W-:Y:S02]  /*3020*/  @!P0 LOP3.LUT R14, RZ, R14, RZ, 0x33, !PT ;  /* 0x0000000eff0e8212 */ /* 0x000fe400078e33ff */
[----:B------:R-:W-:Y:S02]  /*3030*/  VOTE.ANY R31, PT, P2 ;  /* 0x00000000001f7806 */ /* 0x000fe400010e0100 */
[----:B------:R-:W-:Y:S02]  /*3040*/  @!P1 LOP3.LUT R29, RZ, R29, RZ, 0x33, !PT ;  /* 0x0000001dff1d9212 */ /* 0x000fe400078e33ff */
[----:B------:R-:W-:Y:S02]  /*3050*/  VOTE.ANY R33, PT, P3 ;  /* 0x0000000000217806 */ /* 0x000fe400018e0100 */
[----:B------:R-:W-:Y:S02]  /*3060*/  @!P2 LOP3.LUT R31, RZ, R31, RZ, 0x33, !PT ;  /* 0x0000001fff1fa212 */ /* 0x000fe400078e33ff */
[----:B------:R-:W-:-:S02]  /*3070*/  LOP3.LUT R14, R29, R14, RZ, 0xc0, !PT ;  /* 0x0000000e1d0e7212 */ /* 0x000fc400078ec0ff */
[----:B------:R-:W-:Y:S02]  /*3080*/  @!P3 LOP3.LUT R33, RZ, R33, RZ, 0x33, !PT ;  /* 0x00000021ff21b212 */ /* 0x000fe400078e33ff */
[----:B------:R-:W-:Y:S02]  /*3090*/  LOP3.LUT R14, R31, R14, RZ, 0xc0, !PT ;  /* 0x0000000e1f0e7212 */ /* 0x000fe400078ec0ff */
[----:B------:R-:W-:Y:S02]  /*30a0*/  VOTE.ANY R29, PT, P4 ;  /* 0x00000000001d7806 */ /* 0x000fe400020e0100 */
[----:B------:R-:W-:Y:S02]  /*30b0*/  LOP3.LUT R14, R33, R14, RZ, 0xc0, !PT ;  /* 0x0000000e210e7212 */ /* 0x000fe400078ec0ff */
[----:B------:R-:W-:Y:S02]  /*30c0*/  @!P4 LOP3.LUT R29, RZ, R29, RZ, 0x33, !PT ;  /* 0x0000001dff1dc212 */ /* 0x000fe400078e33ff */
[----:B------:R-:W-:-:S02]  /*30d0*/  VOTE.ANY R31, PT, P5 ;  /* 0x00000000001f7806 */ /* 0x000fc400028e0100 */
[----:B------:R-:W-:Y:S01]  /*30e0*/  LOP3.LUT R14, R29, R14, RZ, 0xc0, !PT ;  /* 0x0000000e1d0e7212 */ /* 0x000fe200078ec0ff */
[----:B------:R-:W-:Y:S01]  /*30f0*/  IMAD.SHL.U32 R29, R3, 0x20, RZ ;  /* 0x00000020031d7824 */ /* 0x000fe200078e00ff */
[----:B------:R-:W-:Y:S02]  /*3100*/  LOP3.LUT P0, RZ, R28, 0x80, RZ, 0xc0, !PT ;  /* 0x000000801cff7812 */ /* 0x000fe4000780c0ff */
[----:B------:R-:W-:Y:S02]  /*3110*/  @!P5 LOP3.LUT R31, RZ, R31, RZ, 0x33, !PT ;  /* 0x0000001fff1fd212 */ /* 0x000fe400078e33ff */
[----:B------:R-:W-:Y:S02]  /*3120*/  VOTE.ANY R30, PT, P6 ;  /* 0x00000000001e7806 */ /* 0x000fe400030e0100 */
[----:B------:R-:W-:Y:S02]  /*3130*/  LOP3.LUT R31, R31, R14, RZ, 0xc0, !PT ;  /* 0x0000000e1f1f7212 */ /* 0x000fe400078ec0ff */
[----:B------:R-:W1:Y:S01]  /*3140*/  S2R R14, SR_LEMASK ;  /* 0x00000000000e7919 */ /* 0x000e620000003a00 */
[----:B------:R-:W-:-:S04]  /*3150*/  @!P6 LOP3.LUT R30, RZ, R30, RZ, 0x33, !PT ;  /* 0x0000001eff1ee212 */ /* 0x000fc800078e33ff */
[----:B------:R-:W-:Y:S02]  /*3160*/  VOTE.ANY R32, PT, P0 ;  /* 0x0000000000207806 */ /* 0x000fe400000e0100 */
[----:B------:R-:W-:Y:S02]  /*3170*/  LOP3.LUT R31, R30, R31, RZ, 0xc0, !PT ;  /* 0x0000001f1e1f7212 */ /* 0x000fe400078ec0ff */
[----:B------:R-:W-:Y:S02]  /*3180*/  @!P0 LOP3.LUT R32, RZ, R32, RZ, 0x33, !PT ;  /* 0x00000020ff208212 */ /* 0x000fe400078e33ff */
[----:B------:R-:W-:Y:S02]  /*3190*/  LOP3.LUT R30, R29, 0x7c00, RZ, 0xc0, !PT ;  /* 0x00007c001d1e7812 */ /* 0x000fe400078ec0ff */
[----:B------:R-:W-:-:S03]  /*31a0*/  LOP3.LUT R31, R32, R31, RZ, 0xc0, !PT ;  /* 0x0000001f201f7212 */ /* 0x000fc600078ec0ff */
[----:B------:R-:W-:Y:S01]  /*31b0*/  IMAD.IADD R29, R7, 0x1, R30 ;  /* 0x00000001071d7824 */ /* 0x000fe200078e021e */
[----:B------:R-:W2:Y:S01]  /*31c0*/  FLO.U32 R32, R31 ;  /* 0x0000001f00207300 */ /* 0x000ea200000e0000 */
[----:B-1----:R-:W-:Y:S02]  /*31d0*/  LOP3.LUT R44, R14, R31, RZ, 0xc0, !PT ;  /* 0x0000001f0e2c7212 */ /* 0x002fe400078ec0ff */
[----:B--2---:R-:W-:-:S05]  /*31e0*/  ISETP.NE.AND P0, PT, R24, R32, PT ;  /* 0x000000201800720c */ /* 0x004fca0003f05270 */
[----:B------:R-:W1:Y:S08]  /*31f0*/  POPC R44, R44 ;  /* 0x0000002c002c7309 */ /* 0x000e700000000000 */
[----:B------:R-:W-:Y:S05]  /*3200*/  @P0 BRA `(.L_x_34) ;  /* 0x0000000000080947 */ /* 0x000fea0003800000 */
[----:B------:R-:W-:-:S06]  /*3210*/  IMAD R47, R28, 0x4, R29 ;  /* 0x000000041c2f7824 */ /* 0x000fcc00078e021d */
[----:B-1----:R2:W3:Y:S02]  /*3220*/  ATOMS.ADD R47, [R47], R44 ;  /* 0x0000002c2f2f738c */ /* 0x0024e40000000000 */
.L_x_34:
[----:B------:R-:W-:Y:S05]  /*3230*/  BSYNC.RECONVERGENT B0 ;  /* 0x0000000000007941 */ /* 0x000fea0003800200 */
.L_x_33:
[----:B------:R-:W-:Y:S01]  /*3240*/  R2P PR, R52, 0x7f ;  /* 0x0000007f34007804 */ /* 0x000fe20000000000 */
[----:B---3--:R3:W4:Y:S01]  /*3250*/  SHFL.IDX PT, R47, R47, R32, 0x1f ;  /* 0x00001f202f2f7589 */ /* 0x00872200000e0000 */
[----:B------:R-:W-:Y:S01]  /*3260*/  BSSY.RECONVERGENT B0, `(.L_x_35) ;  /* 0x0000021000007945 */ /* 0x000fe20003800200 */
[----:B------:R-:W-:-:S10]  /*3270*/  IMAD.MOV.U32 R49, RZ, RZ, RZ ;  /* 0x000000ffff317224 */ /* 0x000fd400078e00ff */
[----:B------:R-:W-:Y:S02]  /*3280*/  VOTE.ANY R28, PT, P0 ;  /* 0x00000000001c7806 */ /* 0x000fe400000e0100 */
[----:B------:R-:W-:Y:S02]  /*3290*/  VOTE.ANY R31, PT, P1 ;  /* 0x00000000001f7806 */ /* 0x000fe400008e0100 */
[----:B------:R-:W-:Y:S02]  /*32a0*/  @!P0 LOP3.LUT R28, RZ, R28, RZ, 0x33, !PT ;  /* 0x0000001cff1c8212 */ /* 0x000fe400078e33ff */
[----:B------:R-:W-:Y:S02]  /*32b0*/  VOTE.ANY R33, PT, P2 ;  /* 0x0000000000217806 */ /* 0x000fe400010e0100 */
[----:B------:R-:W-:Y:S02]  /*32c0*/  @!P1 LOP3.LUT R31, RZ, R31, RZ, 0x33, !PT ;  /* 0x0000001fff1f9212 */ /* 0x000fe400078e33ff */
[----:B------:R-:W-:-:S02]  /*32d0*/  @!P2 LOP3.LUT R33, RZ, R33, RZ, 0x33, !PT ;  /* 0x00000021ff21a212 */ /* 0x000fc400078e33ff */
[----:B------:R-:W-:Y:S02]  /*32e0*/  LOP3.LUT R28, R31, R28, RZ, 0xc0, !PT ;  /* 0x0000001c1f1c7212 */ /* 0x000fe400078ec0ff */
[----:B------:R-:W-:Y:S02]  /*32f0*/  VOTE.ANY R31, PT, P3 ;  /* 0x00000000001f7806 */ /* 0x000fe400018e0100 */
[----:B------:R-:W-:Y:S02]  /*3300*/  LOP3.LUT R28, R33, R28, RZ, 0xc0, !PT ;  /* 0x0000001c211c7212 */ /* 0x000fe400078ec0ff */
[----:B------:R-:W-:Y:S02]  /*3310*/  LOP3.LUT P0, RZ, R52, 0x80, RZ, 0xc0, !PT ;  /* 0x0000008034ff7812 */ /* 0x000fe4000780c0ff */
[----:B------:R-:W-:Y:S02]  /*3320*/  VOTE.ANY R33, PT, P4 ;  /* 0x0000000000217806 */ /* 0x000fe400020e0100 */
[----:B------:R-:W-:-:S02]  /*3330*/  @!P3 LOP3.LUT R31, RZ, R31, RZ, 0x33, !PT ;  /* 0x0000001fff1fb212 */ /* 0x000fc400078e33ff */
[----:B------:R-:W-:Y:S02]  /*3340*/  @!P4 LOP3.LUT R33, RZ, R33, RZ, 0x33, !PT ;  /* 0x00000021ff21c212 */ /* 0x000fe400078e33ff */
[----:B------:R-:W-:Y:S02]  /*3350*/  LOP3.LUT R28, R31, R28, RZ, 0xc0, !PT ;  /* 0x0000001c1f1c7212 */ /* 0x000fe400078ec0ff */
[----:B------:R-:W-:Y:S02]  /*3360*/  VOTE.ANY R31, PT, P5 ;  /* 0x00000000001f7806 */ /* 0x000fe400028e0100 */
[----:B------:R-:W-:Y:S02]  /*3370*/  LOP3.LUT R28, R33, R28, RZ, 0xc0, !PT ;  /* 0x0000001c211c7212 */ /* 0x000fe400078ec0ff */
[----:B------:R-:W-:Y:S02]  /*3380*/  VOTE.ANY R33, PT, P6 ;  /* 0x0000000000217806 */ /* 0x000fe400030e0100 */
[----:B------:R-:W-:-:S02]  /*3390*/  @!P5 LOP3.LUT R31, RZ, R31, RZ, 0x33, !PT ;  /* 0x0000001fff1fd212 */ /* 0x000fc400078e33ff */
[----:B------:R-:W-:Y:S02]  /*33a0*/  VOTE.ANY R35, PT, P0 ;  /* 0x0000000000237806 */ /* 0x000fe400000e0100 */
[----:B------:R-:W-:Y:S02]  /*33b0*/  @!P6 LOP3.LUT R33, RZ, R33, RZ, 0x33, !PT ;  /* 0x00000021ff21e212 */ /* 0x000fe400078e33ff */
[----:B------:R-:W-:Y:S02]  /*33c0*/  LOP3.LUT R28, R31, R28, RZ, 0xc0, !PT ;  /* 0x0000001c1f1c7212 */ /* 0x000fe400078ec0ff */
[----:B------:R-:W-:Y:S02]  /*33d0*/  @!P0 LOP3.LUT R35, RZ, R35, RZ, 0x33, !PT ;  /* 0x00000023ff238212 */ /* 0x000fe400078e33ff */
[----:B------:R-:W-:-:S04]  /*33e0*/  LOP3.LUT R28, R33, R28, RZ, 0xc0, !PT ;  /* 0x0000001c211c7212 */ /* 0x000fc800078ec0ff */
[----:B------:R-:W-:-:S04]  /*33f0*/  LOP3.LUT R35, R35, R28, RZ, 0xc0, !PT ;  /* 0x0000001c23237212 */ /* 0x000fc800078ec0ff */
[----:B------:R-:W5:Y:S01]  /*3400*/  FLO.U32 R30, R35 ;  /* 0x00000023001e7300 */ /* 0x000f6200000e0000 */
[----:B------:R-:W-:-:S07]  /*3410*/  LOP3.LUT R46, R14, R35, RZ, 0xc0, !PT ;  /* 0x000000230e2e7212 */ /* 0x000fce00078ec0ff */
[----:B------:R-:W0:Y:S01]  /*3420*/  POPC R46, R46 ;  /* 0x0000002e002e7309 */ /* 0x000e220000000000 */
[----:B-----5:R-:W-:-:S13]  /*3430*/  ISETP.NE.AND P0, PT, R24, R30, PT ;  /* 0x0000001e1800720c */ /* 0x020fda0003f05270 */
[----:B0--34-:R-:W-:Y:S05]  /*3440*/  @P0 BRA `(.L_x_36) ;  /* 0x0000000000080947 */ /* 0x019fea0003800000 */
[----:B------:R-:W-:-:S06]  /*3450*/  IMAD R49, R52, 0x4, R29 ;  /* 0x0000000434317824 */ /* 0x000fcc00078e021d */
[----:B------:R0:W3:Y:S02]  /*3460*/  ATOMS.ADD R49, [R49], R46 ;  /* 0x0000002e3131738c */ /* 0x0000e40000000000 */
.L_x_36:
[----:B------:R-:W-:Y:S05]  /*3470*/  BSYNC.RECONVERGENT B0 ;  /* 0x0000000000007941 */ /* 0x000fea0003800200 */
.L_x_35:
        /* <DEDUP_REMOVED lines=35> */
.L_x_38:
[----:B------:R-:W-:Y:S05]  /*36b0*/  BSYNC.RECONVERGENT B0 ;  /* 0x0000000000007941 */ /* 0x000fea0003800200 */
.L_x_37:
        /* <DEDUP_REMOVED lines=27> */
[----:B------:R-:W-:Y:S02]  /*3870*/  LOP3.LUT R35, R35, R28, RZ, 0xc0, !PT ;  /* 0x0000001c23237212 */ /* 0x000fe400078ec0ff */
[----:B------:R-:W-:Y:S02]  /*3880*/  SHF.R.U32.HI R28, RZ, UR5, R23 ;  /* 0x00000005ff1c7c19 */ /* 0x000fe40008011617 */
[----:B------:R-:W5:Y:S01]  /*3890*/  FLO.U32 R39, R35 ;  /* 0x0000002300277300 */ /* 0x000f6200000e0000 */
[----:B------:R-:W-:Y:S02]  /*38a0*/  LOP3.LUT R53, R14, R35, RZ, 0xc0, !PT ;  /* 0x000000230e357212 */ /* 0x000fe400078ec0ff */
[----:B------:R-:W-:-:S05]  /*38b0*/  LOP3.LUT R30, R28, UR4, RZ, 0x30, !PT ;  /* 0x000000041c1e7c12 */ /* 0x000fca000f8e30ff */
[----:B------:R-:W0:Y:S01]  /*38c0*/  POPC R53, R53 ;  /* 0x0000003500357309 */ /* 0x000e220000000000 */
[----:B-----5:R-:W-:-:S13]  /*38d0*/  ISETP.NE.AND P0, PT, R24, R39, PT ;  /* 0x000000271800720c */ /* 0x020fda0003f05270 */
[----:B0--34-:R-:W-:Y:S05]  /*38e0*/  @P0 BRA `(.L_x_40) ;  /* 0x0000000000080947 */ /* 0x019fea0003800000 */
[----:B------:R-:W-:-:S05]  /*38f0*/  IMAD R48, R48, 0x4, R29 ;  /* 0x0000000430307824 */ /* 0x000fca00078e021d */
[----:B------:R0:W3:Y:S02]  /*3900*/  ATOMS.ADD R56, [R48], R53 ;  /* 0x000000353038738c */ /* 0x0000e40000000000 */
.L_x_40:
[----:B------:R-:W-:Y:S05]  /*3910*/  BSYNC.RECONVERGENT B0 ;  /* 0x0000000000007941 */ /* 0x000fea0003800200 */
.L_x_39:
        /* <DEDUP_REMOVED lines=30> */
[----:B0-----:R-:W-:Y:S02]  /*3b00*/  LOP3.LUT R48, R14, R35, RZ, 0xc0, !PT ;  /* 0x000000230e307212 */ /* 0x001fe400078ec0ff */
[----:B------:R-:W-:-:S05]  /*3b10*/  LOP3.LUT R34, R28, UR4, RZ, 0x30, !PT ;  /* 0x000000041c227c12 */ /* 0x000fca000f8e30ff */
[----:B------:R-:W0:Y:S01]  /*3b20*/  POPC R48, R48 ;  /* 0x0000003000307309 */ /* 0x000e220000000000 */
[----:B-----5:R-:W-:-:S13]  /*3b30*/  ISETP.NE.AND P0, PT, R24, R32, PT ;  /* 0x000000201800720c */ /* 0x020fda0003f05270 */
[----:B0--34-:R-:W-:Y:S05]  /*3b40*/  @P0 BRA `(.L_x_42) ;  /* 0x0000000000080947 */ /* 0x019fea0003800000 */
[----:B------:R-:W-:-:S06]  /*3b50*/  IMAD R45, R30, 0x4, R29 ;  /* 0x000000041e2d7824 */ /* 0x000fcc00078e021d */
[----:B------:R0:W3:Y:S02]  /*3b60*/  ATOMS.ADD R45, [R45], R48 ;  /* 0x000000302d2d738c */ /* 0x0000e40000000000 */
.L_x_42:
[----:B------:R-:W-:Y:S05]  /*3b70*/  BSYNC.RECONVERGENT B0 ;  /* 0x0000000000007941 */ /* 0x000fea0003800200 */
.L_x_41:
        /* <DEDUP_REMOVED lines=35> */
[----:B------:R-:W-:-:S06]  /*3db0*/  IMAD R36, R34, 0x4, R29 ;  /* 0x0000000422247824 */ /* 0x000fcc00078e021d */
[----:B------:R0:W3:Y:S02]  /*3dc0*/  ATOMS.ADD R36, [R36], R37 ;  /* 0x000000252424738c */ /* 0x0000e40000000000 */
.L_x_44:
[----:B------:R-:W-:Y:S05]  /*3dd0*/  BSYNC.RECONVERGENT B0 ;  /* 0x0000000000007941 */ /* 0x000fea0003800200 */
.L_x_43:
        /* <DEDUP_REMOVED lines=37> */
.L_x_46:
[----:B------:R-:W-:Y:S05]  /*4030*/  BSYNC.RECONVERGENT B0 ;  /* 0x0000000000007941 */ /* 0x000fea0003800200 */
.L_x_45:
        /* <DEDUP_REMOVED lines=37> */
.L_x_48:
[----:B------:R-:W-:Y:S05]  /*4290*/  BSYNC.RECONVERGENT B0 ;  /* 0x0000000000007941 */ /* 0x000fea0003800200 */
.L_x_47:
[----:B------:R-:W-:Y:S01]  /*42a0*/  R2P PR, R40, 0x7f ;  /* 0x0000007f28007804 */ /* 0x000fe20000000000 */
[----:B---3--:R3:W4:Y:S01]  /*42b0*/  SHFL.IDX PT, R32, R32, R55, 0x1f ;  /* 0x00001f3720207589 */ /* 0x00872200000e0000 */
[----:B------:R-:W-:Y:S01]  /*42c0*/  SHF.R.U32.HI R38, RZ, UR5, R12 ;  /* 0x00000005ff267c19 */ /* 0x000fe2000801160c */
[----:B------:R-:W-:Y:S01]  /*42d0*/  BSSY.RECONVERGENT B0, `(.L_x_49) ;  /* 0x0000022000007945 */ /* 0x000fe20003800200 */
[----:B------:R-:W-:Y:S02]  /*42e0*/  IMAD.MOV.U32 R30, RZ, RZ, RZ ;  /* 0x000000ffff1e7224 */ /* 0x000fe400078e00ff */
[----:B------:R-:W-:-:S07]  /*42f0*/  LOP3.LUT R38, R38, UR4, RZ, 0x30, !PT ;  /* 0x0000000426267c12 */ /* 0x000fce000f8e30ff */
        /* <DEDUP_REMOVED lines=31> */
.L_x_50:
[----:B------:R-:W-:Y:S05]  /*44f0*/  BSYNC.RECONVERGENT B0 ;  /* 0x0000000000007941 */ /* 0x000fea0003800200 */
.L_x_49:
        /* <DEDUP_REMOVED lines=9> */
[----:B------:R-:W-:Y:S02]  /*4590*/  @!P1 LOP3.LUT R39, RZ, R39, RZ, 0x33, !PT ;  /* 0x00000027ff279212 */ /* 0x000fe400078e33ff */
[----:B------:R-:W-:Y:S02]  /*45a0*/  VOTE.ANY R55, PT, P2 ;  /* 0x0000000000377806 */ /* 0x000fe400010e0100 */
[----:B------:R-:W-:-:S02]  /*45b0*/  LOP3.LUT R28, R39, R28, RZ, 0xc0, !PT ;  /* 0x0000001c271c7212 */ /* 0x000fc400078ec0ff */
[----:B------:R-:W-:Y:S02]  /*45c0*/  VOTE.ANY R39, PT, P3 ;  /* 0x0000000000277806 */ /* 0x000fe400018e0100 */
[----:B------:R-:W-:Y:S02]  /*45d0*/  @!P2 LOP3.LUT R55, RZ, R55, RZ, 0x33, !PT ;  /* 0x00000037ff37a212 */ /* 0x000fe400078e33ff */
[----:B------:R-:W-:Y:S02]  /*45e0*/  @!P3 LOP3.LUT R39, RZ, R39, RZ, 0x33, !PT ;  /* 0x00000027ff27b212 */ /* 0x000fe400078e33ff */
[----:B------:R-:W-:Y:S02]  /*45f0*/  LOP3.LUT R28, R55, R28, RZ, 0xc0, !PT ;  /* 0x0000001c371c7212 */ /* 0x000fe400078ec0ff */
[----:B------:R-:W-:Y:S02]  /*4600*/  LOP3.LUT P0, RZ, R38, 0x80, RZ, 0xc0, !PT ;  /* 0x0000008026ff7812 */ /* 0x000fe4000780c0ff */
[----:B------:R-:W-:-:S02]  /*4610*/  VOTE.ANY R55, PT, P4 ;  /* 0x0000000000377806 */ /* 0x000fc400020e0100 */
[----:B------:R-:W-:Y:S02]  /*4620*/  LOP3.LUT R28, R39, R28, RZ, 0xc0, !PT ;  /* 0x0000001c271c7212 */ /* 0x000fe400078ec0ff */
[----:B------:R-:W-:Y:S02]  /*4630*/  VOTE.ANY R39, PT, P5 ;  /* 0x0000000000277806 */ /* 0x000fe400028e0100 */
[----:B------:R-:W-:Y:S02]  /*4640*/  @!P4 LOP3.LUT R55, RZ, R55, RZ, 0x33, !PT ;  /* 0x00000037ff37c212 */ /* 0x000fe400078e33ff */
[----:B------:R-:W-:Y:S02]  /*4650*/  @!P5 LOP3.LUT R39, RZ, R39, RZ, 0x33, !PT ;  /* 0x00000027ff27d212 */ /* 0x000fe400078e33ff */
[----:B------:R-:W-:Y:S02]  /*4660*/  LOP3.LUT R28, R55, R28, RZ, 0xc0, !PT ;  /* 0x0000001c371c7212 */ /* 0x000fe400078ec0ff */
[----:B------:R-:W-:-:S02]  /*4670*/  VOTE.ANY R55, PT, P6 ;  /* 0x0000000000377806 */ /* 0x000fc400030e0100 */
[----:B------:R-:W-:Y:S02]  /*4680*/  LOP3.LUT R28, R39, R28, RZ, 0xc0, !PT ;  /* 0x0000001c271c7212 */ /* 0x000fe400078ec0ff */
[----:B------:R-:W-:Y:S02]  /*4690*/  VOTE.ANY R39, PT, P0 ;  /* 0x0000000000277806 */ /* 0x000fe400000e0100 */
[----:B------:R-:W-:Y:S02]  /*46a0*/  @!P6 LOP3.LUT R55, RZ, R55, RZ, 0x33, !PT ;  /* 0x00000037ff37e212 */ /* 0x000fe400078e33ff */
        /* <DEDUP_REMOVED lines=8> */
[----:B------:R-:W-:-:S05]  /*4730*/  IMAD R43, R38, 0x4, R29 ;  /* 0x00000004262b7824 */ /* 0x000fca00078e021d */
[----:B------:R0:W3:Y:S02]  /*4740*/  ATOMS.ADD R60, [R43], R28 ;  /* 0x0000001c2b3c738c */ /* 0x0000e40000000000 */
.L_x_52:
[----:B------:R-:W-:Y:S05]  /*4750*/  BSYNC.RECONVERGENT B0 ;  /* 0x0000000000007941 */ /* 0x000fea0003800200 */
.L_x_51:
[----:B------:R-:W-:Y:S01]  /*4760*/  R2P PR, R40, 0x7f ;  /* 0x0000007f28007804 */ /* 0x000fe20000000000 */
[----:B---3--:R3:W4:Y:S01]  /*4770*/  SHFL.IDX PT, R39, R60, R39, 0x1f ;  /* 0x00001f273c277589 */ /* 0x00872200000e0000 */
[----:B------:R-:W-:Y:S01]  /*4780*/  SHF.R.U32.HI R58, RZ, UR5, R16 ;  /* 0x00000005ff3a7c19 */ /* 0x000fe20008011610 */
[----:B------:R-:W-:Y:S01]  /*4790*/  BSSY.RECONVERGENT B0, `(.L_x_53) ;  /* 0x0000022000007945 */ /* 0x000fe20003800200 */
[----:B------:R-:W-:Y:S02]  /*47a0*/  IMAD.MOV.U32 R64, RZ, RZ, RZ ;  /* 0x000000ffff407224 */ /* 0x000fe400078e00ff */
[----:B------:R-:W-:-:S07]  /*47b0*/  LOP3.LUT R58, R58, UR4, RZ, 0x30, !PT ;  /* 0x000000043a3a7c12 */ /* 0x000fce000f8e30ff */
[----:B------:R-:W-:Y:S02]  /*47c0*/  VOTE.ANY R38, PT, P0 ;  /* 0x0000000000267806 */ /* 0x000fe400000e0100 */
[----:B0-----:R-:W-:Y:S02]  /*47d0*/  VOTE.ANY R43, PT, P1 ;  /* 0x00000000002b7806 */ /* 0x001fe400008e0100 */
[----:B------:R-:W-:Y:S02]  /*47e0*/  @!P0 LOP3.LUT R38, RZ, R38, RZ, 0x33, !PT ;  /* 0x00000026ff268212 */ /* 0x000fe400078e33ff */
[----:B------:R-:W-:Y:S02]  /*47f0*/  @!P1 LOP3.LUT R43, RZ, R43, RZ, 0x33, !PT ;  /* 0x0000002bff2b9212 */ /* 0x000fe400078e33ff */
[----:B------:R-:W-:Y:S02]  /*4800*/  LOP3.LUT P0, RZ, R40, 0x80, RZ, 0xc0, !PT ;  /* 0x0000008028ff7812 */ /* 0x000fe4000780c0ff */
[----:B------:R-:W-:-:S02]  /*4810*/  LOP3.LUT R38, R43, R38, RZ, 0xc0, !PT ;  /* 0x000000262b267212 */ /* 0x000fc400078ec0ff */
[----:B------:R-:W-:-:S04]  /*4820*/  VOTE.ANY R43, PT, P2 ;  /* 0x00000000002b7806 */ /* 0x000fc800010e0100 */
[----:B------:R-:W-:-:S04]  /*4830*/  @!P2 LOP3.LUT R43, RZ, R43, RZ, 0x33, !PT ;  /* 0x0000002bff2ba212 */ /* 0x000fc800078e33ff */
[----:B------:R-:W-:Y:S02]  /*4840*/  LOP3.LUT R38, R43, R38, RZ, 0xc0, !PT ;  /* 0x000000262b267212 */ /* 0x000fe400078ec0ff */
        /* <DEDUP_REMOVED lines=14> */
[----:B------:R-:W-:-:S04]  /*4930*/  LOP3.LUT R55, R43, R38, RZ, 0xc0, !PT ;  /* 0x000000262b377212 */ /* 0x000fc800078ec0ff */
[----:B------:R-:W0:Y:S01]  /*4940*/  FLO.U32 R43, R55 ;  /* 0x00000037002b7300 */ /* 0x000e2200000e0000 */
[----:B------:R-:W-:-:S07]  /*4950*/  LOP3.LUT R38, R14, R55, RZ, 0xc0, !PT ;  /* 0x000000370e267212 */ /* 0x000fce00078ec0ff */
[----:B------:R-:W1:Y:S01]  /*4960*/  POPC R38, R38 ;  /* 0x0000002600267309 */ /* 0x000e620000000000 */
[----:B0-----:R-:W-:-:S13]  /*4970*/  ISETP.NE.AND P0, PT, R24, R43, PT ;  /* 0x0000002b1800720c */ /* 0x001fda0003f05270 */
[----:B-1-34-:R-:W-:Y:S05]  /*4980*/  @P0 BRA `(.L_x_54) ;  /* 0x0000000000080947 */ /* 0x01afea0003800000 */
[----:B------:R-:W-:-:S05]  /*4990*/  IMAD R55, R40, 0x4, R29 ;  /* 0x0000000428377824 */ /* 0x000fca00078e021d */
[----:B------:R0:W1:Y:S02]  /*49a0*/  ATOMS.ADD R64, [R55], R38 ;  /* 0x000000263740738c */ /* 0x0000640000000000 */
.L_x_54:
[----:B------:R-:W-:Y:S05]  /*49b0*/  BSYNC.RECONVERGENT B0 ;  /* 0x0000000000007941 */ /* 0x000fea0003800200 */
.L_x_53:
[----:B------:R-:W-:Y:S01]  /*49c0*/  R2P PR, R58, 0x7f ;  /* 0x0000007f3a007804 */ /* 0x000fe20000000000 */
[----:B-1----:R1:W3:Y:S01]  /*49d0*/  SHFL.IDX PT, R43, R64, R43, 0x1f ;  /* 0x00001f2b402b7589 */ /* 0x0022e200000e0000 */
        /* <DEDUP_REMOVED lines=30> */
[----:B------:R-:W4:Y:S01]  /*4bc0*/  POPC R40, R40 ;  /* 0x0000002800287309 */ /* 0x000f220000000000 */
[----:B0-----:R-:W-:-:S13]  /*4bd0*/  ISETP.NE.AND P0, PT, R24, R55, PT ;  /* 0x000000371800720c */ /* 0x001fda0003f05270 */
[----:B-1-34-:R-:W-:Y:S05]  /*4be0*/  @P0 BRA `(.L_x_56) ;  /* 0x0000000000080947 */ /* 0x01afea0003800000 */
[----:B------:R-:W-:-:S05]  /*4bf0*/  IMAD R59, R58, 0x4, R29 ;  /* 0x000000043a3b7824 */ /* 0x000fca00078e021d */
[----:B------:R0:W1:Y:S02]  /*4c00*/  ATOMS.ADD R62, [R59], R40 ;  /* 0x000000283b3e738c */ /* 0x0000640000000000 */
.L_x_56:
[----:B------:R-:W-:Y:S05]  /*4c10*/  BSYNC.RECONVERGENT B0 ;  /* 0x0000000000007941 */ /* 0x000fea0003800200 */
.L_x_55:
[----:B------:R-:W-:Y:S01]  /*4c20*/  R2P PR, R60, 0x7f ;  /* 0x0000007f3c007804 */ /* 0x000fe20000000000 */
[----:B--2---:R-:W-:Y:S01]  /*4c30*/  IMAD.IADD R44, R44, 0x1, R47 ;  /* 0x000000012c2c7824 */ /* 0x004fe200078e022f */
[----:B------:R-:W-:Y:S01]  /*4c40*/  BSSY.RECONVERGENT B0, `(.L_x_57) ;  /* 0x0000025000007945 */ /* 0x000fe20003800200 */
[----:B------:R-:W-:Y:S02]  /*4c50*/  IMAD.IADD R46, R46, 0x1, R49 ;  /* 0x000000012e2e7824 */ /* 0x000fe400078e0231 */
[----:B-1----:R1:W2:Y:S01]  /*4c60*/  SHFL.IDX PT, R49, R62, R55, 0x1f ;  /* 0x00001f373e317589 */ /* 0x0022a200000e0000 */
[----:B------:R-:W-:-:S07]  /*4c70*/  IMAD.MOV.U32 R64, RZ, RZ, RZ ;  /* 0x000000ffff407224 */ /* 0x000fce00078e00ff */
[----:B------:R-:W-:Y:S02]  /*4c80*/  VOTE.ANY R58, PT, P0 ;  /* 0x00000000003a7806 */ /* 0x000fe400000e0100 */
[----:B------:R-:W-:Y:S02]  /*4c90*/  VOTE.ANY R47, PT, P1 ;  /* 0x00000000002f7806 */ /* 0x000fe400008e0100 */
        /* <DEDUP_REMOVED lines=22> */
[----:B------:R-:W-:Y:S02]  /*4e00*/  SHF.R.U32.HI R58, RZ, UR5, R6 ;  /* 0x00000005ff3a7c19 */ /* 0x000fe40008011606 */
[----:B0-----:R-:W0:Y:S01]  /*4e10*/  FLO.U32 R59, R61 ;  /* 0x0000003d003b7300 */ /* 0x001e2200000e0000 */
[----:B------:R-:W-:Y:S02]  /*4e20*/  LOP3.LUT R47, R14, R61, RZ, 0xc0, !PT ;  /* 0x0000003d0e2f7212 */ /* 0x000fe400078ec0ff */
[----:B------:R-:W-:-:S05]  /*4e30*/  LOP3.LUT R58, R58, UR4, RZ, 0x30, !PT ;  /* 0x000000043a3a7c12 */ /* 0x000fca000f8e30ff */
[----:B------:R-:W3:Y:S01]  /*4e40*/  POPC R47, R47 ;  /* 0x0000002f002f7309 */ /* 0x000ee20000000000 */
[----:B0-----:R-:W-:-:S13]  /*4e50*/  ISETP.NE.AND P0, PT, R24, R59, PT ;  /* 0x0000003b1800720c */ /* 0x001fda0003f05270 */
[----:B-123--:R-:W-:Y:S05]  /*4e60*/  @P0 BRA `(.L_x_58) ;  /* 0x0000000000080947 */ /* 0x00efea0003800000 */
[----:B------:R-:W-:-:S05]  /*4e70*/  IMAD R60, R60, 0x4, R29 ;  /* 0x000000043c3c7824 */ /* 0x000fca00078e021d */
[----:B------:R0:W1:Y:S02]  /*4e80*/  ATOMS.ADD R64, [R60], R47 ;  /* 0x0000002f3c40738c */ /* 0x0000640000000000 */
.L_x_58:
[----:B------:R-:W-:Y:S05]  /*4e90*/  BSYNC.RECONVERGENT B0 ;  /* 0x0000000000007941 */ /* 0x000fea0003800200 */
.L_x_57:
[----:B------:R-:W-:Y:S01]  /*4ea0*/  R2P PR, R58, 0x7f ;  /* 0x0000007f3a007804 */ /* 0x000fe20000000000 */
[----:B------:R-:W-:Y:S01]  /*4eb0*/  IMAD.IADD R52, R51, 0x1, R52 ;  /* 0x0000000133347824 */ /* 0x000fe200078e0234 */
[----:B-1----:R1:W2:Y:S01]  /*4ec0*/  SHFL.IDX PT, R64, R64, R59, 0x1f ;  /* 0x00001f3b40407589 */ /* 0x0022a200000e0000 */
[----:B------:R-:W-:Y:S01]  /*4ed0*/  BSSY.RECONVERGENT B0, `(.L_x_59) ;  /* 0x0000024000007945 */ /* 0x000fe20003800200 */
[----:B------:R-:W-:Y:S02]  /*4ee0*/  IMAD.IADD R56, R53, 0x1, R56 ;  /* 0x0000000135387824 */ /* 0x000fe400078e0238 */
[----:B------:R-:W-:-:S07]  /*4ef0*/  IMAD.MOV.U32 R62, RZ, RZ, RZ ;  /* 0x000000ffff3e7224 */ /* 0x000fce00078e00ff */
        /* <DEDUP_REMOVED lines=25> */
[----:B------:R-:W0:Y:S01]  /*5090*/  FLO.U32 R55, R61 ;  /* 0x0000003d00377300 */ /* 0x000e2200000e0000 */
[----:B------:R-:W-:Y:S02]  /*50a0*/  LOP3.LUT R51, R14, R61, RZ, 0xc0, !PT ;  /* 0x0000003d0e337212 */ /* 0x000fe400078ec0ff */
[----:B------:R-:W-:-:S05]  /*50b0*/  LOP3.LUT R60, R60, UR4, RZ, 0x30, !PT ;  /* 0x000000043c3c7c12 */ /* 0x000fca000f8e30ff */
[----:B------:R-:W3:Y:S01]  /*50c0*/  POPC R51, R51 ;  /* 0x0000003300337309 */ /* 0x000ee20000000000 */
[----:B0-----:R-:W-:-:S13]  /*50d0*/  ISETP.NE.AND P0, PT, R24, R55, PT ;  /* 0x000000371800720c */ /* 0x001fda0003f05270 */
[----:B-123--:R-:W-:Y:S05]  /*50e0*/  @P0 BRA `(.L_x_60) ;  /* 0x0000000000080947 */ /* 0x00efea0003800000 */
[----:B------:R-:W-:-:S05]  /*50f0*/  IMAD R58, R58, 0x4, R29 ;  /* 0x000000043a3a7824 */ /* 0x000fca00078e021d */
[----:B------:R0:W1:Y:S02]  /*5100*/  ATOMS.ADD R62, [R58], R51 ;  /* 0x000000333a3e738c */ /* 0x0000640000000000 */
.L_x_60:
[----:B------:R-:W-:Y:S05]  /*5110*/  BSYNC.RECONVERGENT B0 ;  /* 0x0000000000007941 */ /* 0x000fea0003800200 */
.L_x_59:
[----:B------:R-:W-:Y:S01]  /*5120*/  R2P PR, R60, 0x7f ;  /* 0x0000007f3c007804 */ /* 0x000fe20000000000 */
[----:B------:R-:W-:Y:S01]  /*5130*/  IMAD.IADD R48, R48, 0x1, R45 ;  /* 0x0000000130307824 */ /* 0x000fe200078e022d */
[----:B-1----:R1:W2:Y:S01]  /*5140*/  SHFL.IDX PT, R62, R62, R55, 0x1f ;  /* 0x00001f373e3e7589 */ /* 0x0022a200000e0000 */
[----:B------:R-:W-:Y:S01]  /*5150*/  BSSY.RECONVERGENT B0, `(.L_x_61) ;  /* 0x0000024000007945 */ /* 0x000fe20003800200 */
[----:B------:R-:W-:-:S09]  /*5160*/  IMAD.MOV.U32 R66, RZ, RZ, RZ ;  /* 0x000000ffff427224 */ /* 0x000fd200078e00ff */
        /* <DEDUP_REMOVED lines=23> */
[----:B------:R-:W-:Y:S01]  /*52e0*/  LOP3.LUT R53, R58, R53, RZ, 0xc0, !PT ;  /* 0x000000353a357212 */ /* 0x000fe200078ec0ff */
[----:B------:R-:W-:Y:S01]  /*52f0*/  IMAD.IADD R58, R37, 0x1, R36 ;  /* 0x00000001253a7824 */ /* 0x000fe200078e0224 */
        /* <DEDUP_REMOVED lines=9> */
.L_x_62:
[----:B------:R-:W-:Y:S05]  /*5390*/  BSYNC.RECONVERGENT B0 ;  /* 0x0000000000007941 */ /* 0x000fea0003800200 */
.L_x_61:
[----:B------:R-:W-:Y:S01]  /*53a0*/  R2P PR, R36, 0x7f ;  /* 0x0000007f24007804 */ /* 0x000fe20000000000 */
[----:B------:R-:W-:Y:S01]  /*53b0*/  IMAD.IADD R34, R35, 0x1, R34 ;  /* 0x0000000123227824 */ /* 0x000fe200078e0222 */
[----:B------:R-:W-:Y:S01]  /*53c0*/  BSSY.RECONVERGENT B0, `(.L_x_63) ;  /* 0x0000022000007945 */ /* 0x000fe20003800200 */
[----:B------:R-:W-:-:S10]  /*53d0*/  IMAD.MOV.U32 R55, RZ, RZ, RZ ;  /* 0x000000ffff377224 */ /* 0x000fd400078e00ff */
        /* <DEDUP_REMOVED lines=24> */
[----:B-1----:R0:W1:Y:S02]  /*5560*/  SHFL.IDX PT, R60, R66, R45, 0x1f ;  /* 0x00001f2d423c7589 */ /* 0x00206400000e0000 */
[----:B------:R-:W2:Y:S01]  /*5570*/  FLO.U32 R59, R53 ;  /* 0x00000035003b7300 */ /* 0x000ea200000e0000 */
[----:B------:R-:W-:-:S07]  /*5580*/  LOP3.LUT R35, R14, R53, RZ, 0xc0, !PT ;  /* 0x000000350e237212 */ /* 0x000fce00078ec0ff */
[----:B------:R-:W3:Y:S01]  /*5590*/  POPC R35, R35 ;  /* 0x0000002300237309 */ /* 0x000ee20000000000 */
[----:B--2---:R-:W-:-:S13]  /*55a0*/  ISETP.NE.AND P0, PT, R24, R59, PT ;  /* 0x0000003b1800720c */ /* 0x004fda0003f05270 */
[----:B01-3--:R-:W-:Y:S05]  /*55b0*/  @P0 BRA `(.L_x_64) ;  /* 0x0000000000080947 */ /* 0x00bfea0003800000 */
[----:B------:R-:W-:-:S05]  /*55c0*/  IMAD R36, R36, 0x4, R29 ;  /* 0x0000000424247824 */ /* 0x000fca00078e021d */
[----:B------:R0:W1:Y:S02]  /*55d0*/  ATOMS.ADD R55, [R36], R35 ;  /* 0x000000232437738c */ /* 0x0000640000000000 */
.L_x_64:
[----:B------:R-:W-:Y:S05]  /*55e0*/  BSYNC.RECONVERGENT B0 ;  /* 0x0000000000007941 */ /* 0x000fea0003800200 */
.L_x_63:
[----:B------:R-:W-:Y:S01]  /*55f0*/  R2P PR, R26, 0x7f ;  /* 0x0000007f1a007804 */ /* 0x000fe20000000000 */
[----:B01----:R0:W1:Y:S01]  /*5600*/  SHFL.IDX PT, R36, R55, R59, 0x1f ;  /* 0x00001f3b37247589 */ /* 0x00306200000e0000 */
[----:B------:R-:W-:Y:S11]  /*5610*/  BSSY.RECONVERGENT B0, `(.L_x_65) ;  /* 0x0000021000007945 */ /* 0x000ff60003800200 */
[----:B------:R-:W-:-:S02]  /*5620*/  VOTE.ANY R45, PT, P0 ;  /* 0x00000000002d7806 */ /* 0x000fc400000e0100 */
[----:B------:R-:W-:Y:S02]  /*5630*/  VOTE.ANY R66, PT, P1 ;  /* 0x0000000000427806 */ /* 0x000fe400008e0100 */
[----:B------:R-:W-:Y:S02]  /*5640*/  @!P0 LOP3.LUT R45, RZ, R45, RZ, 0x33, !PT ;  /* 0x0000002dff2d8212 */ /* 0x000fe400078e33ff */
[----:B------:R-:W-:Y:S02]  /*5650*/  @!P1 LOP3.LUT R66, RZ, R66, RZ, 0x33, !PT ;  /* 0x00000042ff429212 */ /* 0x000fe400078e33ff */
[----:B------:R-:W-:Y:S02]  /*5660*/  LOP3.LUT P0, RZ, R26, 0x80, RZ, 0xc0, !PT ;  /* 0x000000801aff7812 */ /* 0x000fe4000780c0ff */
        /* <DEDUP_REMOVED lines=19> */
[----:B------:R-:W2:Y:S01]  /*57a0*/  FLO.U32 R53, R45 ;  /* 0x0000002d00357300 */ /* 0x000ea200000e0000 */
[----:B------:R-:W-:-:S07]  /*57b0*/  LOP3.LUT R14, R14, R45, RZ, 0xc0, !PT ;  /* 0x0000002d0e0e7212 */ /* 0x000fce00078ec0ff */
[----:B0-----:R0:W3:Y:S01]  /*57c0*/  POPC R55, R14 ;  /* 0x0000000e00377309 */ /* 0x0010e20000000000 */
[----:B--2---:R-:W-:Y:S01]  /*57d0*/  ISETP.NE.AND P0, PT, R24, R53, PT ;  /* 0x000000351800720c */ /* 0x004fe20003f05270 */
[----:B------:R-:W-:-:S12]  /*57e0*/  IMAD.MOV.U32 R24, RZ, RZ, RZ ;  /* 0x000000ffff187224 */ /* 0x000fd800078e00ff */
[----:B01-3--:R-:W-:Y:S05]  /*57f0*/  @P0 BRA `(.L_x_66) ;  /* 0x0000000000080947 */ /* 0x00bfea0003800000 */
[----:B------:R-:W-:-:S06]  /*5800*/  IMAD R24, R26, 0x4, R29 ;  /* 0x000000041a187824 */ /* 0x000fcc00078e021d */
[----:B------:R0:W1:Y:S02]  /*5810*/  ATOMS.ADD R24, [R24], R55 ;  /* 0x000000371818738c */ /* 0x0000640000000000 */
.L_x_66:
[----:B------:R-:W-:Y:S05]  /*5820*/  BSYNC.RECONVERGENT B0 ;  /* 0x0000000000007941 */ /* 0x000fea0003800200 */
.L_x_65:
[----:B------:R-:W-:Y:S01]  /*5830*/  BAR.SYNC.DEFER_BLOCKING 0x0 ;  /* 0x0000000000007b1d */ /* 0x000fe20000010000 */
[----:B------:R-:W-:Y:S01]  /*5840*/  IMAD.IADD R26, R40, 0x1, R49 ;  /* 0x00000001281a7824 */ /* 0x000fe200078e0231 */
[----:B------:R-:W-:Y:S01]  /*5850*/  ISETP.NE.AND P0, PT, R50, RZ, PT ;  /* 0x000000ff3200720c */ /* 0x000fe20003f05270 */
[----:B------:R-:W-:Y:S02]  /*5860*/  IMAD.IADD R28, R28, 0x1, R39 ;  /* 0x000000011c1c7824 */ /* 0x000fe400078e0227 */
[----:B------:R-:W-:Y:S01]  /*5870*/  IMAD R40, R44, 0x4, R7 ;  /* 0x000000042c287824 */ /* 0x000fe200078e0207 */
[----:B------:R-:W-:Y:S01]  /*5880*/  BSSY B1, `(.L_x_67) ;  /* 0x000005c000017945 */ /* 0x000fe20003800000 */
[----:B------:R-:W-:Y:S01]  /*5890*/  IMAD.IADD R14, R38, 0x1, R43 ;  /* 0x00000001260e7824 */ /* 0x000fe200078e022b */
[----:B-1----:R-:W1:Y:S01]  /*58a0*/  SHFL.IDX PT, R24, R24, R53, 0x1f ;  /* 0x00001f3518187589 */ /* 0x002e6200000e0000 */
[----:B------:R-:W-:Y:S02]  /*58b0*/  IMAD R39, R46, 0x4, R7 ;  /* 0x000000042e277824 */ /* 0x000fe400078e0207 */
[----:B------:R-:W-:-:S02]  /*58c0*/  IMAD.IADD R60, R37, 0x1, R60 ;  /* 0x00000001253c7824 */ /* 0x000fc400078e023c */
[--C-:B------:R-:W-:Y:S02]  /*58d0*/  IMAD R38, R52, 0x4, R7.reuse ;  /* 0x0000000434267824 */ /* 0x100fe400078e0207 */
[----:B------:R-:W-:Y:S02]  /*58e0*/  IMAD.IADD R32, R33, 0x1, R32 ;  /* 0x0000000121207824 */ /* 0x000fe400078e0220 */
[----:B------:R-:W-:Y:S02]  /*58f0*/  IMAD.IADD R44, R35, 0x1, R36 ;  /* 0x00000001232c7824 */ /* 0x000fe400078e0224 */
[--C-:B------:R-:W-:Y:S02]  /*5900*/  IMAD R37, R56, 0x4, R7.reuse ;  /* 0x0000000438257824 */ /* 0x100fe400078e0207 */
[----:B------:R-:W-:Y:S02]  /*5910*/  IMAD.IADD R30, R31, 0x1, R30 ;  /* 0x000000011f1e7824 */ /* 0x000fe400078e021e */
[--C-:B------:R-:W-:Y:S01]  /*5920*/  IMAD R36, R48, 0x4, R7.reuse ;  /* 0x0000000430247824 */ /* 0x100fe200078e0207 */
[----:B------:R2:W-:Y:S01]  /*5930*/  STS [R40+-0x4], R27 ;  /* 0xfffffc1b28007388 */ /* 0x0005e20000000800 */
[----:B------:R-:W-:-:S02]  /*5940*/  IMAD R35, R58, 0x4, R7 ;  /* 0x000000043a237824 */ /* 0x000fc400078e0207 */
[--C-:B------:R-:W-:Y:S01]  /*5950*/  IMAD R34, R34, 0x4, R7.reuse ;  /* 0x0000000422227824 */ /* 0x100fe200078e0207 */
[----:B------:R-:W-:Y:S01]  /*5960*/  STS [R39+-0x4], R22 ;  /* 0xfffffc1627007388 */ /* 0x000fe20000000800 */
[--C-:B------:R-:W-:Y:S02]  /*5970*/  IMAD R33, R32, 0x4, R7.reuse ;  /* 0x0000000420217824 */ /* 0x100fe400078e0207 */
[----:B------:R-:W-:Y:S01]  /*5980*/  IMAD.IADD R64, R47, 0x1, R64 ;  /* 0x000000012f407824 */ /* 0x000fe200078e0240 */
[----:B------:R-:W-:Y:S01]  /*5990*/  STS [R38+-0x4], R21 ;  /* 0xfffffc1526007388 */ /* 0x000fe20000000800 */
[--C-:B------:R-:W-:Y:S02]  /*59a0*/  IMAD R32, R30, 0x4, R7.reuse ;  /* 0x000000041e207824 */ /* 0x100fe400078e0207 */
[----:B------:R-:W-:Y:S01]  /*59b0*/  IMAD.IADD R62, R51, 0x1, R62 ;  /* 0x00000001333e7824 */ /* 0x000fe200078e023e */
[----:B------:R-:W-:Y:S01]  /*59c0*/  STS [R37+-0x4], R18 ;  /* 0xfffffc1225007388 */ /* 0x000fe20000000800 */
[----:B------:R-:W-:-:S02]  /*59d0*/  IMAD R31, R28, 0x4, R7 ;  /* 0x000000041c1f7824 */ /* 0x000fc400078e0207 */
[--C-:B------:R-:W-:Y:S01]  /*59e0*/  IMAD R30, R14, 0x4, R7.reuse ;  /* 0x000000040e1e7824 */ /* 0x100fe200078e0207 */
[----:B------:R-:W-:Y:S01]  /*59f0*/  STS [R36+-0x4], R23 ;  /* 0xfffffc1724007388 */ /* 0x000fe20000000800 */
[--C-:B------:R-:W-:Y:S02]  /*5a00*/  IMAD R29, R26, 0x4, R7.reuse ;  /* 0x000000041a1d7824 */ /* 0x100fe400078e0207 */
[----:B-1----:R-:W-:Y:S01]  /*5a10*/  IMAD.IADD R24, R55, 0x1, R24 ;  /* 0x0000000137187824 */ /* 0x002fe200078e0218 */
[----:B------:R-:W-:Y:S01]  /*5a20*/  STS [R35+-0x4], R20 ;  /* 0xfffffc1423007388 */ /* 0x000fe20000000800 */
[--C-:B------:R-:W-:Y:S02]  /*5a30*/  IMAD R28, R64, 0x4, R7.reuse ;  /* 0x00000004401c7824 */ /* 0x100fe400078e0207 */
[--C-:B--2---:R-:W-:Y:S01]  /*5a40*/  IMAD R27, R62, 0x4, R7.reuse ;  /* 0x000000043e1b7824 */ /* 0x104fe200078e0207 */
[----:B------:R1:W-:Y:S01]  /*5a50*/  STS [R34+-0x4], R25 ;  /* 0xfffffc1922007388 */ /* 0x0003e20000000800 */
[----:B------:R-:W-:-:S02]  /*5a60*/  IMAD R26, R60, 0x4, R7 ;  /* 0x000000043c1a7824 */ /* 0x000fc400078e0207 */
[--C-:B------:R-:W-:Y:S01]  /*5a70*/  IMAD R24, R24, 0x4, R7.reuse ;  /* 0x0000000418187824 */ /* 0x100fe200078e0207 */
[----:B------:R-:W-:Y:S04]  /*5a80*/  STS [R33+-0x4], R10 ;  /* 0xfffffc0a21007388 */ /* 0x000fe80000000800 */
[----:B------:R-:W-:Y:S01]  /*5a90*/  STS [R32+-0x4], R17 ;  /* 0xfffffc1120007388 */ /* 0x000fe20000000800 */
[----:B-1----:R-:W-:-:S03]  /*5aa0*/  IMAD R25, R44, 0x4, R7 ;  /* 0x000000042c197824 */ /* 0x002fc600078e0207 */
[----:B------:R-:W-:Y:S04]  /*5ab0*/  STS [R31+-0x4], R12 ;  /* 0xfffffc0c1f007388 */ /* 0x000fe80000000800 */
[----:B------:R1:W-:Y:S04]  /*5ac0*/  STS [R30+-0x4], R19 ;  /* 0xfffffc131e007388 */ /* 0x0003e80000000800 */
[----:B------:R2:W-:Y:S04]  /*5ad0*/  STS [R29+-0x4], R16 ;  /* 0xfffffc101d007388 */ /* 0x0005e80000000800 */
[----:B------:R2:W-:Y:S01]  /*5ae0*/  STS [R28+-0x4], R9 ;  /* 0xfffffc091c007388 */ /* 0x0005e20000000800 */
[----:B-1----:R-:W-:-:S03]  /*5af0*/  IMAD R19, R3, 0x8, R7 ;  /* 0x0000000803137824 */ /* 0x002fc600078e0207 */
[----:B------:R2:W-:Y:S04]  /*5b00*/  STS [R27+-0x4], R6 ;  /* 0xfffffc061b007388 */ /* 0x0005e80000000800 */
[----:B------:R2:W-:Y:S04]  /*5b10*/  STS [R26+-0x4], R11 ;  /* 0xfffffc0b1a007388 */ /* 0x0005e80000000800 */
[----:B------:R2:W-:Y:S04]  /*5b20*/  STS [R25+-0x4], R8 ;  /* 0xfffffc0819007388 */ /* 0x0005e80000000800 */
[----:B------:R2:W-:Y:S01]  /*5b30*/  STS [R24+-0x4], R13 ;  /* 0xfffffc0d18007388 */ /* 0x0005e20000000800 */
[----:B------:R-:W-:Y:S05]  /*5b40*/  @P0 BRA `(.L_x_68) ;  /* 0x0000000000bc0947 */ /* 0x000fea0003800000 */
[----:B------:R-:W1:Y:S02]  /*5b50*/  LDCU.64 UR8, c[0x0][0x398] ;  /* 0x00007300ff0877ac */ /* 0x000e640008000a00 */
[----:B-1----:R-:W-:-:S04]  /*5b60*/  LEA R10, P0, R3, UR8, 0x3 ;  /* 0x00000008030a7c11 */ /* 0x002fc8000f8018ff */
[----:B--2---:R-:W-:-:S05]  /*5b70*/  LEA.HI.X R11, R3, UR9, RZ, 0x3, P0 ;  /* 0x00000009030b7c11 */ /* 0x004fca00080f1cff */
[----:B------:R-:W2:Y:S01]  /*5b80*/  LDG.E.64 R8, desc[UR6][R10.64] ;  /* 0x000000060a087981 */ /* 0x000ea2000c1e1b00 */
[----:B------:R-:W-:Y:S02]  /*5b90*/  SHF.R.S32.HI R13, RZ, 0x1f, R15 ;  /* 0x0000001fff0d7819 */ /* 0x000fe4000001140f */
[----:B--2---:R-:W-:-:S05]  /*5ba0*/  IADD3 R8, P0, PT, -R15, R8, RZ ;  /* 0x000000080f087210 */ /* 0x004fca0007f1e1ff */
[----:B------:R-:W-:Y:S01]  /*5bb0*/  IMAD.X R9, R9, 0x1, ~R13, P0 ;  /* 0x0000000109097824 */ /* 0x000fe200000e0e0d */
[----:B------:R-:W-:Y:S01]  /*5bc0*/  ISETP.GE.AND P0, PT, R42, 0x1, PT ;  /* 0x000000012a00780c */ /* 0x000fe20003f06270 */
[----:B------:R-:W-:-:S03]  /*5bd0*/  IMAD.MOV.U32 R13, RZ, RZ, R0 ;  /* 0x000000ffff0d7224 */ /* 0x000fc600078e0000 */
[----:B------:R1:W-:Y:S09]  /*5be0*/  STS.64 [R19+0x6600], R8 ;  /* 0x0066000813007388 */ /* 0x0003f20000000a00 */
[----:B------:R-:W-:Y:S05]  /*5bf0*/  @!P0 BRA `(.L_x_69) ;  /* 0x00000000006c8947 */ /* 0x000fea0003800000 */
[----:B------:R-:W-:Y:S01]  /*5c00*/  BSSY B0, `(.L_x_70) ;  /* 0x0000019000007945 */ /* 0x000fe20003800000 */
[----:B------:R-:W-:Y:S02]  /*5c10*/  IMAD.MOV.U32 R6, RZ, RZ, -0x1 ;  /* 0xffffffffff067424 */ /* 0x000fe400078e00ff */
[----:B------:R-:W-:Y:S02]  /*5c20*/  IMAD.MOV.U32 R10, RZ, RZ, R42 ;  /* 0x000000ffff0a7224 */ /* 0x000fe400078e002a */
[----:B------:R-:W-:-:S07]  /*5c30*/  IMAD.MOV.U32 R13, RZ, RZ, R0 ;  /* 0x000000ffff0d7224 */ /* 0x000fce00078e0000 */
.L_x_74:
[----:B-1----:R-:W1:Y:S01]  /*5c40*/  LDC.64 R8, c[0x0][0x380] ;  /* 0x0000e000ff087b82 */ /* 0x002e620000000a00 */
[----:B------:R-:W-:Y:S01]  /*5c50*/  VIADD R17, R10, 0xffffffff ;  /* 0xffffffff0a117836 */ /* 0x000fe20000000000 */
[----:B------:R-:W-:Y:S03]  /*5c60*/  BSSY B2, `(.L_x_71) ;  /* 0x0000008000027945 */ /* 0x000fe60003800000 */
[----:B------:R-:W-:-:S04]  /*5c70*/  IMAD R11, R17, 0x100, R3 ;  /* 0x00000100110b7824 */ /* 0x000fc800078e0203 */
[----:B-1----:R-:W-:-:S07]  /*5c80*/  IMAD.WIDE R8, R11, 0x4, R8 ;  /* 0x000000040b087825 */ /* 0x002fce00078e0208 */
.L_x_72:
[----:B------:R-:W-:Y:S05]  /*5c90*/  YIELD ;  /* 0x0000000000007946 */ /* 0x000fea0003800000 */
[----:B------:R1:W-:Y:S06]  /*5ca0*/  MEMBAR.SC.CTA ;  /* 0x0000000000007992 */ /* 0x0003ec0000000000 */
[----:B-1----:R-:W2:Y:S02]  /*5cb0*/  LDG.E.STRONG.SYS R11, desc[UR6][R8.64] ;  /* 0x00000006080b7981 */ /* 0x002ea4000c1f5900 */
[----:B--2---:R-:W-:-:S13]  /*5cc0*/  ISETP.NE.AND P0, PT, R11, RZ, PT ;  /* 0x000000ff0b00720c */ /* 0x004fda0003f05270 */
[----:B------:R-:W-:Y:S05]  /*5cd0*/  @!P0 BRA `(.L_x_72) ;  /* 0xfffffffc00ec8947 */ /* 0x000fea000383ffff */
[----:B------:R-:W-:Y:S05]  /*5ce0*/  BSYNC B2 ;  /* 0x0000000000027941 */ /* 0x000fea0003800000 */
.L_x_71:
[----:B------:R-:W-:Y:S01]  /*5cf0*/  BSSY.RECONVERGENT B2, `(.L_x_73) ;  /* 0x0000006000027945 */ /* 0x000fe20003800200 */
[C---:B------:R-:W-:Y:S02]  /*5d00*/  ISETP.GT.AND P0, PT, R11.reuse, -0x1, PT ;  /* 0xffffffff0b00780c */ /* 0x040fe40003f04270 */
[----:B------:R-:W-:Y:S01]  /*5d10*/  LOP3.LUT R8, R11, 0x3fffffff, RZ, 0xc0, !PT ;  /* 0x3fffffff0b087812 */ /* 0x000fe200078ec0ff */
[----:B------:R-:W-:Y:S05]  /*5d20*/  WARPSYNC.EXCLUSIVE R6 ;  /* 0x0000000006007348 */ /* 0x000fea0003a00000 */
[----:B------:R-:W-:-:S05]  /*5d30*/  IMAD.IADD R13, R8, 0x1, R13 ;  /* 0x00000001080d7824 */ /* 0x000fca00078e020d */
[----:B------:R-:W-:-:S07]  /*5d40*/  VOTE.ANY R6, PT, P0 ;  /* 0x0000000000067806 */ /* 0x000fce00000e0100 */
[----:B------:R-:W-:Y:S05]  /*5d50*/  BSYNC.RECONVERGENT B2 ;  /* 0x0000000000027941 */ /* 0x000fea0003800200 */
.L_x_73:
[----:B------:R-:W-:Y:S01]  /*5d60*/  ISETP.GT.U32.AND P1, PT, R10, 0x1, PT ;  /* 0x000000010a00780c */ /* 0x000fe20003f24070 */
[----:B------:R-:W-:-:S12]  /*5d70*/  IMAD.MOV.U32 R10, RZ, RZ, R17 ;  /* 0x000000ffff0a7224 */ /* 0x000fd800078e0011 */
[----:B------:R-:W-:Y:S05]  /*5d80*/  @P0 BRA P1, `(.L_x_74) ;  /* 0xfffffffc00ac0947 */ /* 0x000fea000083ffff */
[----:B------:R-:W-:Y:S05]  /*5d90*/  BSYNC B0 ;  /* 0x0000000000007941 */ /* 0x000fea0003800000 */
.L_x_70:
[----:B------:R2:W3:Y:S02]  /*5da0*/  LDS.64 R8, [R19+0x6600] ;  /* 0x0066000013087984 */ /* 0x0004e40000000a00 */
.L_x_69:
[----:B------:R-:W4:Y:S01]  /*5db0*/  LDC.64 R10, c[0x0][0x380] ;  /* 0x0000e000ff0a7b82 */ /* 0x000f220000000a00 */
[C---:B------:R-:W-:Y:S01]  /*5dc0*/  IMAD.IADD R17, R13.reuse, 0x1, -R0 ;  /* 0x000000010d117824 */ /* 0x040fe200078e0a00 */
[----:B------:R-:W-:Y:S01]  /*5dd0*/  LOP3.LUT R13, R13, 0x80000000, RZ, 0xfc, !PT ;  /* 0x800000000d0d7812 */ /* 0x000fe200078efcff */
[----:B------:R-:W-:-:S03]  /*5de0*/  IMAD R21, R42, 0x100, R3 ;  /* 0x000001002a157824 */ /* 0x000fc600078e0203 */
[----:B-1-3--:R-:W-:-:S04]  /*5df0*/  IADD3 R8, P0, PT, R17, R8, RZ ;  /* 0x0000000811087210 */ /* 0x00afc80007f1e0ff */
[----:B------:R-:W-:-:S05]  /*5e00*/  LEA.HI.X.SX32 R9, R17, R9, 0x1, P0 ;  /* 0x0000000911097211 */ /* 0x000fca00000f0eff */
[----:B------:R1:W-:Y:S01]  /*5e10*/  STS.64 [R19+0x6600], R8 ;  /* 0x0066000813007388 */ /* 0x0003e20000000a00 */
[----:B----4-:R-:W-:-:S05]  /*5e20*/  IMAD.WIDE R10, R21, 0x4, R10 ;  /* 0x00000004150a7825 */ /* 0x010fca00078e020a */
[----:B------:R1:W-:Y:S02]  /*5e30*/  STG.E.STRONG.SYS desc[UR6][R10.64], R13 ;  /* 0x0000000d0a007986 */ /* 0x0003e4000c115906 */
.L_x_68:
[----:B------:R-:W-:Y:S05]  /*5e40*/  BSYNC B1 ;  /* 0x0000000000017941 */ /* 0x000fea0003800000 */
.L_x_67:
[----:B------:R-:W3:Y:S01]  /*5e50*/  LDC R23, c[0x0][0x3c0] ;  /* 0x0000f000ff177b82 */ /* 0x000ee20000000800 */
[----:B--2---:R-:W-:-:S07]  /*5e60*/  VIADD R6, R54, 0x1980 ;  /* 0x0000198036067836 */ /* 0x004fce0000000000 */
[----:B-1----:R-:W1:Y:S01]  /*5e70*/  LDC.64 R10, c[0x0][0x390] ;  /* 0x0000e400ff0a7b82 */ /* 0x002e620000000a00 */
[----:B---3--:R-:W-:Y:S02]  /*5e80*/  ISETP.GE.AND P0, PT, R6, R23, PT ;  /* 0x000000170600720c */ /* 0x008fe40003f06270 */
[----:B-1----:R-:W-:-:S04]  /*5e90*/  ISETP.EQ.U32.AND P1, PT, R10, RZ, PT ;  /* 0x000000ff0a00720c */ /* 0x002fc80003f22070 */
[----:B------:R-:W-:-:S04]  /*5ea0*/  ISETP.EQ.OR.EX P0, PT, R11, RZ, !P0, P1 ;  /* 0x000000ff0b00720c */ /* 0x000fc80004702710 */
[----:B------:R-:W-:-:S13]  /*5eb0*/  ISETP.GT.U32.OR P0, PT, R3, 0xff, P0 ;  /* 0x000000ff0300780c */ /* 0x000fda0000704470 */
[----:B------:R-:W-:Y:S05]  /*5ec0*/  @P0 BRA `(.L_x_75) ;  /* 0x0000000000200947 */ /* 0x000fea0003800000 */
[----:B------:R-:W1:Y:S01]  /*5ed0*/  LDS.64 R8, [R19+0x6600] ;  /* 0x0066000013087984 */ /* 0x000e620000000a00 */
[C---:B------:R-:W-:Y:S02]  /*5ee0*/  LEA R10, P2, R3.reuse, R10, 0x3 ;  /* 0x0000000a030a7211 */ /* 0x040fe400078418ff */
[--C-:B------:R-:W-:Y:S02]  /*5ef0*/  SHF.R.S32.HI R13, RZ, 0x1f, R0.reuse ;  /* 0x0000001fff0d7819 */ /* 0x100fe40000011400 */
[----:B------:R-:W-:Y:S02]  /*5f00*/  LEA.HI.X R11, R3, R11, RZ, 0x3, P2 ;  /* 0x0000000b030b7211 */ /* 0x000fe400010f1cff */
[----:B-1----:R-:W-:Y:S02]  /*5f10*/  IADD3 R8, P0, P1, R8, R15, R0 ;  /* 0x0000000f08087210 */ /* 0x002fe4000791e000 */
[----:B------:R-:W-:-:S04]  /*5f20*/  SHF.R.S32.HI R15, RZ, 0x1f, R15 ;  /* 0x0000001fff0f7819 */ /* 0x000fc8000001140f */
[----:B------:R-:W-:-:S05]  /*5f30*/  IADD3.X R9, PT, PT, R9, R15, R13, P0, P1 ;  /* 0x0000000f09097210 */ /* 0x000fca00007e240d */
[----:B------:R1:W-:Y:S02]  /*5f40*/  STG.E.64 desc[UR6][R10.64], R8 ;  /* 0x000000080a007986 */ /* 0x0003e4000c101b06 */
.L_x_75:
[----:B------:R-:W-:Y:S01]  /*5f50*/  ISETP.GT.AND P0, PT, R6, R23, PT ;  /* 0x000000170600720c */ /* 0x000fe20003f04270 */
[----:B------:R-:W-:Y:S05]  /*5f60*/  WARPSYNC.ALL ;  /* 0x0000000000007948 */ /* 0x000fea0003800000 */
[----:B------:R-:W-:Y:S01]  /*5f70*/  BAR.SYNC.DEFER_BLOCKING 0x0 ;  /* 0x0000000000007b1d */ /* 0x000fe20000010000 */
[----:B------:R-:W-:-:S06]  /*5f80*/  IMAD R22, R3, 0x4, R7 ;  /* 0x0000000403167824 */ /* 0x000fcc00078e0207 */
[----:B------:R-:W-:Y:S05]  /*5f90*/  @P0 BRA `(.L_x_76) ;  /* 0x0000000c003c0947 */ /* 0x000fea0003800000 */
[----:B------:R-:W2:Y:S01]  /*5fa0*/  LDS R0, [R22] ;  /* 0x0000000016007984 */ /* 0x000ea20000000800 */
[----:B------:R-:W2:Y:S01]  /*5fb0*/  LDCU UR5, c[0x0][0x3c4] ;  /* 0x00007880ff0577ac */ /* 0x000ea20008000800 */
[----:B------:R-:W3:Y:S01]  /*5fc0*/  LDCU.64 UR8, c[0x0][0x3a0] ;  /* 0x00007400ff0877ac */ /* 0x000ee20008000a00 */
[----:B--2---:R-:W-:Y:S02]  /*5fd0*/  SHF.R.U32.HI R6, RZ, UR5, R0 ;  /* 0x00000005ff067c19 */ /* 0x004fe40008011600 */
[----:B------:R-:W-:Y:S02]  /*5fe0*/  LOP3.LUT R15, R0, 0x80000000, RZ, 0x3c, !PT ;  /* 0x80000000000f7812 */ /* 0x000fe400078e3cff */
[----:B------:R-:W-:-:S05]  /*5ff0*/  LOP3.LUT R6, R6, UR4, RZ, 0x30, !PT ;  /* 0x0000000406067c12 */ /* 0x000fca000f8e30ff */
[----:B-1----:R-:W-:-:S06]  /*6000*/  IMAD R8, R6, 0x8, R7 ;  /* 0x0000000806087824 */ /* 0x002fcc00078e0207 */
[----:B------:R-:W1:Y:S02]  /*6010*/  LDS.64 R8, [R8+0x6600] ;  /* 0x0066000008087984 */ /* 0x000e640000000a00 */
[----:B-1----:R-:W-:-:S05]  /*6020*/  IADD3 R6, P1, PT, R8, R3, RZ ;  /* 0x0000000308067210 */ /* 0x002fca0007f3e0ff */
[----:B------:R-:W-:Y:S01]  /*6030*/  IMAD.X R9, RZ, RZ, R9, P1 ;  /* 0x000000ffff097224 */ /* 0x000fe200008e0609 */
[----:B---3--:R-:W-:-:S04]  /*6040*/  LEA R10, P1, R6, UR8, 0x2 ;  /* 0x00000008060a7c11 */ /* 0x008fc8000f8210ff */
[----:B------:R-:W-:-:S05]  /*6050*/  LEA.HI.X R11, R6, UR9, R9, 0x2, P1 ;  /* 0x00000009060b7c11 */ /* 0x000fca00088f1409 */
[----:B------:R-:W-:Y:S01]  /*6060*/  STG.E desc[UR6][R10.64], R15 ;  /* 0x0000000f0a007986 */ /* 0x000fe2000c101906 */
[----:B------:R-:W-:-:S03]  /*6070*/  NOP ;  /* 0x0000000000007918 */ /* 0x000fc60000000000 */
[----:B------:R-:W1:Y:S02]  /*6080*/  LDS R0, [R22+0x600] ;  /* 0x0006000016007984 */ /* 0x000e640000000800 */
[----:B-1----:R-:W-:Y:S02]  /*6090*/  SHF.R.U32.HI R6, RZ, UR5, R0 ;  /* 0x00000005ff067c19 */ /* 0x002fe40008011600 */
[----:B------:R-:W-:Y:S02]  /*60a0*/  LOP3.LUT R15, R0, 0x80000000, RZ, 0x3c, !PT ;  /* 0x80000000000f7812 */ /* 0x000fe400078e3cff */
[----:B------:R-:W-:-:S05]  /*60b0*/  LOP3.LUT R6, R6, UR4, RZ, 0x30, !PT ;  /* 0x0000000406067c12 */ /* 0x000fca000f8e30ff */
[----:B------:R-:W-:-:S06]  /*60c0*/  IMAD R8, R6, 0x8, R7 ;  /* 0x0000000806087824 */ /* 0x000fcc00078e0207 */
[----:B------:R-:W1:Y:S02]  /*60d0*/  LDS.64 R8, [R8+0x6600] ;  /* 0x0066000008087984 */ /* 0x000e640000000a00 */
[----:B-1----:R-:W-:-:S05]  /*60e0*/  IADD3 R6, P1, PT, R8, R3, RZ ;  /* 0x0000000308067210 */ /* 0x002fca0007f3e0ff */
[----:B------:R-:W-:Y:S01]  /*60f0*/  IMAD.X R9, RZ, RZ, R9, P1 ;  /* 0x000000ffff097224 */ /* 0x000fe200008e0609 */
[----:B------:R-:W-:-:S04]  /*6100*/  LEA R12, P1, R6, UR8, 0x2 ;  /* 0x00000008060c7c11 */ /* 0x000fc8000f8210ff */
        /* <DEDUP_REMOVED lines=163> */
[----:B------:R-:W-:-:S05]  /*6b40*/  IMAD R12, R6, 0x8, R7 ;  /* 0x00000008060c7824 */ /* 0x000fca00078e0207 */
        /* <DEDUP_REMOVED lines=17> */
[----:B------:R1:W-:Y:S01]  /*6c60*/  STG.E desc[UR6][R6.64+0x6000], R9 ;  /* 0x0060000906007986 */ /* 0x0003e2000c101906 */
[----:B------:R-:W-:Y:S01]  /*6c70*/  NOP ;  /* 0x0000000000007918 */ /* 0x000fe20000000000 */
[----:B------:R-:W-:Y:S05]  /*6c80*/  BRA `(.L_x_77) ;  /* 0x00000014000c7947 */ /* 0x000fea0003800000 */
.L_x_76:
[----:B-1----:R-:W-:Y:S01]  /*6c90*/  IMAD R9, R42, -0x1980, R23 ;  /* 0xffffe6802a097824 */ /* 0x002fe200078e0217 */
[----:B------:R-:W-:Y:S01]  /*6ca0*/  BSSY.RECONVERGENT B0, `(.L_x_78) ;  /* 0x000001b000007945 */ /* 0x000fe20003800200 */
[C---:B------:R-:W-:Y:S02]  /*6cb0*/  VIADD R0, R3.reuse, 0x180 ;  /* 0x0000018003007836 */ /* 0x040fe40000000000 */
[C---:B------:R-:W-:Y:S01]  /*6cc0*/  VIADD R6, R3.reuse, 0x300 ;  /* 0x0000030003067836 */ /* 0x040fe20000000000 */
[CC--:B------:R-:W-:Y:S01]  /*6cd0*/  ISETP.GE.AND P1, PT, R3.reuse, R9.reuse, PT ;  /* 0x000000090300720c */ /* 0x0c0fe20003f26270 */
[C---:B------:R-:W-:Y:S01]  /*6ce0*/  VIADD R8, R3.reuse, 0x480 ;  /* 0x0000048003087836 */ /* 0x040fe20000000000 */
[-C--:B------:R-:W-:Y:S01]  /*6cf0*/  ISETP.GE.AND P2, PT, R0, R9.reuse, PT ;  /* 0x000000090000720c */ /* 0x080fe20003f46270 */
[C---:B------:R-:W-:Y:S01]  /*6d00*/  VIADD R0, R3.reuse, 0x600 ;  /* 0x0000060003007836 */ /* 0x040fe20000000000 */
[-C--:B------:R-:W-:Y:S01]  /*6d10*/  ISETP.GE.AND P3, PT, R6, R9.reuse, PT ;  /* 0x000000090600720c */ /* 0x080fe20003f66270 */
[C---:B------:R-:W-:Y:S01]  /*6d20*/  VIADD R6, R3.reuse, 0x780 ;  /* 0x0000078003067836 */ /* 0x040fe20000000000 */
[-C--:B------:R-:W-:Y:S01]  /*6d30*/  ISETP.GE.AND P4, PT, R8, R9.reuse, PT ;  /* 0x000000090800720c */ /* 0x080fe20003f86270 */
[----:B------:R-:W-:Y:S01]  /*6d40*/  VIADD R8, R3, 0x900 ;  /* 0x0000090003087836 */ /* 0x000fe20000000000 */
[----:B------:R-:W-:-:S02]  /*6d50*/  ISETP.GE.AND P5, PT, R0, R9, PT ;  /* 0x000000090000720c */ /* 0x000fc40003fa6270 */
[----:B------:R-:W-:-:S03]  /*6d60*/  ISETP.GE.AND P6, PT, R6, R9, PT ;  /* 0x000000090600720c */ /* 0x000fc60003fc6270 */
[----:B------:R-:W-:Y:S10]  /*6d70*/  @P1 BRA `(.L_x_79) ;  /* 0x0000000000341947 */ /* 0x000ff40003800000 */
[----:B------:R-:W1:Y:S01]  /*6d80*/  LDS R0, [R22] ;  /* 0x0000000016007984 */ /* 0x000e620000000800 */
[----:B------:R-:W1:Y:S01]  /*6d90*/  LDCU UR5, c[0x0][0x3c4] ;  /* 0x00007880ff0577ac */ /* 0x000e620008000800 */
[----:B------:R-:W2:Y:S01]  /*6da0*/  LDCU.64 UR8, c[0x0][0x3a0] ;  /* 0x00007400ff0877ac */ /* 0x000ea20008000a00 */
[----:B-1----:R-:W-:Y:S02]  /*6db0*/  SHF.R.U32.HI R6, RZ, UR5, R0 ;  /* 0x00000005ff067c19 */ /* 0x002fe40008011600 */
[----:B------:R-:W-:Y:S02]  /*6dc0*/  LOP3.LUT R13, R0, 0x80000000, RZ, 0x3c, !PT ;  /* 0x80000000000d7812 */ /* 0x000fe400078e3cff */
[----:B------:R-:W-:-:S05]  /*6dd0*/  LOP3.LUT R6, R6, UR4, RZ, 0x30, !PT ;  /* 0x0000000406067c12 */ /* 0x000fca000f8e30ff */
[----:B------:R-:W-:-:S05]  /*6de0*/  IMAD R6, R6, 0x8, R7 ;  /* 0x0000000806067824 */ /* 0x000fca00078e0207 */
[----:B------:R-:W1:Y:S02]  /*6df0*/  LDS.64 R10, [R6+0x6600] ;  /* 0x00660000060a7984 */ /* 0x000e640000000a00 */
[----:B-1----:R-:W-:-:S05]  /*6e00*/  IADD3 R12, P1, PT, R10, R3, RZ ;  /* 0x000000030a0c7210 */ /* 0x002fca0007f3e0ff */
[----:B------:R-:W-:Y:S01]  /*6e10*/  IMAD.X R11, RZ, RZ, R11, P1 ;  /* 0x000000ffff0b7224 */ /* 0x000fe200008e060b */
[----:B--2---:R-:W-:-:S04]  /*6e20*/  LEA R10, P1, R12, UR8, 0x2 ;  /* 0x000000080c0a7c11 */ /* 0x004fc8000f8210ff */
[----:B------:R-:W-:-:S05]  /*6e30*/  LEA.HI.X R11, R12, UR9, R11, 0x2, P1 ;  /* 0x000000090c0b7c11 */ /* 0x000fca00088f140b */
[----:B------:R1:W-:Y:S04]  /*6e40*/  STG.E desc[UR6][R10.64], R13 ;  /* 0x0000000d0a007986 */ /* 0x0003e8000c101906 */
.L_x_79:
[----:B------:R-:W-:Y:S05]  /*6e50*/  BSYNC.RECONVERGENT B0 ;  /* 0x0000000000007941 */ /* 0x000fea0003800200 */
.L_x_78:
[----:B------:R-:W-:Y:S01]  /*6e60*/  NOP ;  /* 0x0000000000007918 */ /* 0x000fe20000000000 */
[----:B------:R-:W-:Y:S01]  /*6e70*/  BSSY.RECONVERGENT B0, `(.L_x_80) ;  /* 0x0000011000007945 */ /* 0x000fe20003800200 */
[----:B------:R-:W-:Y:S01]  /*6e80*/  ISETP.GE.AND P1, PT, R8, R9, PT ;  /* 0x000000090800720c */ /* 0x000fe20003f26270 */
[----:B------:R-:W-:Y:S02]  /*6e90*/  VIADD R8, R3, 0xa80 ;  /* 0x00000a8003087836 */ /* 0x000fe40000000000 */
[----:B------:R-:W-:Y:S10]  /*6ea0*/  @P2 BRA `(.L_x_81) ;  /* 0x0000000000342947 */ /* 0x000ff40003800000 */
[----:B------:R-:W2:Y:S01]  /*6eb0*/  LDS R0, [R22+0x600] ;  /* 0x0006000016007984 */ /* 0x000ea20000000800 */
[----:B------:R-:W2:Y:S01]  /*6ec0*/  LDCU UR5, c[0x0][0x3c4] ;  /* 0x00007880ff0577ac */ /* 0x000ea20008000800 */
[----:B------:R-:W3:Y:S01]  /*6ed0*/  LDCU.64 UR8, c[0x0][0x3a0] ;  /* 0x00007400ff0877ac */ /* 0x000ee20008000a00 */
[----:B--2---:R-:W-:Y:S02]  /*6ee0*/  SHF.R.U32.HI R6, RZ, UR5, R0 ;  /* 0x00000005ff067c19 */ /* 0x004fe40008011600 */
[----:B-1----:R-:W-:Y:S02]  /*6ef0*/  LOP3.LUT R13, R0, 0x80000000, RZ, 0x3c, !PT ;  /* 0x80000000000d7812 */ /* 0x002fe400078e3cff */
[----:B------:R-:W-:-:S05]  /*6f00*/  LOP3.LUT R6, R6, UR4, RZ, 0x30, !PT ;  /* 0x0000000406067c12 */ /* 0x000fca000f8e30ff */
[----:B------:R-:W-:-:S05]  /*6f10*/  IMAD R6, R6, 0x8, R7 ;  /* 0x0000000806067824 */ /* 0x000fca00078e0207 */
[----:B------:R-:W1:Y:S02]  /*6f20*/  LDS.64 R10, [R6+0x6600] ;  /* 0x00660000060a7984 */ /* 0x000e640000000a00 */
[----:B-1----:R-:W-:-:S05]  /*6f30*/  IADD3 R12, P2, PT, R10, R3, RZ ;  /* 0x000000030a0c7210 */ /* 0x002fca0007f5e0ff */
[----:B------:R-:W-:Y:S01]  /*6f40*/  IMAD.X R11, RZ, RZ, R11, P2 ;  /* 0x000000ffff0b7224 */ /* 0x000fe200010e060b */
[----:B---3--:R-:W-:-:S04]  /*6f50*/  LEA R10, P2, R12, UR8, 0x2 ;  /* 0x000000080c0a7c11 */ /* 0x008fc8000f8410ff */
[----:B------:R-:W-:-:S05]  /*6f60*/  LEA.HI.X R11, R12, UR9, R11, 0x2, P2 ;  /* 0x000000090c0b7c11 */ /* 0x000fca00090f140b */
[----:B------:R2:W-:Y:S04]  /*6f70*/  STG.E desc[UR6][R10.64+0x600], R13 ;  /* 0x0006000d0a007986 */ /* 0x0005e8000c101906 */
.L_x_81:
[----:B------:R-:W-:Y:S05]  /*6f80*/  BSYNC.RECONVERGENT B0 ;  /* 0x0000000000007941 */ /* 0x000fea0003800200 */
.L_x_80:
[----:B------:R-:W-:Y:S01]  /*6f90*/  NOP ;  /* 0x0000000000007918 */ /* 0x000fe20000000000 */
[----:B------:R-:W-:Y:S01]  /*6fa0*/  BSSY.RECONVERGENT B0, `(.L_x_82) ;  /* 0x0000011000007945 */ /* 0x000fe20003800200 */
[----:B------:R-:W-:Y:S02]  /*6fb0*/  ISETP.GE.AND P2, PT, R8, R9, PT ;  /* 0x000000090800720c */ /* 0x000fe40003f46270 */
[----:B------:R-:W-:Y:S01]  /*6fc0*/  LOP3.LUT R8, R3, 0xc00, RZ, 0xfc, !PT ;  /* 0x00000c0003087812 */ /* 0x000fe200078efcff */
[----:B------:R-:W-:Y:S10]  /*6fd0*/  @P3 BRA `(.L_x_83) ;  /* 0x0000000000343947 */ /* 0x000ff40003800000 */
[----:B------:R-:W3:Y:S01]  /*6fe0*/  LDS R0, [R22+0xc00] ;  /* 0x000c000016007984 */ /* 0x000ee20000000800 */
[----:B------:R-:W3:Y:S01]  /*6ff0*/  LDCU UR5, c[0x0][0x3c4] ;  /* 0x00007880ff0577ac */ /* 0x000ee20008000800 */
[----:B------:R-:W4:Y:S01]  /*7000*/  LDCU.64 UR8, c[0x0][0x3a0] ;  /* 0x00007400ff0877ac */ /* 0x000f220008000a00 */
[----:B---3--:R-:W-:Y:S02]  /*7010*/  SHF.R.U32.HI R6, RZ, UR5, R0 ;  /* 0x00000005ff067c19 */ /* 0x008fe40008011600 */
[----:B-12---:R-:W-:Y:S02]  /*7020*/  LOP3.LUT R13, R0, 0x80000000, RZ, 0x3c, !PT ;  /* 0x80000000000d7812 */ /* 0x006fe400078e3cff */
[----:B------:R-:W-:-:S05]  /*7030*/  LOP3.LUT R6, R6, UR4, RZ, 0x30, !PT ;  /* 0x0000000406067c12 */ /* 0x000fca000f8e30ff */
[----:B------:R-:W-:-:S05]  /*7040*/  IMAD R6, R6, 0x8, R7 ;  /* 0x0000000806067824 */ /* 0x000fca00078e0207 */
[----:B------:R-:W1:Y:S02]  /*7050*/  LDS.64 R10, [R6+0x6600] ;  /* 0x00660000060a7984 */ /* 0x000e640000000a00 */
[----:B-1----:R-:W-:-:S05]  /*7060*/  IADD3 R12, P3, PT, R10, R3, RZ ;  /* 0x000000030a0c7210 */ /* 0x002fca0007f7e0ff */
[----:B------:R-:W-:Y:S01]  /*7070*/  IMAD.X R11, RZ, RZ, R11, P3 ;  /* 0x000000ffff0b7224 */ /* 0x000fe200018e060b */
[----:B----4-:R-:W-:-:S04]  /*7080*/  LEA R10, P3, R12, UR8, 0x2 ;  /* 0x000000080c0a7c11 */ /* 0x010fc8000f8610ff */
[----:B------:R-:W-:-:S05]  /*7090*/  LEA.HI.X R11, R12, UR9, R11, 0x2, P3 ;  /* 0x000000090c0b7c11 */ /* 0x000fca00098f140b */
[----:B------:R3:W-:Y:S04]  /*70a0*/  STG.E desc[UR6][R10.64+0xc00], R13 ;  /* 0x000c000d0a007986 */ /* 0x0007e8000c101906 */
.L_x_83:
[----:B------:R-:W-:Y:S05]  /*70b0*/  BSYNC.RECONVERGENT B0 ;  /* 0x0000000000007941 */ /* 0x000fea0003800200 */
.L_x_82:
[----:B------:R-:W-:Y:S01]  /*70c0*/  NOP ;  /* 0x0000000000007918 */ /* 0x000fe20000000000 */
[----:B------:R-:W-:Y:S01]  /*70d0*/  BSSY.RECONVERGENT B0, `(.L_x_84) ;  /* 0x0000011000007945 */ /* 0x000fe20003800200 */
[----:B------:R-:W-:Y:S01]  /*70e0*/  ISETP.GE.AND P3, PT, R8, R9, PT ;  /* 0x000000090800720c */ /* 0x000fe20003f66270 */
[----:B------:R-:W-:Y:S02]  /*70f0*/  VIADD R8, R3, 0xd80 ;  /* 0x00000d8003087836 */ /* 0x000fe40000000000 */
[----:B------:R-:W-:Y:S10]  /*7100*/  @P4 BRA `(.L_x_85) ;  /* 0x0000000000344947 */ /* 0x000ff40003800000 */
[----:B------:R-:W4:Y:S01]  /*7110*/  LDS R0, [R22+0x1200] ;  /* 0x0012000016007984 */ /* 0x000f220000000800 */
[----:B------:R-:W4:Y:S01]  /*7120*/  LDCU UR5, c[0x0][0x3c4] ;  /* 0x00007880ff0577ac */ /* 0x000f220008000800 */
[----:B------:R-:W5:Y:S01]  /*7130*/  LDCU.64 UR8, c[0x0][0x3a0] ;  /* 0x00007400ff0877ac */ /* 0x000f620008000a00 */
[----:B----4-:R-:W-:Y:S02]  /*7140*/  SHF.R.U32.HI R6, RZ, UR5, R0 ;  /* 0x00000005ff067c19 */ /* 0x010fe40008011600 */
[----:B-123--:R-:W-:Y:S02]  /*7150*/  LOP3.LUT R13, R0, 0x80000000, RZ, 0x3c, !PT ;  /* 0x80000000000d7812 */ /* 0x00efe400078e3cff */
[----:B------:R-:W-:-:S05]  /*7160*/  LOP3.LUT R6, R6, UR4, RZ, 0x30, !PT ;  /* 0x0000000406067c12 */ /* 0x000fca000f8e30ff */
[----:B------:R-:W-:-:S05]  /*7170*/  IMAD R6, R6, 0x8, R7 ;  /* 0x0000000806067824 */ /* 0x000fca00078e0207 */
[----:B------:R-:W1:Y:S02]  /*7180*/  LDS.64 R10, [R6+0x6600] ;  /* 0x00660000060a7984 */ /* 0x000e640000000a00 */
[----:B-1----:R-:W-:-:S05]  /*7190*/  IADD3 R12, P4, PT, R10, R3, RZ ;  /* 0x000000030a0c7210 */ /* 0x002fca0007f9e0ff */
[----:B------:R-:W-:Y:S01]  /*71a0*/  IMAD.X R11, RZ, RZ, R11, P4 ;  /* 0x000000ffff0b7224 */ /* 0x000fe200020e060b */
[----:B-----5:R-:W-:-:S04]  /*71b0*/  LEA R10, P4, R12, UR8, 0x2 ;  /* 0x000000080c0a7c11 */ /* 0x020fc8000f8810ff */
[----:B------:R-:W-:-:S05]  /*71c0*/  LEA.HI.X R11, R12, UR9, R11, 0x2, P4 ;  /* 0x000000090c0b7c11 */ /* 0x000fca000a0f140b */
[----:B------:R4:W-:Y:S04]  /*71d0*/  STG.E desc[UR6][R10.64+0x1200], R13 ;  /* 0x0012000d0a007986 */ /* 0x0009e8000c101906 */
.L_x_85:
[----:B------:R-:W-:Y:S05]  /*71e0*/  BSYNC.RECONVERGENT B0 ;  /* 0x0000000000007941 */ /* 0x000fea0003800200 */
.L_x_84:
[----:B------:R-:W-:Y:S01]  /*71f0*/  NOP ;  /* 0x0000000000007918 */ /* 0x000fe20000000000 */
[----:B------:R-:W-:Y:S01]  /*7200*/  BSSY.RECONVERGENT B0, `(.L_x_86) ;  /* 0x0000011000007945 */ /* 0x000fe20003800200 */
[----:B------:R-:W-:Y:S01]  /*7210*/  ISETP.GE.AND P4, PT, R8, R9, PT ;  /* 0x000000090800720c */ /* 0x000fe20003f86270 */
[----:B------:R-:W-:Y:S02]  /*7220*/  VIADD R8, R3, 0xf00 ;  /* 0x00000f0003087836 */ /* 0x000fe40000000000 */
[----:B------:R-:W-:Y:S10]  /*7230*/  @P5 BRA `(.L_x_87) ;  /* 0x0000000000345947 */ /* 0x000ff40003800000 */
[----:B------:R-:W5:Y:S01]  /*7240*/  LDS R0, [R22+0x1800] ;  /* 0x0018000016007984 */ /* 0x000f620000000800 */
[----:B------:R-:W5:Y:S01]  /*7250*/  LDCU UR5, c[0x0][0x3c4] ;  /* 0x00007880ff0577ac */ /* 0x000f620008000800 */
[----:B------:R-:W0:Y:S01]  /*7260*/  LDCU.64 UR8, c[0x0][0x3a0] ;  /* 0x00007400ff0877ac */ /* 0x000e220008000a00 */
[----:B-----5:R-:W-:Y:S02]  /*7270*/  SHF.R.U32.HI R6, RZ, UR5, R0 ;  /* 0x00000005ff067c19 */ /* 0x020fe40008011600 */
[----:B-1234-:R-:W-:Y:S02]  /*7280*/  LOP3.LUT R13, R0, 0x80000000, RZ, 0x3c, !PT ;  /* 0x80000000000d7812 */ /* 0x01efe400078e3cff */
[----:B------:R-:W-:-:S05]  /*7290*/  LOP3.LUT R6, R6, UR4, RZ, 0x30, !PT ;  /* 0x0000000406067c12 */ /* 0x000fca000f8e30ff */
[----:B------:R-:W-:-:S05]  /*72a0*/  IMAD R6, R6, 0x8, R7 ;  /* 0x0000000806067824 */ /* 0x000fca00078e0207 */
[----:B------:R-:W1:Y:S02]  /*72b0*/  LDS.64 R10, [R6+0x6600] ;  /* 0x00660000060a7984 */ /* 0x000e640000000a00 */
[----:B-1----:R-:W-:-:S05]  /*72c0*/  IADD3 R12, P5, PT, R10, R3, RZ ;  /* 0x000000030a0c7210 */ /* 0x002fca0007fbe0ff */
[----:B------:R-:W-:Y:S01]  /*72d0*/  IMAD.X R11, RZ, RZ, R11, P5 ;  /* 0x000000ffff0b7224 */ /* 0x000fe200028e060b */
[----:B0-----:R-:W-:-:S04]  /*72e0*/  LEA R10, P5, R12, UR8, 0x2 ;  /* 0x000000080c0a7c11 */ /* 0x001fc8000f8a10ff */
[----:B------:R-:W-:-:S05]  /*72f0*/  LEA.HI.X R11, R12, UR9, R11, 0x2, P5 ;  /* 0x000000090c0b7c11 */ /* 0x000fca000a8f140b */
[----:B------:R0:W-:Y:S04]  /*7300*/  STG.E desc[UR6][R10.64+0x1800], R13 ;  /* 0x0018000d0a007986 */ /* 0x0001e8000c101906 */
.L_x_87:
[----:B------:R-:W-:Y:S05]  /*7310*/  BSYNC.RECONVERGENT B0 ;  /* 0x0000000000007941 */ /* 0x000fea0003800200 */
.L_x_86:
        /* <DEDUP_REMOVED lines=9> */
[----:B01234-:R-:W-:Y:S02]  /*73b0*/  LOP3.LUT R13, R0, 0x80000000, RZ, 0x3c, !PT ;  /* 0x80000000000d7812 */ /* 0x01ffe400078e3cff */
[----:B------:R-:W-:-:S05]  /*73c0*/  LOP3.LUT R6, R6, UR4, RZ, 0x30, !PT ;  /* 0x0000000406067c12 */ /* 0x000fca000f8e30ff */
[----:B------:R-:W-:-:S05]  /*73d0*/  IMAD R6, R6, 0x8, R7 ;  /* 0x0000000806067824 */ /* 0x000fca00078e0207 */
[----:B------:R-:W0:Y:S02]  /*73e0*/  LDS.64 R10, [R6+0x6600] ;  /* 0x00660000060a7984 */ /* 0x000e240000000a00 */
[----:B0-----:R-:W-:-:S05]  /*73f0*/  IADD3 R12, P6, PT, R10, R3, RZ ;  /* 0x000000030a0c7210 */ /* 0x001fca0007fde0ff */
[----:B------:R-:W-:Y:S01]  /*7400*/  IMAD.X R11, RZ, RZ, R11, P6 ;  /* 0x000000ffff0b7224 */ /* 0x000fe200030e060b */
[----:B------:R-:W-:-:S04]  /*7410*/  LEA R10, P6, R12, UR8, 0x2 ;  /* 0x000000080c0a7c11 */ /* 0x000fc8000f8c10ff */
[----:B------:R-:W-:-:S05]  /*7420*/  LEA.HI.X R11, R12, UR9, R11, 0x2, P6 ;  /* 0x000000090c0b7c11 */ /* 0x000fca000b0f140b */
[----:B------:R0:W-:Y:S04]  /*7430*/  STG.E desc[UR6][R10.64+0x1e00], R13 ;  /* 0x001e000d0a007986 */ /* 0x0001e8000c101906 */
.L_x_89:
[----:B------:R-:W-:Y:S05]  /*7440*/  BSYNC.RECONVERGENT B0 ;  /* 0x0000000000007941 */ /* 0x000fea0003800200 */
.L_x_88:
        /* <DEDUP_REMOVED lines=18> */
.L_x_91:
[----:B------:R-:W-:Y:S05]  /*7570*/  BSYNC.RECONVERGENT B0 ;  /* 0x0000000000007941 */ /* 0x000fea0003800200 */
.L_x_90:
        /* <DEDUP_REMOVED lines=18> */
.L_x_93:
[----:B------:R-:W-:Y:S05]  /*76a0*/  BSYNC.RECONVERGENT B0 ;  /* 0x0000000000007941 */ /* 0x000fea0003800200 */
.L_x_92:
        /* <DEDUP_REMOVED lines=18> */
.L_x_95:
[----:B------:R-:W-:Y:S05]  /*77d0*/  BSYNC.RECONVERGENT B0 ;  /* 0x0000000000007941 */ /* 0x000fea0003800200 */
.L_x_94:
        /* <DEDUP_REMOVED lines=18> */
.L_x_97:
[----:B------:R-:W-:Y:S05]  /*7900*/  BSYNC.RECONVERGENT B0 ;  /* 0x0000000000007941 */ /* 0x000fea0003800200 */
.L_x_96:
[----:B------:R-:W-:Y:S01]  /*7910*/  NOP ;  /* 0x0000000000007918 */ /* 0x000fe20000000000 */
[----:B------:R-:W-:Y:S01]  /*7920*/  BSSY.RECONVERGENT B0, `(.L_x_98) ;  /* 0x0000011000007945 */ /* 0x000fe20003800200 */
[----:B------:R-:W-:Y:S02]  /*7930*/  ISETP.GE.AND P4, PT, R8, R9, PT ;  /* 0x000000090800720c */ /* 0x000fe40003f86270 */
[----:B------:R-:W-:Y:S01]  /*7940*/  LOP3.LUT R8, R3, 0x1800, RZ, 0xfc, !PT ;  /* 0x0000180003087812 */ /* 0x000fe200078efcff */
        /* <DEDUP_REMOVED lines=14> */
.L_x_99:
[----:B------:R-:W-:Y:S05]  /*7a30*/  BSYNC.RECONVERGENT B0 ;  /* 0x0000000000007941 */ /* 0x000fea0003800200 */
.L_x_98:
[----:B------:R-:W-:Y:S01]  /*7a40*/  NOP ;  /* 0x0000000000007918 */ /* 0x000fe20000000000 */
[----:B------:R-:W-:Y:S01]  /*7a50*/  BSSY.RECONVERGENT B0, `(.L_x_100) ;  /* 0x0000010000007945 */ /* 0x000fe20003800200 */
[----:B------:R-:W-:-:S03]  /*7a60*/  ISETP.GE.AND P5, PT, R8, R9, PT ;  /* 0x000000090800720c */ /* 0x000fc60003fa6270 */
        /* <DEDUP_REMOVED lines=14> */
.L_x_101:
[----:B------:R-:W-:Y:S05]  /*7b50*/  BSYNC.RECONVERGENT B0 ;  /* 0x0000000000007941 */ /* 0x000fea0003800200 */
.L_x_100:
[----:B------:R-:W-:Y:S01]  /*7b60*/  NOP ;  /* 0x0000000000007918 */ /* 0x000fe20000000000 */
[----:B------:R-:W-:Y:S04]  /*7b70*/  BSSY.RECONVERGENT B0, `(.L_x_102) ;  /* 0x000000f000007945 */ /* 0x000fe80003800200 */
[----:B------:R-:W-:Y:S05]  /*7b80*/  @P1 BRA `(.L_x_103) ;  /* 0x0000000000341947 */ /* 0x000fea0003800000 */
        /* <DEDUP_REMOVED lines=13> */
.L_x_103:
[----:B------:R-:W-:Y:S05]  /*7c60*/  BSYNC.RECONVERGENT B0 ;  /* 0x0000000000007941 */ /* 0x000fea0003800200 */
.L_x_102:
        /* <DEDUP_REMOVED lines=16> */
.L_x_105:
[----:B------:R-:W-:Y:S05]  /*7d70*/  BSYNC.RECONVERGENT B0 ;  /* 0x0000000000007941 */ /* 0x000fea0003800200 */
.L_x_104:
        /* <DEDUP_REMOVED lines=16> */
.L_x_107:
[----:B------:R-:W-:Y:S05]  /*7e80*/  BSYNC.RECONVERGENT B0 ;  /* 0x0000000000007941 */ /* 0x000fea0003800200 */
.L_x_106:
        /* <DEDUP_REMOVED lines=16> */
.L_x_109:
[----:B------:R-:W-:Y:S05]  /*7f90*/  BSYNC.RECONVERGENT B0 ;  /* 0x0000000000007941 */ /* 0x000fea0003800200 */
.L_x_108:
[----:B------:R-:W-:Y:S01]  /*7fa0*/  NOP ;  /* 0x0000000000007918 */ /* 0x000fe20000000000 */
[----:B------:R-:W-:Y:S04]  /*7fb0*/  BSSY.RECONVERGENT B0, `(.L_x_110) ;  /* 0x000000f000007945 */ /* 0x000fe80003800200 */
[----:B------:R-:W-:Y:S05]  /*7fc0*/  @P5 BRA `(.L_x_111) ;  /* 0x0000000000345947 */ /* 0x000fea0003800000 */
[----:B------:R-:W5:Y:S01]  /*7fd0*/  LDS R0, [R22+0x6000] ;  /* 0x0060000016007984 */ /* 0x000f620000000800 */
[----:B------:R-:W5:Y:S01]  /*7fe0*/  LDCU UR5, c[0x0][0x3c4] ;  /* 0x00007880ff0577ac */ /* 0x000f620008000800 */
[----:B------:R-:W1:Y:S01]  /*7ff0*/  LDCU.64 UR8, c[0x0][0x3a0] ;  /* 0x00007400ff0877ac */ /* 0x000e620008000a00 */
[----:B-----5:R-:W-:-:S04]  /*8000*/  SHF.R.U32.HI R6, RZ, UR5, R0 ;  /* 0x00000005ff067c19 */ /* 0x020fc80008011600 */
[----:B------:R-:W-:-:S05]  /*8010*/  LOP3.LUT R6, R6, UR4, RZ, 0x30, !PT ;  /* 0x0000000406067c12 */ /* 0x000fca000f8e30ff */
[----:B0-----:R-:W-:-:S05]  /*8020*/  IMAD R8, R6, 0x8, R7 ;  /* 0x0000000806087824 */ /* 0x001fca00078e0207 */
[----:B------:R-:W0:Y:S02]  /*8030*/  LDS.64 R6, [R8+0x6600] ;  /* 0x0066000008067984 */ /* 0x000e240000000a00 */
[----:B0-----:R-:W-:-:S05]  /*8040*/  IADD3 R9, P1, PT, R6, R3, RZ ;  /* 0x0000000306097210 */ /* 0x001fca0007f3e0ff */
[----:B-1234-:R-:W-:Y:S01]  /*8050*/  IMAD.X R10, RZ, RZ, R7, P1 ;  /* 0x000000ffff0a7224 */ /* 0x01efe200008e0607 */
[----:B------:R-:W-:-:S04]  /*8060*/  LEA R6, P1, R9, UR8, 0x2 ;  /* 0x0000000809067c11 */ /* 0x000fc8000f8210ff */
[----:B------:R-:W-:Y:S02]  /*8070*/  LEA.HI.X R7, R9, UR9, R10, 0x2, P1 ;  /* 0x0000000909077c11 */ /* 0x000fe400088f140a */
[----:B------:R-:W-:-:S05]  /*8080*/  LOP3.LUT R9, R0, 0x80000000, RZ, 0x3c, !PT ;  /* 0x8000000000097812 */ /* 0x000fca00078e3cff */
[----:B------:R0:W-:Y:S02]  /*8090*/  STG.E desc[UR6][R6.64+0x6000], R9 ;  /* 0x0060000906007986 */ /* 0x0001e4000c101906 */
.L_x_111:
[----:B------:R-:W-:Y:S05]  /*80a0*/  BSYNC.RECONVERGENT B0 ;  /* 0x0000000000007941 */ /* 0x000fea0003800200 */
.L_x_110:
[----:B------:R-:W-:Y:S01]  /*80b0*/  NOP ;  /* 0x0000000000007918 */ /* 0x000fe20000000000 */
.L_x_77:
[----:B------:R-:W5:Y:S01]  /*80c0*/  LDS R0, [R22] ;  /* 0x0000000016007984 */ /* 0x000f620000000800 */
[----:B------:R-:W5:Y:S03]  /*80d0*/  LDCU UR5, c[0x0][0x3c4] ;  /* 0x00007880ff0577ac */ /* 0x000f660008000800 */
[----:B01----:R-:W0:Y:S04]  /*80e0*/  LDS R6, [R22+0x600] ;  /* 0x0006000016067984 */ /* 0x003e280000000800 */
[----:B------:R-:W1:Y:S04]  /*80f0*/  LDS R7, [R22+0xc00] ;  /* 0x000c000016077984 */ /* 0x000e680000000800 */
[----:B------:R-:W1:Y:S04]  /*8100*/  LDS R8, [R22+0x1200] ;  /* 0x0012000016087984 */ /* 0x000e680000000800 */
[----:B------:R-:W1:Y:S04]  /*8110*/  LDS R9, [R22+0x1800] ;  /* 0x0018000016097984 */ /* 0x000e680000000800 */
[----:B--234-:R-:W2:Y:S04]  /*8120*/  LDS R10, [R22+0x1e00] ;  /* 0x001e0000160a7984 */ /* 0x01cea80000000800 */
[----:B------:R-:W3:Y:S04]  /*8130*/  LDS R11, [R22+0x2400] ;  /* 0x00240000160b7984 */ /* 0x000ee80000000800 */
[----:B------:R-:W4:Y:S04]  /*8140*/  LDS R12, [R22+0x2a00] ;  /* 0x002a0000160c7984 */ /* 0x000f280000000800 */
[----:B------:R-:W4:Y:S04]  /*8150*/  LDS R13, [R22+0x3000] ;  /* 0x00300000160d7984 */ /* 0x000f280000000800 */
[----:B------:R-:W4:Y:S04]  /*8160*/  LDS R14, [R22+0x3600] ;  /* 0x00360000160e7984 */ /* 0x000f280000000800 */
[----:B------:R-:W4:Y:S01]  /*8170*/  LDS R15, [R22+0x3c00] ;  /* 0x003c0000160f7984 */ /* 0x000f220000000800 */
[----:B-----5:R-:W-:-:S03]  /*8180*/  SHF.R.U32.HI R0, RZ, UR5, R0 ;  /* 0x00000005ff007c19 */ /* 0x020fc60008011600 */
[----:B------:R-:W5:Y:S01]  /*8190*/  LDS R16, [R22+0x4200] ;  /* 0x0042000016107984 */ /* 0x000f620000000800 */
[----:B0-----:R-:W-:-:S03]  /*81a0*/  SHF.R.U32.HI R6, RZ, UR5, R6 ;  /* 0x00000005ff067c19 */ /* 0x001fc60008011606 */
[----:B------:R-:W0:Y:S01]  /*81b0*/  LDS R17, [R22+0x4800] ;  /* 0x0048000016117984 */ /* 0x000e220000000800 */
[----:B-1----:R-:W-:-:S03]  /*81c0*/  SHF.R.U32.HI R7, RZ, UR5, R7 ;  /* 0x00000005ff077c19 */ /* 0x002fc60008011607 */
[----:B------:R-:W1:Y:S01]  /*81d0*/  LDS R18, [R22+0x4e00] ;  /* 0x004e000016127984 */ /* 0x000e620000000800 */
[----:B------:R-:W-:-:S03]  /*81e0*/  SHF.R.U32.HI R8, RZ, UR5, R8 ;  /* 0x00000005ff087c19 */ /* 0x000fc60008011608 */
[----:B------:R-:W1:Y:S01]  /*81f0*/  LDS R19, [R22+0x5400] ;  /* 0x0054000016137984 */ /* 0x000e620000000800 */
[----:B------:R-:W-:-:S03]  /*8200*/  SHF.R.U32.HI R9, RZ, UR5, R9 ;  /* 0x00000005ff097c19 */ /* 0x000fc60008011609 */
[----:B------:R-:W1:Y:S01]  /*8210*/  LDS R20, [R22+0x5a00] ;  /* 0x005a000016147984 */ /* 0x000e620000000800 */
[----:B--2---:R-:W-:-:S03]  /*8220*/  SHF.R.U32.HI R10, RZ, UR5, R10 ;  /* 0x00000005ff0a7c19 */ /* 0x004fc6000801160a */
[----:B------:R-:W2:Y:S01]  /*8230*/  LDS R21, [R22+0x6000] ;  /* 0x0060000016157984 */ /* 0x000ea20000000800 */
[----:B---3--:R-:W-:Y:S02]  /*8240*/  SHF.R.U32.HI R11, RZ, UR5, R11 ;  /* 0x00000005ff0b7c19 */ /* 0x008fe4000801160b */
[----:B----4-:R-:W-:Y:S02]  /*8250*/  SHF.R.U32.HI R12, RZ, UR5, R12 ;  /* 0x00000005ff0c7c19 */ /* 0x010fe4000801160c */
[----:B------:R-:W-:Y:S02]  /*8260*/  SHF.R.U32.HI R13, RZ, UR5, R13 ;  /* 0x00000005ff0d7c19 */ /* 0x000fe4000801160d */
[----:B------:R-:W-:Y:S02]  /*8270*/  SHF.R.U32.HI R43, RZ, UR5, R14 ;  /* 0x00000005ff2b7c19 */ /* 0x000fe4000801160e */
[----:B------:R-:W-:Y:S02]  /*8280*/  LOP3.LUT R14, R12, UR4, RZ, 0x30, !PT ;  /* 0x000000040c0e7c12 */ /* 0x000fe4000f8e30ff */
[----:B------:R-:W-:-:S02]  /*8290*/  SHF.R.U32.HI R44, RZ, UR5, R15 ;  /* 0x00000005ff2c7c19 */ /* 0x000fc4000801160f */
[----:B------:R-:W-:Y:S02]  /*82a0*/  LOP3.LUT R15, R11, UR4, RZ, 0x30, !PT ;  /* 0x000000040b0f7c12 */ /* 0x000fe4000f8e30ff */
[----:B-----5:R-:W-:Y:S02]  /*82b0*/  SHF.R.U32.HI R45, RZ, UR5, R16 ;  /* 0x00000005ff2d7c19 */ /* 0x020fe40008011610 */
[----:B------:R-:W-:Y:S02]  /*82c0*/  LOP3.LUT R16, R10, UR4, RZ, 0x30, !PT ;  /* 0x000000040a107c12 */ /* 0x000fe4000f8e30ff */
[----:B0-----:R-:W-:Y:S02]  /*82d0*/  SHF.R.U32.HI R46, RZ, UR5, R17 ;  /* 0x00000005ff2e7c19 */ /* 0x001fe40008011611 */
[----:B------:R-:W-:Y:S02]  /*82e0*/  LOP3.LUT R17, R9, UR4, RZ, 0x30, !PT ;  /* 0x0000000409117c12 */ /* 0x000fe4000f8e30ff */
[----:B-1----:R-:W-:-:S02]  /*82f0*/  SHF.R.U32.HI R47, RZ, UR5, R18 ;  /* 0x00000005ff2f7c19 */ /* 0x002fc40008011612 */
[----:B------:R-:W-:Y:S02]  /*8300*/  LOP3.LUT R18, R8, UR4, RZ, 0x30, !PT ;  /* 0x0000000408127c12 */ /* 0x000fe4000f8e30ff */
[----:B------:R-:W-:Y:S02]  /*8310*/  SHF.R.U32.HI R48, RZ, UR5, R19 ;  /* 0x00000005ff307c19 */ /* 0x000fe40008011613 */
[----:B------:R-:W-:Y:S02]  /*8320*/  LOP3.LUT R19, R7, UR4, RZ, 0x30, !PT ;  /* 0x0000000407137c12 */ /* 0x000fe4000f8e30ff */
[----:B------:R-:W-:Y:S02]  /*8330*/  SHF.R.U32.HI R49, RZ, UR5, R20 ;  /* 0x00000005ff317c19 */ /* 0x000fe40008011614 */
[----:B------:R-:W-:Y:S02]  /*8340*/  LOP3.LUT R20, R6, UR4, RZ, 0x30, !PT ;  /* 0x0000000406147c12 */ /* 0x000fe4000f8e30ff */
[----:B--2---:R-:W-:-:S02]  /*8350*/  SHF.R.U32.HI R50, RZ, UR5, R21 ;  /* 0x00000005ff327c19 */ /* 0x004fc40008011615 */
[----:B------:R-:W-:Y:S02]  /*8360*/  LOP3.LUT R21, R0, UR4, RZ, 0x30, !PT ;  /* 0x0000000400157c12 */ /* 0x000fe4000f8e30ff */
[----:B------:R-:W-:Y:S02]  /*8370*/  LOP3.LUT R13, R13, UR4, RZ, 0x30, !PT ;  /* 0x000000040d0d7c12 */ /* 0x000fe4000f8e30ff */
[----:B------:R-:W-:Y:S02]  /*8380*/  LOP3.LUT R12, R43, UR4, RZ, 0x30, !PT ;  /* 0x000000042b0c7c12 */ /* 0x000fe4000f8e30ff */
[----:B------:R-:W-:Y:S02]  /*8390*/  LOP3.LUT R11, R44, UR4, RZ, 0x30, !PT ;  /* 0x000000042c0b7c12 */ /* 0x000fe4000f8e30ff */
[----:B------:R-:W-:Y:S02]  /*83a0*/  LOP3.LUT R10, R45, UR4, RZ, 0x30, !PT ;  /* 0x000000042d0a7c12 */ /* 0x000fe4000f8e30ff */
[----:B------:R-:W-:-:S02]  /*83b0*/  LOP3.LUT R9, R46, UR4, RZ, 0x30, !PT ;  /* 0x000000042e097c12 */ /* 0x000fc4000f8e30ff */
[----:B------:R-:W-:Y:S02]  /*83c0*/  LOP3.LUT R8, R47, UR4, RZ, 0x30, !PT ;  /* 0x000000042f087c12 */ /* 0x000fe4000f8e30ff */
[----:B------:R-:W-:Y:S02]  /*83d0*/  LOP3.LUT R7, R48, UR4, RZ, 0x30, !PT ;  /* 0x0000000430077c12 */ /* 0x000fe4000f8e30ff */
[----:B------:R-:W-:Y:S02]  /*83e0*/  LOP3.LUT R6, R49, UR4, RZ, 0x30, !PT ;  /* 0x0000000431067c12 */ /* 0x000fe4000f8e30ff */
[----:B------:R-:W-:Y:S01]  /*83f0*/  LOP3.LUT R0, R50, UR4, RZ, 0x30, !PT ;  /* 0x0000000432007c12 */ /* 0x000fe2000f8e30ff */
[----:B------:R-:W-:Y:S06]  /*8400*/  @P0 BRA `(.L_x_112) ;  /* 0x0000000000640947 */ /* 0x000fec0003800000 */
[----:B------:R-:W0:Y:S01]  /*8410*/  LDCU.64 UR4, c[0x0][0x3b8] ;  /* 0x00007700ff0477ac */ /* 0x000e220008000a00 */
[----:B------:R-:W-:Y:S01]  /*8420*/  IMAD R5, R42, 0x1980, RZ ;  /* 0x000019802a057824 */ /* 0x000fe200078e02ff */
[----:B------:R-:W-:-:S04]  /*8430*/  LOP3.LUT R2, R41, 0x1f, R3, 0xf8, !PT ;  /* 0x0000001f29027812 */ /* 0x000fc800078ef803 */
[----:B------:R-:W-:-:S04]  /*8440*/  IADD3 R3, P1, PT, R5, R2, RZ ;  /* 0x0000000205037210 */ /* 0x000fc80007f3e0ff */
[----:B------:R-:W-:Y:S02]  /*8450*/  LEA.HI.X.SX32 R4, R5, RZ, 0x1, P1 ;  /* 0x000000ff05047211 */ /* 0x000fe400008f0eff */
[----:B0-----:R-:W-:-:S04]  /*8460*/  LEA R2, P1, R3, UR4, 0x2 ;  /* 0x0000000403027c11 */ /* 0x001fc8000f8210ff */
        /* <DEDUP_REMOVED lines=19> */
.L_x_112:
[----:B------:R-:W-:Y:S01]  /*85a0*/  IMAD.IADD R60, R23, 0x1, -R54 ;  /* 0x00000001173c7824 */ /* 0x000fe200078e0a36 */
[----:B------:R-:W0:Y:S01]  /*85b0*/  LDCU.64 UR4, c[0x0][0x3b8] ;  /* 0x00007700ff0477ac */ /* 0x000e220008000a00 */
[----:B------:R-:W-:-:S03]  /*85c0*/  VIADD R3, R57, 0x20 ;  /* 0x0000002039037836 */ /* 0x000fc60000000000 */
[-C--:B------:R-:W-:Y:S02]  /*85d0*/  ISETP.GE.AND P2, PT, R57, R60.reuse, PT ;  /* 0x0000003c3900720c */ /* 0x080fe40003f46270 */
[----:B------:R-:W-:Y:S01]  /*85e0*/  ISETP.GE.AND P1, PT, R3, R60, PT ;  /* 0x0000003c0300720c */ /* 0x000fe20003f26270 */
[----:B------:R-:W-:-:S05]  /*85f0*/  VIADD R3, R57, 0x40 ;  /* 0x0000004039037836 */ /* 0x000fca0000000000 */
[----:B------:R-:W-:Y:S01]  /*8600*/  ISETP.GE.AND P5, PT, R3, R60, PT ;  /* 0x0000003c0300720c */ /* 0x000fe20003fa6270 */
[----:B------:R-:W-:-:S05]  /*8610*/  VIADD R3, R57, 0x60 ;  /* 0x0000006039037836 */ /* 0x000fca0000000000 */
[----:B------:R-:W-:Y:S01]  /*8620*/  ISETP.GE.AND P4, PT, R3, R60, PT ;  /* 0x0000003c0300720c */ /* 0x000fe20003f86270 */
[----:B------:R-:W-:Y:S01]  /*8630*/  VIADD R3, R57, 0x80 ;  /* 0x0000008039037836 */ /* 0x000fe20000000000 */
[----:B0-----:R-:W-:Y:S01]  /*8640*/  IADD3 R2, P6, PT, R5, UR4, RZ ;  /* 0x0000000405027c10 */ /* 0x001fe2000ffde0ff */
[----:B------:R-:W-:-:S03]  /*8650*/  VIADD R5, R57, 0xa0 ;  /* 0x000000a039057836 */ /* 0x000fc60000000000 */
[-C--:B------:R-:W-:Y:S02]  /*8660*/  ISETP.GE.AND P3, PT, R3, R60.reuse, PT ;  /* 0x0000003c0300720c */ /* 0x080fe40003f66270 */
[----:B------:R-:W-:Y:S02]  /*8670*/  IADD3.X R3, PT, PT, R4, UR5, RZ, P6, !PT ;  /* 0x0000000504037c10 */ /* 0x000fe4000b7fe4ff */
[-C--:B------:R-:W-:Y:S01]  /*8680*/  ISETP.GE.AND P6, PT, R5, R60.reuse, PT ;  /* 0x0000003c0500720c */ /* 0x080fe20003fc6270 */
[----:B------:R-:W-:Y:S02]  /*8690*/  VIADD R5, R57, 0xc0 ;  /* 0x000000c039057836 */ /* 0x000fe40000000000 */
[----:B------:R-:W5:Y:S03]  /*86a0*/  @!P2 LDG.E R41, desc[UR6][R2.64] ;  /* 0x000000060229a981 */ /* 0x000f66000c1e1900 */
[-C--:B------:R-:W-:Y:S01]  /*86b0*/  ISETP.GE.AND P2, PT, R5, R60.reuse, PT ;  /* 0x0000003c0500720c */ /* 0x080fe20003f46270 */
[----:B------:R-:W-:Y:S01]  /*86c0*/  VIADD R5, R57, 0xe0 ;  /* 0x000000e039057836 */ /* 0x000fe20000000000 */
[----:B------:R-:W5:Y:S04]  /*86d0*/  @!P1 LDG.E R44, desc[UR6][R2.64+0x80] ;  /* 0x00008006022c9981 */ /* 0x000f68000c1e1900 */
[----:B------:R-:W-:Y:S01]  /*86e0*/  ISETP.GE.AND P1, PT, R5, R60, PT ;  /* 0x0000003c0500720c */ /* 0x000fe20003f26270 */
[----:B------:R-:W-:Y:S01]  /*86f0*/  VIADD R59, R57, 0x100 ;  /* 0x00000100393b7836 */ /* 0x000fe20000000000 */
[----:B------:R-:W5:Y:S04]  /*8700*/  @!P5 LDG.E R43, desc[UR6][R2.64+0x100] ;  /* 0x00010006022bd981 */ /* 0x000f68000c1e1900 */
[----:B------:R-:W5:Y:S04]  /*8710*/  @!P4 LDG.E R46, desc[UR6][R2.64+0x180] ;  /* 0x00018006022ec981 */ /* 0x000f68000c1e1900 */
[----:B------:R-:W5:Y:S03]  /*8720*/  @!P2 LDG.E R47, desc[UR6][R2.64+0x300] ;  /* 0x00030006022fa981 */ /* 0x000f66000c1e1900 */
[C---:B------:R-:W-:Y:S01]  /*8730*/  @!P1 IADD3 R5, P2, PT, R54.reuse, R57, RZ ;  /* 0x0000003936059210 */ /* 0x040fe20007f5e0ff */
[----:B------:R-:W5:Y:S03]  /*8740*/  @!P3 LDG.E R45, desc[UR6][R2.64+0x200] ;  /* 0x00020006022db981 */ /* 0x000f66000c1e1900 */
[----:B------:R-:W-:Y:S01]  /*8750*/  @!P1 LEA.HI.X.SX32 R62, R54, RZ, 0x1, P2 ;  /* 0x000000ff363e9211 */ /* 0x000fe200010f0eff */
[----:B------:R0:W5:Y:S01]  /*8760*/  @!P6 LDG.E R48, desc[UR6][R2.64+0x280] ;  /* 0x000280060230e981 */ /* 0x000162000c1e1900 */
[----:B------:R-:W-:-:S04]  /*8770*/  @!P1 LEA R4, P2, R5, UR4, 0x2 ;  /* 0x0000000405049c11 */ /* 0x000fc8000f8410ff */
[----:B------:R-:W-:-:S05]  /*8780*/  @!P1 LEA.HI.X R5, R5, UR5, R62, 0x2, P2 ;  /* 0x0000000505059c11 */ /* 0x000fca00090f143e */
[----:B------:R1:W5:Y:S01]  /*8790*/  @!P1 LDG.E R50, desc[UR6][R4.64+0x380] ;  /* 0x0003800604329981 */ /* 0x000362000c1e1900 */
[----:B------:R-:W-:-:S13]  /*87a0*/  ISETP.GE.AND P1, PT, R59, R60, PT ;  /* 0x0000003c3b00720c */ /* 0x000fda0003f26270 */
[----:B------:R-:W-:-:S04]  /*87b0*/  @!P1 IADD3 R59, P2, PT, R54, R57, RZ ;  /* 0x00000039363b9210 */ /* 0x000fc80007f5e0ff */
[----:B------:R-:W-:Y:S02]  /*87c0*/  @!P1 LEA.HI.X.SX32 R62, R54, RZ, 0x1, P2 ;  /* 0x000000ff363e9211 */ /* 0x000fe400010f0eff */
[----:B0-----:R-:W-:-:S04]  /*87d0*/  @!P1 LEA R2, P2, R59, UR4, 0x2 ;  /* 0x000000043b029c11 */ /* 0x001fc8000f8410ff */
[----:B------:R-:W-:Y:S01]  /*87e0*/  @!P1 LEA.HI.X R3, R59, UR5, R62, 0x2, P2 ;  /* 0x000000053b039c11 */ /* 0x000fe200090f143e */
[----:B------:R-:W-:-:S04]  /*87f0*/  VIADD R59, R57, 0x120 ;  /* 0x00000120393b7836 */ /* 0x000fc80000000000 */
[----:B------:R0:W5:Y:S01]  /*8800*/  @!P1 LDG.E R49, desc[UR6][R2.64+0x400] ;  /* 0x0004000602319981 */ /* 0x000162000c1e1900 */
[----:B------:R-:W-:-:S13]  /*8810*/  ISETP.GE.AND P1, PT, R59, R60, PT ;  /* 0x0000003c3b00720c */ /* 0x000fda0003f26270 */
[----:B------:R-:W-:-:S04]  /*8820*/  @!P1 IADD3 R59, P2, PT, R54, R57, RZ ;  /* 0x00000039363b9210 */ /* 0x000fc80007f5e0ff */
[----:B------:R-:W-:Y:S02]  /*8830*/  @!P1 LEA.HI.X.SX32 R62, R54, RZ, 0x1, P2 ;  /* 0x000000ff363e9211 */ /* 0x000fe400010f0eff */
[----:B-1----:R-:W-:-:S04]  /*8840*/  @!P1 LEA R4, P2, R59, UR4, 0x2 ;  /* 0x000000043b049c11 */ /* 0x002fc8000f8410ff */
[----:B------:R-:W-:Y:S01]  /*8850*/  @!P1 LEA.HI.X R5, R59, UR5, R62, 0x2, P2 ;  /* 0x000000053b059c11 */ /* 0x000fe200090f143e */
[----:B------:R-:W-:-:S04]  /*8860*/  VIADD R59, R57, 0x140 ;  /* 0x00000140393b7836 */ /* 0x000fc80000000000 */
        /* <DEDUP_REMOVED lines=9> */
[----:B------:R-:W-:-:S05]  /*8900*/  @!P1 IMAD R62, R42, 0x1980, RZ ;  /* 0x000019802a3e9824 */ /* 0x000fca00078e02ff */
[----:B-1----:R-:W-:-:S04]  /*8910*/  @!P1 IADD3 R5, P2, PT, R62, R57, RZ ;  /* 0x000000393e059210 */ /* 0x002fc80007f5e0ff */
[----:B------:R-:W-:Y:S02]  /*8920*/  @!P1 LEA.HI.X.SX32 R62, R62, RZ, 0x1, P2 ;  /* 0x000000ff3e3e9211 */ /* 0x000fe400010f0eff */
[----:B------:R-:W-:Y:S01]  /*8930*/  @!P1 LEA R4, P2, R5, UR4, 0x2 ;  /* 0x0000000405049c11 */ /* 0x000fe2000f8410ff */
[----:B------:R-:W-:-:S03]  /*8940*/  VIADD R59, R57, 0x180 ;  /* 0x00000180393b7836 */ /* 0x000fc60000000000 */
[----:B------:R-:W-:-:S05]  /*8950*/  @!P1 LEA.HI.X R5, R5, UR5, R62, 0x2, P2 ;  /* 0x0000000505059c11 */ /* 0x000fca00090f143e */
[----:B------:R1:W5:Y:S01]  /*8960*/  @!P1 LDG.E R56, desc[UR6][R4.64+0x580] ;  /* 0x0005800604389981 */ /* 0x000362000c1e1900 */
[----:B------:R-:W-:-:S13]  /*8970*/  ISETP.GE.AND P1, PT, R59, R60, PT ;  /* 0x0000003c3b00720c */ /* 0x000fda0003f26270 */
[----:B0-----:R-:W-:-:S05]  /*8980*/  @!P1 IMAD R2, R42, 0x1980, RZ ;  /* 0x000019802a029824 */ /* 0x001fca00078e02ff */
[----:B------:R-:W-:-:S04]  /*8990*/  @!P1 IADD3 R3, P2, PT, R2, R57, RZ ;  /* 0x0000003902039210 */ /* 0x000fc80007f5e0ff */
[----:B------:R-:W-:Y:S02]  /*89a0*/  @!P1 LEA.HI.X.SX32 R62, R2, RZ, 0x1, P2 ;  /* 0x000000ff023e9211 */ /* 0x000fe400010f0eff */
[----:B------:R-:W-:Y:S01]  /*89b0*/  @!P1 LEA R2, P2, R3, UR4, 0x2 ;  /* 0x0000000403029c11 */ /* 0x000fe2000f8410ff */
[----:B------:R-:W-:-:S03]  /*89c0*/  VIADD R59, R57, 0x1a0 ;  /* 0x000001a0393b7836 */ /* 0x000fc60000000000 */
[----:B------:R-:W-:-:S05]  /*89d0*/  @!P1 LEA.HI.X R3, R3, UR5, R62, 0x2, P2 ;  /* 0x0000000503039c11 */ /* 0x000fca00090f143e */
[----:B------:R0:W5:Y:S01]  /*89e0*/  @!P1 LDG.E R53, desc[UR6][R2.64+0x600] ;  /* 0x0006000602359981 */ /* 0x000162000c1e1900 */
[----:B------:R-:W-:-:S13]  /*89f0*/  ISETP.GE.AND P1, PT, R59, R60, PT ;  /* 0x0000003c3b00720c */ /* 0x000fda0003f26270 */
[----:B-1----:R-:W-:-:S05]  /*8a00*/  @!P1 IMAD R4, R42, 0x1980, RZ ;  /* 0x000019802a049824 */ /* 0x002fca00078e02ff */
[----:B------:R-:W-:-:S04]  /*8a10*/  @!P1 IADD3 R5, P2, PT, R4, R57, RZ ;  /* 0x0000003904059210 */ /* 0x000fc80007f5e0ff */
[----:B------:R-:W-:Y:S02]  /*8a20*/  @!P1 LEA.HI.X.SX32 R62, R4, RZ, 0x1, P2 ;  /* 0x000000ff043e9211 */ /* 0x000fe400010f0eff */
[----:B------:R-:W-:Y:S01]  /*8a30*/  @!P1 LEA R4, P2, R5, UR4, 0x2 ;  /* 0x0000000405049c11 */ /* 0x000fe2000f8410ff */
[----:B------:R-:W-:-:S03]  /*8a40*/  VIADD R59, R57, 0x1c0 ;  /* 0x000001c0393b7836 */ /* 0x000fc60000000000 */
[----:B------:R-:W-:-:S05]  /*8a50*/  @!P1 LEA.HI.X R5, R5, UR5, R62, 0x2, P2 ;  /* 0x0000000505059c11 */ /* 0x000fca00090f143e */
[----:B------:R1:W5:Y:S01]  /*8a60*/  @!P1 LDG.E R54, desc[UR6][R4.64+0x680] ;  /* 0x0006800604369981 */ /* 0x000362000c1e1900 */
[----:B------:R-:W-:Y:S01]  /*8a70*/  ISETP.GE.AND P1, PT, R59, R60, PT ;  /* 0x0000003c3b00720c */ /* 0x000fe20003f26270 */
[----:B------:R-:W-:-:S05]  /*8a80*/  VIADD R59, R57, 0x200 ;  /* 0x00000200393b7836 */ /* 0x000fca0000000000 */
[----:B------:R-:W-:-:S07]  /*8a90*/  ISETP.GE.AND P3, PT, R59, R60, PT ;  /* 0x0000003c3b00720c */ /* 0x000fce0003f66270 */
[----:B0-----:R-:W-:-:S05]  /*8aa0*/  @!P1 IMAD R2, R42, 0x1980, RZ ;  /* 0x000019802a029824 */ /* 0x001fca00078e02ff */
[C---:B------:R-:W-:Y:S01]  /*8ab0*/  @!P1 IADD3 R3, P2, PT, R2.reuse, R57, RZ ;  /* 0x0000003902039210 */ /* 0x040fe20007f5e0ff */
[----:B------:R-:W0:Y:S03]  /*8ac0*/  @!P3 S2R R59, SR_TID.X ;  /* 0x00000000003bb919 */ /* 0x000e260000002100 */
[----:B------:R-:W-:Y:S02]  /*8ad0*/  @!P1 LEA.HI.X.SX32 R62, R2, RZ, 0x1, P2 ;  /* 0x000000ff023e9211 */ /* 0x000fe400010f0eff */
[----:B------:R-:W-:Y:S01]  /*8ae0*/  @!P1 LEA R2, P2, R3, UR4, 0x2 ;  /* 0x0000000403029c11 */ /* 0x000fe2000f8410ff */
[----:B-1----:R-:W-:-:S03]  /*8af0*/  VIADD R5, R57, 0x1e0 ;  /* 0x000001e039057836 */ /* 0x002fc60000000000 */
[----:B------:R-:W-:-:S05]  /*8b00*/  @!P1 LEA.HI.X R3, R3, UR5, R62, 0x2, P2 ;  /* 0x0000000503039c11 */ /* 0x000fca00090f143e */
[----:B------:R0:W5:Y:S01]  /*8b10*/  @!P1 LDG.E R51, desc[UR6][R2.64+0x700] ;  /* 0x0007000602339981 */ /* 0x000162000c1e1900 */
[----:B------:R-:W-:-:S13]  /*8b20*/  ISETP.GE.AND P1, PT, R5, R60, PT ;  /* 0x0000003c0500720c */ /* 0x000fda0003f26270 */
[----:B------:R-:W-:-:S05]  /*8b30*/  @!P1 IMAD R4, R42, 0x1980, RZ ;  /* 0x000019802a049824 */ /* 0x000fca00078e02ff */
[C---:B------:R-:W-:Y:S02]  /*8b40*/  @!P1 IADD3 R5, P2, PT, R4.reuse, R57, RZ ;  /* 0x0000003904059210 */ /* 0x040fe40007f5e0ff */
[----:B0-----:R-:W-:Y:S02]  /*8b50*/  @!P3 LOP3.LUT R2, R59, 0x3e0, RZ, 0xc0, !PT ;  /* 0x000003e03b02b812 */ /* 0x001fe400078ec0ff */
[----:B------:R-:W-:Y:S02]  /*8b60*/  @!P1 LEA.HI.X.SX32 R60, R4, RZ, 0x1, P2 ;  /* 0x000000ff043c9211 */ /* 0x000fe400010f0eff */
[----:B------:R-:W-:Y:S02]  /*8b70*/  @!P1 LEA R4, P2, R5, UR4, 0x2 ;  /* 0x0000000405049c11 */ /* 0x000fe4000f8410ff */
[----:B------:R-:W-:Y:S01]  /*8b80*/  @!P3 LOP3.LUT R59, R59, 0x1f, RZ, 0xc0, !PT ;  /* 0x0000001f3b3bb812 */ /* 0x000fe200078ec0ff */
[----:B------:R-:W-:Y:S01]  /*8b90*/  @!P3 IMAD R3, R42, 0x1980, RZ ;  /* 0x000019802a03b824 */ /* 0x000fe200078e02ff */
[----:B------:R-:W-:-:S03]  /*8ba0*/  @!P1 LEA.HI.X R5, R5, UR5, R60, 0x2, P2 ;  /* 0x0000000505059c11 */ /* 0x000fc600090f143c */
[----:B------:R-:W-:Y:S02]  /*8bb0*/  @!P3 IMAD R2, R2, 0x11, R59 ;  /* 0x000000110202b824 */ /* 0x000fe400078e023b */
[----:B------:R1:W5:Y:S03]  /*8bc0*/  @!P1 LDG.E R58, desc[UR6][R4.64+0x780] ;  /* 0x00078006043a9981 */ /* 0x000366000c1e1900 */
[----:B------:R-:W-:-:S04]  /*8bd0*/  @!P3 IADD3 R59, P1, PT, R3, R2, RZ ;  /* 0x00000002033bb210 */ /* 0x000fc80007f3e0ff */
[----:B------:R-:W-:Y:S02]  /*8be0*/  @!P3 LEA.HI.X.SX32 R60, R3, RZ, 0x1, P1 ;  /* 0x000000ff033cb211 */ /* 0x000fe400008f0eff */
[----:B------:R-:W-:-:S04]  /*8bf0*/  @!P3 LEA R2, P1, R59, UR4, 0x2 ;  /* 0x000000043b02bc11 */ /* 0x000fc8000f8210ff */
[----:B------:R-:W-:-:S05]  /*8c00*/  @!P3 LEA.HI.X R3, R59, UR5, R60, 0x2, P1 ;  /* 0x000000053b03bc11 */ /* 0x000fca00088f143c */
[----:B------:R1:W5:Y:S04]  /*8c10*/  @!P3 LDG.E R57, desc[UR6][R2.64+0x800] ;  /* 0x000800060239b981 */ /* 0x000368000c1e1900 */
.L_x_113:
[----:B------:R-:W-:Y:S08]  /*8c20*/  BAR.SYNC.DEFER_BLOCKING 0x0 ;  /* 0x0000000000007b1d */ /* 0x000ff00000010000 */
[----:B------:R-:W2:Y:S01]  /*8c30*/  S2UR UR5, SR_CgaCtaId ;  /* 0x00000000000579c3 */ /* 0x000ea20000008800 */
[----:B------:R-:W-:Y:S01]  /*8c40*/  UMOV UR4, 0x400 ;  /* 0x0000040000047882 */ /* 0x000fe20000000000 */
[----:B01----:R-:W0:Y:S01]  /*8c50*/  S2R R2, SR_TID.X ;  /* 0x0000000000027919 */ /* 0x003e220000002100 */
[----:B-----5:R1:W-:Y:S04]  /*8c60*/  STS [R40+-0x4], R41 ;  /* 0xfffffc2928007388 */ /* 0x0203e80000000800 */
[----:B------:R1:W-:Y:S01]  /*8c70*/  STS [R39+-0x4], R44 ;  /* 0xfffffc2c27007388 */ /* 0x0003e20000000800 */
[----:B--2---:R-:W-:-:S03]  /*8c80*/  ULEA UR4, UR5, UR4, 0x18 ;  /* 0x0000000405047291 */ /* 0x004fc6000f8ec0ff */
[----:B------:R1:W-:Y:S04]  /*8c90*/  STS [R38+-0x4], R43 ;  /* 0xfffffc2b26007388 */ /* 0x0003e80000000800 */
        /* <DEDUP_REMOVED lines=13> */
[----:B------:R1:W-:Y:S01]  /*8d70*/  STS [R24+-0x4], R57 ;  /* 0xfffffc3918007388 */ /* 0x0003e20000000800 */
[----:B------:R-:W-:Y:S06]  /*8d80*/  BAR.SYNC.DEFER_BLOCKING 0x0 ;  /* 0x0000000000007b1d */ /* 0x000fec0000010000 */
[----:B0-----:R-:W-:Y:S05]  /*8d90*/  @P0 BRA `(.L_x_114) ;  /* 0x00000008006c0947 */ /* 0x001fea0003800000 */
[----:B------:R-:W-:Y:S01]  /*8da0*/  LEA R21, R21, UR4, 0x3 ;  /* 0x0000000415157c11 */ /* 0x000fe2000f8e18ff */
[----:B------:R-:W-:Y:S01]  /*8db0*/  LDS R3, [R22] ;  /* 0x0000000016037984 */ /* 0x000fe20000000800 */
[----:B------:R-:W0:Y:S01]  /*8dc0*/  LDCU.64 UR8, c[0x0][0x3b0] ;  /* 0x00007600ff0877ac */ /* 0x000e220008000a00 */
[----:B-1----:R-:W-:Y:S02]  /*8dd0*/  LEA R26, R20, UR4, 0x3 ;  /* 0x00000004141a7c11 */ /* 0x002fe4000f8e18ff */
[----:B------:R-:W1:Y:S01]  /*8de0*/  LDS.64 R4, [R21+0x6600] ;  /* 0x0066000015047984 */ /* 0x000e620000000a00 */
[----:B------:R-:W-:Y:S02]  /*8df0*/  LEA R19, R19, UR4, 0x3 ;  /* 0x0000000413137c11 */ /* 0x000fe4000f8e18ff */
[----:B------:R-:W-:Y:S02]  /*8e00*/  LEA R17, R17, UR4, 0x3 ;  /* 0x0000000411117c11 */ /* 0x000fe4000f8e18ff */
[----:B------:R-:W-:-:S02]  /*8e10*/  LEA R15, R15, UR4, 0x3 ;  /* 0x000000040f0f7c11 */ /* 0x000fc4000f8e18ff */
[----:B------:R-:W-:Y:S02]  /*8e20*/  LEA R13, R13, UR4, 0x3 ;  /* 0x000000040d0d7c11 */ /* 0x000fe4000f8e18ff */
[----:B------:R-:W-:Y:S02]  /*8e30*/  LEA R11, R11, UR4, 0x3 ;  /* 0x000000040b0b7c11 */ /* 0x000fe4000f8e18ff */
[----:B------:R-:W-:Y:S02]  /*8e40*/  LEA R9, R9, UR4, 0x3 ;  /* 0x0000000409097c11 */ /* 0x000fe4000f8e18ff */
[----:B------:R-:W-:Y:S02]  /*8e50*/  LEA R7, R7, UR4, 0x3 ;  /* 0x0000000407077c11 */ /* 0x000fe4000f8e18ff */
[----:B-1----:R-:W-:-:S05]  /*8e60*/  IADD3 R4, P0, PT, R4, R2, RZ ;  /* 0x0000000204047210 */ /* 0x002fca0007f1e0ff */
[----:B------:R-:W-:Y:S01]  /*8e70*/  IMAD.X R5, RZ, RZ, R5, P0 ;  /* 0x000000ffff057224 */ /* 0x000fe200000e0605 */
[----:B0-----:R-:W-:-:S04]  /*8e80*/  LEA R24, P0, R4, UR8, 0x2 ;  /* 0x0000000804187c11 */ /* 0x001fc8000f8010ff */
[----:B------:R-:W-:-:S05]  /*8e90*/  LEA.HI.X R25, R4, UR9, R5, 0x2, P0 ;  /* 0x0000000904197c11 */ /* 0x000fca00080f1405 */
[----:B------:R-:W-:Y:S01]  /*8ea0*/  STG.E desc[UR6][R24.64], R3 ;  /* 0x0000000318007986 */ /* 0x000fe2000c101906 */
[----:B------:R-:W-:-:S03]  /*8eb0*/  NOP ;  /* 0x0000000000007918 */ /* 0x000fc60000000000 */
[----:B------:R0:W1:Y:S04]  /*8ec0*/  LDS.64 R4, [R26+0x6600] ;  /* 0x006600001a047984 */ /* 0x0000680000000a00 */
[----:B------:R-:W2:Y:S01]  /*8ed0*/  LDS R23, [R22+0x600] ;  /* 0x0006000016177984 */ /* 0x000ea20000000800 */
[----:B0-----:R-:W-:Y:S02]  /*8ee0*/  LEA R26, R18, UR4, 0x3 ;  /* 0x00000004121a7c11 */ /* 0x001fe4000f8e18ff */
[----:B-1----:R-:W-:-:S05]  /*8ef0*/  IADD3 R4, P0, PT, R4, R2, RZ ;  /* 0x0000000204047210 */ /* 0x002fca0007f1e0ff */
[----:B------:R-:W-:Y:S01]  /*8f00*/  IMAD.X R5, RZ, RZ, R5, P0 ;  /* 0x000000ffff057224 */ /* 0x000fe200000e0605 */
[----:B------:R-:W-:-:S04]  /*8f10*/  LEA R20, P0, R4, UR8, 0x2 ;  /* 0x0000000804147c11 */ /* 0x000fc8000f8010ff */
[----:B------:R-:W-:-:S05]  /*8f20*/  LEA.HI.X R21, R4, UR9, R5, 0x2, P0 ;  /* 0x0000000904157c11 */ /* 0x000fca00080f1405 */
[----:B--2---:R-:W-:Y:S01]  /*8f30*/  STG.E desc[UR6][R20.64+0x600], R23 ;  /* 0x0006001714007986 */ /* 0x004fe2000c101906 */
[----:B------:R-:W-:-:S03]  /*8f40*/  NOP ;  /* 0x0000000000007918 */ /* 0x000fc60000000000 */
[----:B------:R-:W0:Y:S04]  /*8f50*/  LDS.64 R4, [R19+0x6600] ;  /* 0x0066000013047984 */ /* 0x000e280000000a00 */
[----:B------:R-:W1:Y:S01]  /*8f60*/  LDS R3, [R22+0xc00] ;  /* 0x000c000016037984 */ /* 0x000e620000000800 */
[----:B0-----:R-:W-:-:S05]  /*8f70*/  IADD3 R4, P0, PT, R4, R2, RZ ;  /* 0x0000000204047210 */ /* 0x001fca0007f1e0ff */
[----:B------:R-:W-:Y:S01]  /*8f80*/  IMAD.X R5, RZ, RZ, R5, P0 ;  /* 0x000000ffff057224 */ /* 0x000fe200000e0605 */
[----:B------:R-:W-:-:S04]  /*8f90*/  LEA R24, P0, R4, UR8, 0x2 ;  /* 0x0000000804187c11 */ /* 0x000fc8000f8010ff */
[----:B------:R-:W-:-:S05]  /*8fa0*/  LEA.HI.X R25, R4, UR9, R5, 0x2, P0 ;  /* 0x0000000904197c11 */ /* 0x000fca00080f1405 */
[----:B-1----:R0:W-:Y:S01]  /*8fb0*/  STG.E desc[UR6][R24.64+0xc00], R3 ;  /* 0x000c000318007986 */ /* 0x0021e2000c101906 */
[----:B------:R-:W-:-:S03]  /*8fc0*/  NOP ;  /* 0x0000000000007918 */ /* 0x000fc60000000000 */
[----:B------:R-:W1:Y:S04]  /*8fd0*/  LDS.64 R4, [R26+0x6600] ;  /* 0x006600001a047984 */ /* 0x000e680000000a00 */
        /* <DEDUP_REMOVED lines=99> */
[----:B-1----:R-:W-:Y:S01]  /*9610*/  STG.E desc[UR6][R10.64+0x5400], R3 ;  /* 0x005400030a007986 */ /* 0x002fe2000c101906 */
[----:B------:R-:W-:-:S03]  /*9620*/  NOP ;  /* 0x0000000000007918 */ /* 0x000fc60000000000 */
[----:B------:R-:W0:Y:S04]  /*9630*/  LDS.64 R4, [R12+0x6600] ;  /* 0x006600000c047984 */ /* 0x000e280000000a00 */
[----:B------:R-:W1:Y:S01]  /*9640*/  LDS R9, [R22+0x5a00] ;  /* 0x005a000016097984 */ /* 0x000e620000000800 */
[----:B0-----:R-:W-:-:S05]  /*9650*/  IADD3 R4, P0, PT, R4, R2, RZ ;  /* 0x0000000204047210 */ /* 0x001fca0007f1e0ff */
[----:B------:R-:W-:Y:S01]  /*9660*/  IMAD.X R5, RZ, RZ, R5, P0 ;  /* 0x000000ffff057224 */ /* 0x000fe200000e0605 */
[----:B------:R-:W-:-:S04]  /*9670*/  LEA R6, P0, R4, UR8, 0x2 ;  /* 0x0000000804067c11 */ /* 0x000fc8000f8010ff */
[----:B------:R-:W-:Y:S02]  /*9680*/  LEA.HI.X R7, R4, UR9, R5, 0x2, P0 ;  /* 0x0000000904077c11 */ /* 0x000fe400080f1405 */
[----:B------:R-:W-:-:S03]  /*9690*/  LEA R4, R0, UR4, 0x3 ;  /* 0x0000000400047c11 */ /* 0x000fc6000f8e18ff */
[----:B-1----:R-:W-:Y:S01]  /*96a0*/  STG.E desc[UR6][R6.64+0x5a00], R9 ;  /* 0x005a000906007986 */ /* 0x002fe2000c101906 */
        /* <DEDUP_REMOVED lines=8> */
[----:B------:R-:W-:Y:S01]  /*9730*/  NOP ;  /* 0x0000000000007918 */ /* 0x000fe20000000000 */
[----:B------:R-:W-:Y:S05]  /*9740*/  EXIT ;  /* 0x000000000000794d */ /* 0x000fea0003800000 */
.L_x_114:
[----:B------:R-:W-:Y:S01]  /*9750*/  LEA R21, R21, UR4, 0x3 ;  /* 0x0000000415157c11 */ /* 0x000fe2000f8e18ff */
[----:B------:R-:W-:Y:S01]  /*9760*/  IMAD R23, R42, -0x1980, R23 ;  /* 0xffffe6802a177824 */ /* 0x000fe200078e0217 */
[----:B-1----:R-:W-:Y:S01]  /*9770*/  LEA R26, R20, UR4, 0x3 ;  /* 0x00000004141a7c11 */ /* 0x002fe2000f8e18ff */
[C---:B------:R-:W-:Y:S01]  /*9780*/  VIADD R20, R2.reuse, 0x180 ;  /* 0x0000018002147836 */ /* 0x040fe20000000000 */
[----:B------:R-:W-:Y:S01]  /*9790*/  LEA R19, R19, UR4, 0x3 ;  /* 0x0000000413137c11 */ /* 0x000fe2000f8e18ff */
[----:B------:R-:W0:Y:S01]  /*97a0*/  LDS.64 R4, [R21+0x6600] ;  /* 0x0066000015047984 */ /* 0x000e220000000a00 */
[----:B------:R-:W-:Y:S02]  /*97b0*/  ISETP.GE.AND P1, PT, R2, R23, PT ;  /* 0x000000170200720c */ /* 0x000fe40003f26270 */
[----:B------:R-:W-:Y:S02]  /*97c0*/  LEA R17, R17, UR4, 0x3 ;  /* 0x0000000411117c11 */ /* 0x000fe4000f8e18ff */
[----:B------:R-:W-:-:S02]  /*97d0*/  LEA R15, R15, UR4, 0x3 ;  /* 0x000000040f0f7c11 */ /* 0x000fc4000f8e18ff */
[----:B------:R-:W-:Y:S02]  /*97e0*/  LEA R13, R13, UR4, 0x3 ;  /* 0x000000040d0d7c11 */ /* 0x000fe4000f8e18ff */
[----:B------:R-:W-:Y:S02]  /*97f0*/  LEA R11, R11, UR4, 0x3 ;  /* 0x000000040b0b7c11 */ /* 0x000fe4000f8e18ff */
[----:B------:R-:W-:Y:S02]  /*9800*/  LEA R9, R9, UR4, 0x3 ;  /* 0x0000000409097c11 */ /* 0x000fe4000f8e18ff */
[----:B------:R-:W-:Y:S01]  /*9810*/  LEA R7, R7, UR4, 0x3 ;  /* 0x0000000407077c11 */ /* 0x000fe2000f8e18ff */
[----:B------:R-:W1:Y:S01]  /*9820*/  @!P1 LDS R3, [R22] ;  /* 0x0000000016039984 */ /* 0x000e620000000800 */
[----:B------:R-:W2:Y:S01]  /*9830*/  @!P1 LDC.64 R24, c[0x0][0x3b0] ;  /* 0x0000ec00ff189b82 */ /* 0x000ea20000000a00 */
[----:B0-----:R-:W-:-:S05]  /*9840*/  @!P1 IADD3 R4, P0, PT, R4, R2, RZ ;  /* 0x0000000204049210 */ /* 0x001fca0007f1e0ff */
[----:B------:R-:W-:Y:S01]  /*9850*/  @!P1 IMAD.X R5, RZ, RZ, R5, P0 ;  /* 0x000000ffff059224 */ /* 0x000fe200000e0605 */
[----:B--2---:R-:W-:-:S04]  /*9860*/  @!P1 LEA R24, P0, R4, R24, 0x2 ;  /* 0x0000001804189211 */ /* 0x004fc800078010ff */
[----:B------:R-:W-:-:S05]  /*9870*/  @!P1 LEA.HI.X R25, R4, R25, R5, 0x2, P0 ;  /* 0x0000001904199211 */ /* 0x000fca00000f1405 */
[----:B-1----:R0:W-:Y:S01]  /*9880*/  @!P1 STG.E desc[UR6][R24.64], R3 ;  /* 0x0000000318009986 */ /* 0x0021e2000c101906 */
[----:B------:R-:W-:-:S03]  /*9890*/  NOP ;  /* 0x0000000000007918 */ /* 0x000fc60000000000 */
[----:B------:R1:W2:Y:S01]  /*98a0*/  LDS.64 R4, [R26+0x6600] ;  /* 0x006600001a047984 */ /* 0x0002a20000000a00 */
[----:B------:R-:W-:Y:S01]  /*98b0*/  ISETP.GE.AND P1, PT, R20, R23, PT ;  /* 0x000000171400720c */ /* 0x000fe20003f26270 */
[----:B0-----:R-:W-:Y:S01]  /*98c0*/  VIADD R24, R2, 0x300 ;  /* 0x0000030002187836 */ /* 0x001fe20000000000 */
[----:B-1----:R-:W-:Y:S01]  /*98d0*/  LEA R26, R18, UR4, 0x3 ;  /* 0x00000004121a7c11 */ /* 0x002fe2000f8e18ff */
[----:B------:R-:W-:-:S10]  /*98e0*/  VIADD R18, R2, 0x480 ;  /* 0x0000048002127836 */ /* 0x000fd40000000000 */
[----:B------:R-:W0:Y:S01]  /*98f0*/  @!P1 LDS R27, [R22+0x600] ;  /* 0x00060000161b9984 */ /* 0x000e220000000800 */
[----:B------:R-:W1:Y:S01]  /*9900*/  @!P1 LDC.64 R20, c[0x0][0x3b0] ;  /* 0x0000ec00ff149b82 */ /* 0x000e620000000a00 */
[----:B--2---:R-:W-:-:S05]  /*9910*/  @!P1 IADD3 R4, P0, PT, R4, R2, RZ ;  /* 0x0000000204049210 */ /* 0x004fca0007f1e0ff */
[----:B------:R-:W-:Y:S01]  /*9920*/  @!P1 IMAD.X R5, RZ, RZ, R5, P0 ;  /* 0x000000ffff059224 */ /* 0x000fe200000e0605 */
[----:B-1----:R-:W-:-:S04]  /*9930*/  @!P1 LEA R20, P0, R4, R20, 0x2 ;  /* 0x0000001404149211 */ /* 0x002fc800078010ff */
[----:B------:R-:W-:-:S05]  /*9940*/  @!P1 LEA.HI.X R21, R4, R21, R5, 0x2, P0 ;  /* 0x0000001504159211 */ /* 0x000fca00000f1405 */
[----:B0-----:R0:W-:Y:S01]  /*9950*/  @!P1 STG.E desc[UR6][R20.64+0x600], R27 ;  /* 0x0006001b14009986 */ /* 0x0011e2000c101906 */
[----:B------:R-:W-:-:S03]  /*9960*/  NOP ;  /* 0x0000000000007918 */ /* 0x000fc60000000000 */
[----:B------:R-:W1:Y:S01]  /*9970*/  LDS.64 R4, [R19+0x6600] ;  /* 0x0066000013047984 */ /* 0x000e620000000a00 */
[----:B------:R-:W-:Y:S01]  /*9980*/  ISETP.GE.AND P1, PT, R24, R23, PT ;  /* 0x000000171800720c */ /* 0x000fe20003f26270 */
[----:B0-----:R-:W-:-:S12]  /*9990*/  VIADD R20, R2, 0x600 ;  /* 0x0000060002147836 */ /* 0x001fd80000000000 */
[----:B------:R-:W0:Y:S01]  /*99a0*/  @!P1 LDS R3, [R22+0xc00] ;  /* 0x000c000016039984 */ /* 0x000e220000000800 */
[----:B------:R-:W2:Y:S01]  /*99b0*/  @!P1 LDC.64 R24, c[0x0][0x3b0] ;  /* 0x0000ec00ff189b82 */ /* 0x000ea20000000a00 */
[----:B-1----:R-:W-:-:S05]  /*99c0*/  @!P1 IADD3 R4, P0, PT, R4, R2, RZ ;  /* 0x0000000204049210 */ /* 0x002fca0007f1e0ff */
[----:B------:R-:W-:Y:S01]  /*99d0*/  @!P1 IMAD.X R5, RZ, RZ, R5, P0 ;  /* 0x000000ffff059224 */ /* 0x000fe200000e0605 */
[----:B--2---:R-:W-:-:S04]  /*99e0*/  @!P1 LEA R24, P0, R4, R24, 0x2 ;  /* 0x0000001804189211 */ /* 0x004fc800078010ff */
[----:B------:R-:W-:-:S05]  /*99f0*/  @!P1 LEA.HI.X R25, R4, R25, R5, 0x2, P0 ;  /* 0x0000001904199211 */ /* 0x000fca00000f1405 */
[----:B0-----:R0:W-:Y:S01]  /*9a00*/  @!P1 STG.E desc[UR6][R24.64+0xc00], R3 ;  /* 0x000c000318009986 */ /* 0x0011e2000c101906 */
[----:B------:R-:W-:-:S03]  /*9a10*/  NOP ;  /* 0x0000000000007918 */ /* 0x000fc60000000000 */
[----:B------:R-:W1:Y:S01]  /*9a20*/  LDS.64 R4, [R26+0x6600] ;  /* 0x006600001a047984 */ /* 0x000e620000000a00 */
[----:B------:R-:W-:Y:S02]  /*9a30*/  ISETP.GE.AND P1, PT, R18, R23, PT ;  /* 0x000000171200720c */ /* 0x000fe40003f26270 */
[----:B0-----:R-:W-:Y:S01]  /*9a40*/  LEA R24, R16, UR4, 0x3 ;  /* 0x0000000410187c11 */ /* 0x001fe2000f8e18ff */
[----:B------:R-:W-:-:S10]  /*9a50*/  VIADD R16, R2, 0x780 ;  /* 0x0000078002107836 */ /* 0x000fd40000000000 */
        /* <DEDUP_REMOVED lines=33> */
[----:B0-----:R-:W-:-:S11]  /*9c70*/  LOP3.LUT R16, R2, 0xc00, RZ, 0xfc, !PT ;  /* 0x00000c0002107812 */ /* 0x001fd600078efcff */
        /* <DEDUP_REMOVED lines=87> */
[----:B0-----:R-:W-:Y:S01]  /*a1f0*/  @!P1 STG.E desc[UR6][R8.64+0x4e00], R15 ;  /* 0x004e000f08009986 */ /* 0x001fe2000c101906 */
[----:B------:R-:W-:-:S03]  /*a200*/  NOP ;  /* 0x0000000000007918 */ /* 0x000fc60000000000 */
[----:B------:R-:W0:Y:S01]  /*a210*/  LDS.64 R4, [R7+0x6600] ;  /* 0x0066000007047984 */ /* 0x000e220000000a00 */
[----:B------:R-:W-:-:S13]  /*a220*/  ISETP.GE.AND P1, PT, R10, R23, PT ;  /* 0x000000170a00720c */ /* 0x000fda0003f26270 */
[----:B------:R-:W1:Y:S01]  /*a230*/  @!P1 LDS R3, [R22+0x5400] ;  /* 0x0054000016039984 */ /* 0x000e620000000800 */
[----:B------:R-:W2:Y:S01]  /*a240*/  @!P1 LDC.64 R10, c[0x0][0x3b0] ;  /* 0x0000ec00ff0a9b82 */ /* 0x000ea20000000a00 */
[----:B0-----:R-:W-:-:S05]  /*a250*/  @!P1 IADD3 R4, P0, PT, R4, R2, RZ ;  /* 0x0000000204049210 */ /* 0x001fca0007f1e0ff */
[----:B------:R-:W-:Y:S01]  /*a260*/  @!P1 IMAD.X R5, RZ, RZ, R5, P0 ;  /* 0x000000ffff059224 */ /* 0x000fe200000e0605 */
[----:B--2---:R-:W-:-:S04]  /*a270*/  @!P1 LEA R10, P0, R4, R10, 0x2 ;  /* 0x0000000a040a9211 */ /* 0x004fc800078010ff */
[----:B------:R-:W-:-:S05]  /*a280*/  @!P1 LEA.HI.X R11, R4, R11, R5, 0x2, P0 ;  /* 0x0000000b040b9211 */ /* 0x000fca00000f1405 */
[----:B-1----:R-:W-:Y:S01]  /*a290*/  @!P1 STG.E desc[UR6][R10.64+0x5400], R3 ;  /* 0x005400030a009986 */ /* 0x002fe2000c101906 */
        /* <DEDUP_REMOVED lines=8> */
[----:B------:R-:W-:Y:S02]  /*a320*/  @!P1 LEA.HI.X R7, R4, R7, R5, 0x2, P0 ;  /* 0x0000000704079211 */ /* 0x000fe400000f1405 */
[----:B------:R-:W-:Y:S02]  /*a330*/  LEA R5, R0, UR4, 0x3 ;  /* 0x0000000400057c11 */ /* 0x000fe4000f8e18ff */
[----:B------:R-:W-:Y:S01]  /*a340*/  LOP3.LUT R0, R2, 0x1800, RZ, 0xfc, !PT ;  /* 0x0000180002007812 */ /* 0x000fe200078efcff */
[----:B-1----:R-:W-:Y:S01]  /*a350*/  @!P1 STG.E desc[UR6][R6.64+0x5a00], R9 ;  /* 0x005a000906009986 */ /* 0x002fe2000c101906 */
[----:B------:R-:W-:-:S03]  /*a360*/  NOP ;  /* 0x0000000000007918 */ /* 0x000fc60000000000 */
[----:B------:R-:W0:Y:S01]  /*a370*/  LDS.64 R4, [R5+0x6600] ;  /* 0x0066000005047984 */ /* 0x000e220000000a00 */
[----:B------:R-:W-:-:S13]  /*a380*/  ISETP.GE.AND P1, PT, R0, R23, PT ;  /* 0x000000170000720c */ /* 0x000fda0003f26270 */
[----:B------:R-:W1:Y:S01]  /*a390*/  @!P1 LDS R11, [R22+0x6000] ;  /* 0x00600000160b9984 */ /* 0x000e620000000800 */
[----:B------:R-:W2:Y:S01]  /*a3a0*/  @!P1 LDC.64 R12, c[0x0][0x3b0] ;  /* 0x0000ec00ff0c9b82 */ /* 0x000ea20000000a00 */
[----:B0-----:R-:W-:-:S05]  /*a3b0*/  IADD3 R0, P0, PT, R4, R2, RZ ;  /* 0x0000000204007210 */ /* 0x001fca0007f1e0ff */
[----:B------:R-:W-:Y:S01]  /*a3c0*/  IMAD.X R4, RZ, RZ, R5, P0 ;  /* 0x000000ffff047224 */ /* 0x000fe200000e0605 */
[----:B--2---:R-:W-:-:S04]  /*a3d0*/  @!P1 LEA R2, P0, R0, R12, 0x2 ;  /* 0x0000000c00029211 */ /* 0x004fc800078010ff */
[----:B------:R-:W-:-:S05]  /*a3e0*/  @!P1 LEA.HI.X R3, R0, R13, R4, 0x2, P0 ;  /* 0x0000000d00039211 */ /* 0x000fca00000f1404 */
[----:B-1----:R-:W-:Y:S01]  /*a3f0*/  @!P1 STG.E desc[UR6][R2.64+0x6000], R11 ;  /* 0x0060000b02009986 */ /* 0x002fe2000c101906 */
[----:B------:R-:W-:Y:S01]  /*a400*/  NOP ;  /* 0x0000000000007918 */ /* 0x000fe20000000000 */
[----:B------:R-:W-:Y:S05]  /*a410*/  EXIT ;  /* 0x000000000000794d */ /* 0x000fea0003800000 */
.L_x_30:
[----:B------:R-:W-:Y:S02]  /*a420*/  IMAD.MOV.U32 R58, RZ, RZ, R39 ;  /* 0x000000ffff3a7224 */ /* 0x000fe400078e0027 */
[----:B------:R-:W-:Y:S02]  /*a430*/  IMAD.MOV.U32 R49, RZ, RZ, 0x1 ;  /* 0x00000001ff317424 */ /* 0x000fe400078e00ff */
[----:B------:R-:W-:Y:S02]  /*a440*/  IMAD.MOV.U32 R60, RZ, RZ, RZ ;  /* 0x000000ffff3c7224 */ /* 0x000fe400078e00ff */
[----:B------:R-:W-:-:S07]  /*a450*/  IMAD.MOV.U32 R47, RZ, RZ, -0x1 ;  /* 0xffffffffff2f7424 */ /* 0x000fce00078e00ff */
[----:B------:R-:W-:Y:S05]  /*a460*/  WARPSYNC.COLLECTIVE R47, `(.L_x_115) ;  /* 0x000000002f087348 */ /* 0x000fea0003c00000 */
[----:B------:R0:W1:Y:S02]  /*a470*/  SHFL.UP P0, R46, R58, R49, R60 ;  /* 0x040000313a2e7389 */ /* 0x000064000000003c */
[----:B01----:R-:W-:Y:S05]  /*a480*/  ENDCOLLECTIVE ;  /* 0x000000000000791b */ /* 0x003fea0003800000 */
.L_x_115:
[----:B------:R-:W-:Y:S02]  /*a490*/  IMAD.MOV.U32 R49, RZ, RZ, 0x2 ;  /* 0x00000002ff317424 */ /* 0x000fe400078e00ff */
[----:B------:R-:W-:-:S04]  /*a4a0*/  IMAD.MOV.U32 R40, RZ, RZ, R46 ;  /* 0x000000ffff287224 */ /* 0x000fc800078e002e */
[----:B------:R-:W-:-:S04]  /*a4b0*/  @P0 IMAD.IADD R40, R39, 0x1, R40 ;  /* 0x0000000127280824 */ /* 0x000fc800078e0228 */
[----:B------:R-:W-:-:S07]  /*a4c0*/  IMAD.MOV.U32 R58, RZ, RZ, R40 ;  /* 0x000000ffff3a7224 */ /* 0x000fce00078e0028 */
[----:B------:R-:W-:Y:S05]  /*a4d0*/  WARPSYNC.COLLECTIVE R47, `(.L_x_116) ;  /* 0x000000002f087348 */ /* 0x000fea0003c00000 */
[----:B------:R0:W1:Y:S02]  /*a4e0*/  SHFL.UP P0, R46, R58, R49, R60 ;  /* 0x040000313a2e7389 */ /* 0x000064000000003c */
[----:B01----:R-:W-:Y:S05]  /*a4f0*/  ENDCOLLECTIVE ;  /* 0x000000000000791b */ /* 0x003fea0003800000 */
.L_x_116:
[----:B------:R-:W-:Y:S02]  /*a500*/  IMAD.MOV.U32 R49, RZ, RZ, 0x4 ;  /* 0x00000004ff317424 */ /* 0x000fe400078e00ff */
[----:B------:R-:W-:-:S04]  /*a510*/  IMAD.MOV.U32 R43, RZ, RZ, R46 ;  /* 0x000000ffff2b7224 */ /* 0x000fc800078e002e */
[----:B------:R-:W-:-:S04]  /*a520*/  @P0 IMAD.IADD R43, R40, 0x1, R43 ;  /* 0x00000001282b0824 */ /* 0x000fc800078e022b */
[----:B------:R-:W-:-:S07]  /*a530*/  IMAD.MOV.U32 R58, RZ, RZ, R43 ;  /* 0x000000ffff3a7224 */ /* 0x000fce00078e002b */
[----:B------:R-:W-:Y:S05]  /*a540*/  WARPSYNC.COLLECTIVE R47, `(.L_x_117) ;  /* 0x000000002f087348 */ /* 0x000fea0003c00000 */
[----:B------:R0:W1:Y:S02]  /*a550*/  SHFL.UP P0, R46, R58, R49, R60 ;  /* 0x040000313a2e7389 */ /* 0x000064000000003c */
[----:B01----:R-:W-:Y:S05]  /*a560*/  ENDCOLLECTIVE ;  /* 0x000000000000791b */ /* 0x003fea0003800000 */
.L_x_117:
[----:B------:R-:W-:Y:S02]  /*a570*/  IMAD.MOV.U32 R49, RZ, RZ, 0x8 ;  /* 0x00000008ff317424 */ /* 0x000fe400078e00ff */
[----:B------:R-:W-:-:S04]  /*a580*/  IMAD.MOV.U32 R44, RZ, RZ, R46 ;  /* 0x000000ffff2c7224 */ /* 0x000fc800078e002e */
[----:B------:R-:W-:-:S04]  /*a590*/  @P0 IMAD.IADD R44, R43, 0x1, R44 ;  /* 0x000000012b2c0824 */ /* 0x000fc800078e022c */
[----:B------:R-:W-:-:S07]  /*a5a0*/  IMAD.MOV.U32 R58, RZ, RZ, R44 ;  /* 0x000000ffff3a7224 */ /* 0x000fce00078e002c */
[----:B------:R-:W-:Y:S05]  /*a5b0*/  WARPSYNC.COLLECTIVE R47, `(.L_x_118) ;  /* 0x000000002f087348 */ /* 0x000fea0003c00000 */
[----:B------:R0:W1:Y:S02]  /*a5c0*/  SHFL.UP P0, R46, R58, R49, R60 ;  /* 0x040000313a2e7389 */ /* 0x000064000000003c */
[----:B01----:R-:W-:Y:S05]  /*a5d0*/  ENDCOLLECTIVE ;  /* 0x000000000000791b */ /* 0x003fea0003800000 */
.L_x_118:
[----:B------:R-:W-:Y:S02]  /*a5e0*/  IMAD.MOV.U32 R49, RZ, RZ, 0x10 ;  /* 0x00000010ff317424 */ /* 0x000fe400078e00ff */
[----:B------:R-:W-:-:S04]  /*a5f0*/  IMAD.MOV.U32 R45, RZ, RZ, R46 ;  /* 0x000000ffff2d7224 */ /* 0x000fc800078e002e */
[----:B------:R-:W-:-:S04]  /*a600*/  @P0 IMAD.IADD R45, R44, 0x1, R45 ;  /* 0x000000012c2d0824 */ /* 0x000fc800078e022d */
[----:B------:R-:W-:-:S07]  /*a610*/  IMAD.MOV.U32 R58, RZ, RZ, R45 ;  /* 0x000000ffff3a7224 */ /* 0x000fce00078e002d */
[----:B------:R-:W-:Y:S05]  /*a620*/  WARPSYNC.COLLECTIVE R47, `(.L_x_119) ;  /* 0x000000002f087348 */ /* 0x000fea0003c00000 */
[----:B------:R0:W1:Y:S02]  /*a630*/  SHFL.UP P0, R46, R58, R49, R60 ;  /* 0x040000313a2e7389 */ /* 0x000064000000003c */
[----:B01----:R-:W-:Y:S05]  /*a640*/  ENDCOLLECTIVE ;  /* 0x000000000000791b */ /* 0x003fea0003800000 */
.L_x_119:
[----:B------:R-:W-:Y:S05]  /*a650*/  BRA `(.L_x_120) ;  /* 0xffffff8400407947 */ /* 0x000fea000383ffff */
.L_x_121:
[----:B------:R-:W-:-:S00]  /*a660*/  BRA `(.L_x_121) ;  /* 0xfffffffc00fc7947 */ /* 0x000fc0000383ffff */
[----:B------:R-:W-:-:S00]  /*a670*/  NOP ;  /* 0x0000000000007918 */ /* 0x000fc00000000000 */
        /* <DEDUP_REMOVED lines=8> */
.L_x_1787:


//--------------------- .text._ZN3cub18CUB_300001_SM_10006detail10radix_sort33DeviceRadixSortExclusiveSumKernelINS1_5radix10policy_hubIiiyE10Policy1000EyEEvPT0_ --------------------------
	.section	.text._ZN3cub18CUB_300001_SM_10006detail10radix_sort33DeviceRadixSortExclusiveSumKernelINS1_5radix10policy_hubIiiyE10Policy1000EyEEvPT0_,"ax",@progbits
	.align	128
        .global         _ZN3cub18CUB_300001_SM_10006detail10radix_sort33DeviceRadixSortExclusiveSumKernelINS1_5radix10policy_hubIiiyE10Policy1000EyEEvPT0_
        .type           _ZN3cub18CUB_300001_SM_10006detail10radix_sort33DeviceRadixSortExclusiveSumKernelINS1_5radix10policy_hubIiiyE10Policy1000EyEEvPT0_,@function
        .size           _ZN3cub18CUB_300001_SM_10006detail10radix_sort33DeviceRadixSortExclusiveSumKernelINS1_5radix10policy_hubIiiyE10Policy1000EyEEvPT0_,(.L_x_1788 - _ZN3cub18CUB_300001_SM_10006detail10radix_sort33DeviceRadixSortExclusiveSumKernelINS1_5radix10policy_hubIiiyE10Policy1000EyEEvPT0_)
        .other          _ZN3cub18CUB_300001_SM_10006detail10radix_sort33DeviceRadixSortExclusiveSumKernelINS1_5radix10policy_hubIiiyE10Policy1000EyEEvPT0_,@"STO_CUDA_ENTRY STV_DEFAULT"
_ZN3cub18CUB_300001_SM_10006detail10radix_sort33DeviceRadixSortExclusiveSumKernelINS1_5radix10policy_hubIiiyE10Policy1000EyEEvPT0_:
.text._ZN3cub18CUB_300001_SM_10006detail10radix_sort33DeviceRadixSortExclusiveSumKernelINS1_5radix10policy_hubIiiyE10Policy1000EyEEvPT0_:
[----:B------:R-:W-:Y:S01]  /*0000*/  LDC R1, c[0x0][0x37c] ;  /* 0x0000df00ff017b82 */ /* 0x000fe20000000800 */
[----:B------:R-:W0:Y:S07]  /*0010*/  S2R R18, SR_TID.X ;  /* 0x0000000000127919 */ /* 0x000e2e0000002100 */
[----:B------:R-:W1:Y:S01]  /*0020*/  LDC.64 R16, c[0x0][0x380] ;  /* 0x0000e000ff107b82 */ /* 0x000e620000000a00 */
[----:B------:R-:W2:Y:S01]  /*0030*/  LDCU.64 UR4, c[0x0][0x358] ;  /* 0x00006b00ff0477ac */ /* 0x000ea20008000a00 */
[----:B------:R-:W3:Y:S01]  /*0040*/  S2R R5, SR_CTAID.X ;  /* 0x0000000000057919 */ /* 0x000ee20000002500 */
[----:B0-----:R-:W-:Y:S01]  /*0050*/  ISETP.GT.U32.AND P1, PT, R18, 0xff, PT ;  /* 0x000000ff1200780c */ /* 0x001fe20003f24070 */
[----:B---3--:R-:W-:-:S04]  /*0060*/  IMAD R5, R5, 0x100, R18 ;  /* 0x0000010005057824 */ /* 0x008fc800078e0212 */
[----:B-1----:R-:W-:-:S08]  /*0070*/  IMAD.WIDE R16, R5, 0x8, R16 ;  /* 0x0000000805107825 */ /* 0x002fd000078e0210 */
[----:B--2---:R-:W2:Y:S01]  /*0080*/  @!P1 LDG.E.64 R2, desc[UR4][R16.64] ;  /* 0x0000000410029981 */ /* 0x004ea2000c1e1b00 */
[----:B------:R-:W-:Y:S02]  /*0090*/  MOV R0, 0x400 ;  /* 0x0000040000007802 */ /* 0x000fe40000000f00 */
[C---:B------:R-:W-:Y:S01]  /*00a0*/  ISETP.GT.U32.AND P0, PT, R18.reuse, 0x1f, PT ;  /* 0x0000001f1200780c */ /* 0x040fe20003f04070 */
[----:B------:R-:W0:Y:S02]  /*00b0*/  S2R R5, SR_CgaCtaId ;  /* 0x0000000000057919 */ /* 0x000e240000008800 */
[----:B0-----:R-:W-:Y:S02]  /*00c0*/  LEA R5, R5, R0, 0x18 ;  /* 0x0000000005057211 */ /* 0x001fe400078ec0ff */
[----:B------:R-:W-:-:S05]  /*00d0*/  LEA.HI R0, R18, R18, RZ, 0x1d ;  /* 0x0000001212007211 */ /* 0x000fca00078fe8ff */
[----:B------:R-:W-:-:S05]  /*00e0*/  IMAD R0, R0, 0x8, R5 ;  /* 0x0000000800007824 */ /* 0x000fca00078e0205 */
[----:B--2---:R0:W-:Y:S01]  /*00f0*/  STS.64 [R0+0x10], R2 ;  /* 0x0000100200007388 */ /* 0x0041e20000000a00 */
[----:B------:R-:W-:Y:S06]  /*0100*/  BAR.SYNC.DEFER_BLOCKING 0x0 ;  /* 0x0000000000007b1d */ /* 0x000fec0000010000 */
[----:B------:R-:W-:Y:S05]  /*0110*/  @P0 BRA `(.L_x_122) ;  /* 0x0000000400240947 */ /* 0x000fea0003800000 */
[----:B------:R-:W-:Y:S01]  /*0120*/  IMAD R18, R18, 0x48, R5 ;  /* 0x0000004812127824 */ /* 0x000fe200078e0205 */
[----:B------:R-:W-:-:S04]  /*0130*/  UMOV UR6, 0xffffffff ;  /* 0xffffffff00067882 */ /* 0x000fc80000000000 */
[----:B------:R-:W-:Y:S04]  /*0140*/  LDS.64 R14, [R18+0x10] ;  /* 0x00001000120e7984 */ /* 0x000fe80000000a00 */
[----:B------:R-:W-:Y:S04]  /*0150*/  LDS.64 R12, [R18+0x18] ;  /* 0x00001800120c7984 */ /* 0x000fe80000000a00 */
[----:B------:R-:W1:Y:S04]  /*0160*/  LDS.64 R10, [R18+0x20] ;  /* 0x00002000120a7984 */ /* 0x000e680000000a00 */
[----:B------:R-:W-:Y:S04]  /*0170*/  LDS.64 R8, [R18+0x28] ;  /* 0x0000280012087984 */ /* 0x000fe80000000a00 */
[----:B------:R-:W2:Y:S04]  /*0180*/  LDS.64 R6, [R18+0x30] ;  /* 0x0000300012067984 */ /* 0x000ea80000000a00 */
[----:B------:R-:W-:Y:S04]  /*0190*/  LDS.64 R4, [R18+0x38] ;  /* 0x0000380012047984 */ /* 0x000fe80000000a00 */
[----:B0-----:R-:W0:Y:S04]  /*01a0*/  LDS.64 R2, [R18+0x40] ;  /* 0x0000400012027984 */ /* 0x001e280000000a00 */
[----:B------:R-:W3:Y:S01]  /*01b0*/  LDS.64 R20, [R18+0x48] ;  /* 0x0000480012147984 */ /* 0x000ee20000000a00 */
[----:B-1----:R-:W-:-:S04]  /*01c0*/  IADD3 R19, P3, P4, R10, R12, R14 ;  /* 0x0000000c0a137210 */ /* 0x002fc80007c7e00e */
[----:B------:R-:W-:Y:S02]  /*01d0*/  IADD3.X R23, PT, PT, R11, R13, R15, P3, P4 ;  /* 0x0000000d0b177210 */ /* 0x000fe40001fe840f */
[----:B--2---:R-:W-:-:S04]  /*01e0*/  IADD3 R19, P0, P2, R6, R19, R8 ;  /* 0x0000001306137210 */ /* 0x004fc80007a1e008 */
[----:B------:R-:W-:Y:S02]  /*01f0*/  IADD3.X R23, PT, PT, R7, R23, R9, P0, P2 ;  /* 0x0000001707177210 */ /* 0x000fe400007e4409 */
[----:B0-----:R-:W-:-:S04]  /*0200*/  IADD3 R19, P3, P4, R2, R19, R4 ;  /* 0x0000001302137210 */ /* 0x001fc80007c7e004 */
[----:B---3--:R-:W-:Y:S02]  /*0210*/  IADD3 R20, P0, PT, R20, R19, RZ ;  /* 0x0000001314147210 */ /* 0x008fe40007f1e0ff */
[----:B------:R-:W-:-:S05]  /*0220*/  IADD3.X R19, PT, PT, R3, R23, R5, P3, P4 ;  /* 0x0000001703137210 */ /* 0x000fca0001fe8405 */
[----:B------:R-:W-:Y:S01]  /*0230*/  IMAD.X R19, R21, 0x1, R19, P0 ;  /* 0x0000000115137824 */ /* 0x000fe200000e0613 */
[----:B------:R-:W-:Y:S06]  /*0240*/  BRA.DIV UR6, `(.L_x_123) ;  /* 0x0000000206f07947 */ /* 0x000fec000b800000 */
[----:B------:R-:W0:Y:S04]  /*0250*/  SHFL.UP PT, R27, R20, 0x1, RZ ;  /* 0x04200000141b7989 */ /* 0x000e2800000e00ff */
[----:B------:R-:W1:Y:S01]  /*0260*/  SHFL.UP P0, R25, R19, 0x1, RZ ;  /* 0x0420000013197989 */ /* 0x000e6200000000ff */
[----:B0-----:R-:W-:-:S04]  /*0270*/  IADD3 R22, P2, PT, R27, R20, RZ ;  /* 0x000000141b167210 */ /* 0x001fc80007f5e0ff */
[----:B-1----:R-:W-:Y:S01]  /*0280*/  SEL R27, R22, R27, P0 ;  /* 0x0000001b161b7207 */ /* 0x002fe20000000000 */
[----:B------:R-:W-:-:S04]  /*0290*/  IMAD.X R26, R25, 0x1, R19, P2 ;  /* 0x00000001191a7824 */ /* 0x000fc800010e0613 */
[----:B------:R-:W0:Y:S01]  /*02a0*/  SHFL.UP PT, R28, R27, 0x2, RZ ;  /* 0x044000001b1c7989 */ /* 0x000e2200000e00ff */
[----:B------:R-:W-:-:S05]  /*02b0*/  SEL R26, R26, R25, P0 ;  /* 0x000000191a1a7207 */ /* 0x000fca0000000000 */
[----:B------:R-:W1:Y:S01]  /*02c0*/  SHFL.UP P0, R25, R26, 0x2, RZ ;  /* 0x044000001a197989 */ /* 0x000e6200000000ff */
[----:B0-----:R-:W-:-:S05]  /*02d0*/  IADD3 R21, P2, PT, R28, R27, RZ ;  /* 0x0000001b1c157210 */ /* 0x001fca0007f5e0ff */
[----:B-1----:R-:W-:Y:S01]  /*02e0*/  IMAD.X R22, R25, 0x1, R26, P2 ;  /* 0x0000000119167824 */ /* 0x002fe200010e061a */
[----:B------:R-:W-:-:S04]  /*02f0*/  SEL R28, R21, R28, P0 ;  /* 0x0000001c151c7207 */ /* 0x000fc80000000000 */
[----:B------:R-:W-:Y:S01]  /*0300*/  SEL R29, R22, R25, P0 ;  /* 0x00000019161d7207 */ /* 0x000fe20000000000 */
        /* <DEDUP_REMOVED lines=12> */
[----:B------:R0:W1:Y:S04]  /*03d0*/  SHFL.UP PT, R28, R27, 0x10, RZ ;  /* 0x060000001b1c7989 */ /* 0x00006800000e00ff */
[----:B------:R0:W2:Y:S02]  /*03e0*/  SHFL.UP P0, R25, R26, 0x10, RZ ;  /* 0x060000001a197989 */ /* 0x0000a400000000ff */
.L_x_134:
[----:B-1----:R-:W-:-:S04]  /*03f0*/  IADD3 R21, P2, PT, R28, R27, RZ ;  /* 0x0000001b1c157210 */ /* 0x002fc80007f5e0ff */
[----:B--2---:R-:W-:Y:S01]  /*0400*/  SEL R21, R21, R28, P0 ;  /* 0x0000001c15157207 */ /* 0x004fe20000000000 */
[----:B------:R-:W-:-:S05]  /*0410*/  IMAD.X R22, R25, 0x1, R26, P2 ;  /* 0x0000000119167824 */ /* 0x000fca00010e061a */
[----:B------:R-:W-:Y:S02]  /*0420*/  SEL R22, R22, R25, P0 ;  /* 0x0000001916167207 */ /* 0x000fe40000000000 */
[----:B------:R-:W-:-:S05]  /*0430*/  IADD3 R20, P0, PT, R21, -R20, RZ ;  /* 0x8000001415147210 */ /* 0x000fca0007f1e0ff */
[----:B------:R-:W-:Y:S01]  /*0440*/  IMAD.X R21, R22, 0x1, ~R19, P0 ;  /* 0x0000000116157824 */ /* 0x000fe200000e0e13 */
[----:B------:R-:W-:-:S04]  /*0450*/  IADD3 R14, P0, PT, R14, R20, RZ ;  /* 0x000000140e0e7210 */ /* 0x000fc80007f1e0ff */
[----:B------:R1:W-:Y:S01]  /*0460*/  STS.64 [R18+0x10], R20 ;  /* 0x0000101412007388 */ /* 0x0003e20000000a00 */
[----:B------:R-:W-:Y:S01]  /*0470*/  IMAD.X R15, R15, 0x1, R21, P0 ;  /* 0x000000010f0f7824 */ /* 0x000fe200000e0615 */
        /* <DEDUP_REMOVED lines=17> */
[----:B------:R-:W-:-:S05]  /*0590*/  IMAD.X R3, R3, 0x1, R5, P0 ;  /* 0x0000000103037824 */ /* 0x000fca00000e0605 */
[----:B------:R1:W-:Y:S03]  /*05a0*/  STS.64 [R18+0x48], R2 ;  /* 0x0000480212007388 */ /* 0x0003e60000000a00 */
.L_x_122:
[----:B------:R-:W-:Y:S05]  /*05b0*/  WARPSYNC.ALL ;  /* 0x0000000000007948 */ /* 0x000fea0003800000 */
[----:B------:R-:W-:Y:S06]  /*05c0*/  BAR.SYNC.DEFER_BLOCKING 0x0 ;  /* 0x0000000000007b1d */ /* 0x000fec0000010000 */
[----:B------:R-:W-:Y:S05]  /*05d0*/  @P1 EXIT ;  /* 0x000000000000194d */ /* 0x000fea0003800000 */
[----:B01----:R-:W0:Y:S04]  /*05e0*/  LDS.64 R2, [R0+0x10] ;  /* 0x0000100000027984 */ /* 0x003e280000000a00 */
[----:B0-----:R-:W-:Y:S01]  /*05f0*/  STG.E.64 desc[UR4][R16.64], R2 ;  /* 0x0000000210007986 */ /* 0x001fe2000c101b04 */
[----:B------:R-:W-:Y:S05]  /*0600*/  EXIT ;  /* 0x000000000000794d */ /* 0x000fea0003800000 */
.L_x_123:
[----:B------:R-:W-:Y:S02]  /*0610*/  IMAD.MOV.U32 R24, RZ, RZ, R20 ;  /* 0x000000ffff187224 */ /* 0x000fe400078e0014 */
[----:B------:R-:W-:Y:S02]  /*0620*/  IMAD.MOV.U32 R23, RZ, RZ, 0x1 ;  /* 0x00000001ff177424 */ /* 0x000fe400078e00ff */
[----:B------:R-:W-:Y:S02]  /*0630*/  IMAD.MOV.U32 R22, RZ, RZ, RZ ;  /* 0x000000ffff167224 */ /* 0x000fe400078e00ff */
[----:B------:R-:W-:-:S07]  /*0640*/  IMAD.MOV.U32 R21, RZ, RZ, -0x1 ;  /* 0xffffffffff157424 */ /* 0x000fce00078e00ff */
[----:B------:R-:W-:Y:S05]  /*0650*/  WARPSYNC.COLLECTIVE R21, `(.L_x_124) ;  /* 0x0000000015087348 */ /* 0x000fea0003c00000 */
[----:B------:R0:W1:Y:S02]  /*0660*/  SHFL.UP P0, R25, R24, R23, R22 ;  /* 0x0400001718197389 */ /* 0x0000640000000016 */
[----:B01----:R-:W-:Y:S05]  /*0670*/  ENDCOLLECTIVE ;  /* 0x000000000000791b */ /* 0x003fea0003800000 */
.L_x_124:
[----:B------:R-:W-:Y:S02]  /*0680*/  IMAD.MOV.U32 R24, RZ, RZ, R19 ;  /* 0x000000ffff187224 */ /* 0x000fe400078e0013 */
[----:B------:R-:W-:-:S07]  /*0690*/  IMAD.MOV.U32 R27, RZ, RZ, R25 ;  /* 0x000000ffff1b7224 */ /* 0x000fce00078e0019 */
[----:B------:R-:W-:Y:S05]  /*06a0*/  WARPSYNC.COLLECTIVE R21, `(.L_x_125) ;  /* 0x0000000015087348 */ /* 0x000fea0003c00000 */
[----:B------:R0:W1:Y:S02]  /*06b0*/  SHFL.UP P0, R25, R24, R23, R22 ;  /* 0x0400001718197389 */ /* 0x0000640000000016 */
[----:B01----:R-:W-:Y:S05]  /*06c0*/  ENDCOLLECTIVE ;  /* 0x000000000000791b */ /* 0x003fea0003800000 */
.L_x_125:
[----:B------:R-:W-:Y:S01]  /*06d0*/  IADD3 R26, P2, PT, R27, R20, RZ ;  /* 0x000000141b1a7210 */ /* 0x000fe20007f5e0ff */
[----:B------:R-:W-:-:S03]  /*06e0*/  IMAD.MOV.U32 R23, RZ, RZ, 0x2 ;  /* 0x00000002ff177424 */ /* 0x000fc600078e00ff */
[----:B------:R-:W-:Y:S01]  /*06f0*/  SEL R27, R26, R27, P0 ;  /* 0x0000001b1a1b7207 */ /* 0x000fe20000000000 */
[----:B------:R-:W-:-:S04]  /*0700*/  IMAD.X R26, R25, 0x1, R19, P2 ;  /* 0x00000001191a7824 */ /* 0x000fc800010e0613 */
[----:B------:R-:W-:Y:S01]  /*0710*/  IMAD.MOV.U32 R24, RZ, RZ, R27 ;  /* 0x000000ffff187224 */ /* 0x000fe200078e001b */
[----:B------:R-:W-:-:S07]  /*0720*/  SEL R26, R26, R25, P0 ;  /* 0x000000191a1a7207 */ /* 0x000fce0000000000 */
[----:B------:R-:W-:Y:S05]  /*0730*/  WARPSYNC.COLLECTIVE R21, `(.L_x_126) ;  /* 0x0000000015087348 */ /* 0x000fea0003c00000 */
[----:B------:R0:W1:Y:S02]  /*0740*/  SHFL.UP P0, R25, R24, R23, R22 ;  /* 0x0400001718197389 */ /* 0x0000640000000016 */
[----:B01----:R-:W-:Y:S05]  /*0750*/  ENDCOLLECTIVE ;  /* 0x000000000000791b */ /* 0x003fea0003800000 */
.L_x_126:
[----:B------:R-:W-:Y:S02]  /*0760*/  IMAD.MOV.U32 R24, RZ, RZ, R26 ;  /* 0x000000ffff187224 */ /* 0x000fe400078e001a */
[----:B------:R-:W-:-:S07]  /*0770*/  IMAD.MOV.U32 R28, RZ, RZ, R25 ;  /* 0x000000ffff1c7224 */ /* 0x000fce00078e0019 */
[----:B------:R-:W-:Y:S05]  /*0780*/  WARPSYNC.COLLECTIVE R21, `(.L_x_127) ;  /* 0x0000000015087348 */ /* 0x000fea0003c00000 */
[----:B------:R0:W1:Y:S02]  /*0790*/  SHFL.UP P0, R25, R24, R23, R22 ;  /* 0x0400001718197389 */ /* 0x0000640000000016 */
[----:B01----:R-:W-:Y:S05]  /*07a0*/  ENDCOLLECTIVE ;  /* 0x000000000000791b */ /* 0x003fea0003800000 */
.L_x_127:
        /* <DEDUP_REMOVED lines=9> */
.L_x_128:
[----:B------:R-:W-:Y:S02]  /*0840*/  IMAD.MOV.U32 R24, RZ, RZ, R29 ;  /* 0x000000ffff187224 */ /* 0x000fe400078e001d */
[----:B------:R-:W-:-:S07]  /*0850*/  IMAD.MOV.U32 R27, RZ, RZ, R25 ;  /* 0x000000ffff1b7224 */ /* 0x000fce00078e0019 */
[----:B------:R-:W-:Y:S05]  /*0860*/  WARPSYNC.COLLECTIVE R21, `(.L_x_129) ;  /* 0x0000000015087348 */ /* 0x000fea0003c00000 */
[----:B------:R0:W1:Y:S02]  /*0870*/  SHFL.UP P0, R25, R24, R23, R22 ;  /* 0x0400001718197389 */ /* 0x0000640000000016 */
[----:B01----:R-:W-:Y:S05]  /*0880*/  ENDCOLLECTIVE ;  /* 0x000000000000791b */ /* 0x003fea0003800000 */
.L_x_129:
        /* <DEDUP_REMOVED lines=9> */
.L_x_130:
[----:B------:R-:W-:Y:S02]  /*0920*/  IMAD.MOV.U32 R24, RZ, RZ, R29 ;  /* 0x000000ffff187224 */ /* 0x000fe400078e001d */
[----:B------:R-:W-:-:S07]  /*0930*/  IMAD.MOV.U32 R27, RZ, RZ, R25 ;  /* 0x000000ffff1b7224 */ /* 0x000fce00078e0019 */
[----:B------:R-:W-:Y:S05]  /*0940*/  WARPSYNC.COLLECTIVE R21, `(.L_x_131) ;  /* 0x0000000015087348 */ /* 0x000fea0003c00000 */
[----:B------:R0:W1:Y:S02]  /*0950*/  SHFL.UP P0, R25, R24, R23, R22 ;  /* 0x0400001718197389 */ /* 0x0000640000000016 */
[----:B01----:R-:W-:Y:S05]  /*0960*/  ENDCOLLECTIVE ;  /* 0x000000000000791b */ /* 0x003fea0003800000 */
.L_x_131:
        /* <DEDUP_REMOVED lines=9> */
.L_x_132:
[----:B------:R-:W-:Y:S02]  /*0a00*/  IMAD.MOV.U32 R24, RZ, RZ, R26 ;  /* 0x000000ffff187224 */ /* 0x000fe400078e001a */
[----:B------:R-:W-:-:S07]  /*0a10*/  IMAD.MOV.U32 R28, RZ, RZ, R25 ;  /* 0x000000ffff1c7224 */ /* 0x000fce00078e0019 */
[----:B------:R-:W-:Y:S05]  /*0a20*/  WARPSYNC.COLLECTIVE R21, `(.L_x_133) ;  /* 0x0000000015087348 */ /* 0x000fea0003c00000 */
[----:B------:R0:W1:Y:S02]  /*0a30*/  SHFL.UP P0, R25, R24, R23, R22 ;  /* 0x0400001718197389 */ /* 0x0000640000000016 */
[----:B01----:R-:W-:Y:S05]  /*0a40*/  ENDCOLLECTIVE ;  /* 0x000000000000791b */ /* 0x003fea0003800000 */
.L_x_133:
[----:B------:R-:W-:Y:S05]  /*0a50*/  BRA `(.L_x_134) ;  /* 0xfffffff800647947 */ /* 0x000fea000383ffff */
.L_x_135:
        /* <DEDUP_REMOVED lines=10> */
.L_x_1788:


//--------------------- .text._ZN3cub18CUB_300001_SM_10006detail10radix_sort30DeviceRadixSortHistogramKernelINS1_5radix10policy_hubIiiyE10Policy1000ELNS0_9SortOrderE0EiyNS1_21identity_decomposer_tEEEvPT2_PKT1_SA_iiT3_ --------------------------
	.section	.text._ZN3cub18CUB_300001_SM_10006detail10radix_sort30DeviceRadixSortHistogramKernelINS1_5radix10policy_hubIiiyE10Policy1000ELNS0_9SortOrderE0EiyNS1_21identity_decomposer_tEEEvPT2_PKT1_SA_iiT3_,"ax",@progbits
	.align	128
        .global         _ZN3cub18CUB_300001_SM_10006detail10radix_sort30DeviceRadixSortHistogramKernelINS1_5radix10policy_hubIiiyE10Policy1000ELNS0_9SortOrderE0EiyNS1_21identity_decomposer_tEEEvPT2_PKT1_SA_iiT3_
        .type           _ZN3cub18CUB_300001_SM_10006detail10radix_sort30DeviceRadixSortHistogramKernelINS1_5radix10policy_hubIiiyE10Policy1000ELNS0_9SortOrderE0EiyNS1_21identity_decomposer_tEEEvPT2_PKT1_SA_iiT3_,@function
        .size           _ZN3cub18CUB_300001_SM_10006detail10radix_sort30DeviceRadixSortHistogramKernelINS1_5radix10policy_hubIiiyE10Policy1000ELNS0_9SortOrderE0EiyNS1_21identity_decomposer_tEEEvPT2_PKT1_SA_iiT3_,(.L_x_1789 - _ZN3cub18CUB_300001_SM_10006detail10radix_sort30DeviceRadixSortHistogramKernelINS1_5radix10policy_hubIiiyE10Policy1000ELNS0_9SortOrderE0EiyNS1_21identity_decomposer_tEEEvPT2_PKT1_SA_iiT3_)
        .other          _ZN3cub18CUB_300001_SM_10006detail10radix_sort30DeviceRadixSortHistogramKernelINS1_5radix10policy_hubIiiyE10Policy1000ELNS0_9SortOrderE0EiyNS1_21identity_decomposer_tEEEvPT2_PKT1_SA_iiT3_,@"STO_CUDA_ENTRY STV_DEFAULT"
_ZN3cub18CUB_300001_SM_10006detail10radix_sort30DeviceRadixSortHistogramKernelINS1_5radix10policy_hubIiiyE10Policy1000ELNS0_9SortOrderE0EiyNS1_21identity_decomposer_tEEEvPT2_PKT1_SA_iiT3_:
.text._ZN3cub18CUB_300001_SM_10006detail10radix_sort30DeviceRadixSortHistogramKernelINS1_5radix10policy_hubIiiyE10Policy1000ELNS0_9SortOrderE0EiyNS1_21identity_decomposer_tEEEvPT2_PKT1_SA_iiT3_:
[----:B------:R-:W-:Y:S01]  /*0000*/  LDC R1, c[0x0][0x37c] ;  /* 0x0000df00ff017b82 */ /* 0x000fe20000000800 */
[----:B------:R-:W0:Y:S02]  /*0010*/  LDCU.64 UR14, c[0x0][0x390] ;  /* 0x00007200ff0e77ac */ /* 0x000e240008000a00 */
[----:B0-----:R-:W-:-:S04]  /*0020*/  ISETP.NE.U32.AND P0, PT, RZ, UR14, PT ;  /* 0x0000000eff007c0c */ /* 0x001fc8000bf05070 */
[----:B------:R-:W-:-:S13]  /*0030*/  ISETP.NE.AND.EX P0, PT, RZ, UR15, PT, P0 ;  /* 0x0000000fff007c0c */ /* 0x000fda000bf05300 */
[----:B------:R-:W-:Y:S05]  /*0040*/  @!P0 EXIT ;  /* 0x000000000000894d */ /* 0x000fea0003800000 */
[----:B------:R-:W-:Y:S01]  /*0050*/  UIADD3 UR11, UP0, UPT, UR14, -0x1, URZ ;  /* 0xffffffff0e0b7890 */ /* 0x000fe2000ff1e0ff */
[----:B------:R-:W0:Y:S01]  /*0060*/  S2R R4, SR_TID.X ;  /* 0x0000000000047919 */ /* 0x000e220000002100 */
[----:B------:R-:W1:Y:S01]  /*0070*/  LDCU.64 UR4, c[0x0][0x398] ;  /* 0x00007300ff0477ac */ /* 0x000e620008000a00 */
[----:B------:R-:W2:Y:S01]  /*0080*/  S2UR UR7, SR_CgaCtaId ;  /* 0x00000000000779c3 */ /* 0x000ea20000008800 */
[----:B------:R-:W-:Y:S01]  /*0090*/  UIADD3.X UR12, UPT, UPT, UR15, -0x1, URZ, UP0, !UPT ;  /* 0xffffffff0f0c7890 */ /* 0x000fe200087fe4ff */
[----:B------:R-:W-:Y:S01]  /*00a0*/  UMOV UR6, 0x400 ;  /* 0x0000040000067882 */ /* 0x000fe20000000000 */
[----:B------:R-:W3:Y:S05]  /*00b0*/  LDCU.64 UR20, c[0x0][0x358] ;  /* 0x00006b00ff1477ac */ /* 0x000eea0008000a00 */
[----:B------:R-:W4:Y:S01]  /*00c0*/  S2UR UR8, SR_CTAID.X ;  /* 0x00000000000879c3 */ /* 0x000f220000002500 */
[----:B------:R-:W-:Y:S01]  /*00d0*/  USHF.R.U64 UR11, UR11, 0x1e, UR12 ;  /* 0x0000001e0b0b7899 */ /* 0x000fe2000800120c */
[----:B------:R-:W0:Y:S03]  /*00e0*/  LDCU UR28, c[0x0][0x370] ;  /* 0x00006e00ff1c77ac */ /* 0x000e260008000800 */
[----:B------:R-:W-:-:S02]  /*00f0*/  UIADD3 UR11, UP0, UPT, UR11, 0x1, URZ ;  /* 0x000000010b0b7890 */ /* 0x000fc4000ff1e0ff */
[----:B-1----:R-:W-:Y:S02]  /*0100*/  UIADD3 UR4, UPT, UPT, UR5, 0x7, -UR4 ;  /* 0x0000000705047890 */ /* 0x002fe4000fffe804 */
[----:B------:R-:W-:Y:S02]  /*0110*/  ULEA.HI.X UR12, UR12, URZ, URZ, 0x2, UP0 ;  /* 0x000000ff0c0c7291 */ /* 0x000fe400080f14ff */
[----:B------:R-:W-:Y:S02]  /*0120*/  UISETP.LT.U32.AND UP0, UPT, UR11, UR14, UPT ;  /* 0x0000000e0b00728c */ /* 0x000fe4000bf01070 */
[----:B------:R-:W-:Y:S02]  /*0130*/  USHF.R.S32.HI UR5, URZ, 0x1f, UR4 ;  /* 0x0000001fff057899 */ /* 0x000fe40008011404 */
[----:B------:R-:W-:Y:S02]  /*0140*/  UISETP.LT.U32.AND.EX UP0, UPT, UR12, UR15, UPT, UP0 ;  /* 0x0000000f0c00728c */ /* 0x000fe4000bf01100 */
[----:B------:R-:W-:-:S02]  /*0150*/  ULEA.HI UR5, UR5, UR4, URZ, 0x3 ;  /* 0x0000000405057291 */ /* 0x000fc4000f8f18ff */
[----:B------:R-:W-:Y:S01]  /*0160*/  USEL UR11, UR11, UR14, UP0 ;  /* 0x0000000e0b0b7287 */ /* 0x000fe20008000000 */
[C---:B0-----:R-:W-:Y:S01]  /*0170*/  VIADD R21, R4.reuse, 0x780 ;  /* 0x0000078004157836 */ /* 0x041fe20000000000 */
[----:B------:R-:W-:Y:S02]  /*0180*/  USEL UR12, UR12, UR15, UP0 ;  /* 0x0000000f0c0c7287 */ /* 0x000fe40008000000 */
[----:B------:R-:W-:Y:S02]  /*0190*/  UISETP.GE.AND UP0, UPT, UR4, 0x8, UPT ;  /* 0x000000080400788c */ /* 0x000fe4000bf06270 */
[----:B--2---:R-:W-:Y:S02]  /*01a0*/  ULEA UR6, UR7, UR6, 0x18 ;  /* 0x0000000607067291 */ /* 0x004fe4000f8ec0ff */
[----:B------:R-:W-:Y:S02]  /*01b0*/  USHF.R.S32.HI UR5, URZ, 0x3, UR5 ;  /* 0x00000003ff057899 */ /* 0x000fe40008011405 */
[----:B------:R-:W-:Y:S01]  /*01c0*/  PLOP3.LUT P0, PT, PT, PT, UP0, 0x80, 0x8 ;  /* 0x000000000008781c */ /* 0x000fe20003f0f008 */
[----:B----4-:R-:W-:Y:S01]  /*01d0*/  USHF.L.U32 UR8, UR8, 0xb, URZ ;  /* 0x0000000b08087899 */ /* 0x010fe200080006ff */
[C---:B------:R-:W-:Y:S01]  /*01e0*/  LEA R0, R4.reuse, UR6, 0x2 ;  /* 0x0000000604007c11 */ /* 0x040fe2000f8e10ff */
[----:B------:R-:W-:Y:S01]  /*01f0*/  UIADD3 UR22, UPT, UPT, UR5, -0x1, URZ ;  /* 0xffffffff05167890 */ /* 0x000fe2000fffe0ff */
[----:B------:R-:W-:Y:S01]  /*0200*/  ISETP.GT.U32.OR P0, PT, R4, 0xff, !P0 ;  /* 0x000000ff0400780c */ /* 0x000fe20004704470 */
[----:B------:R-:W-:-:S02]  /*0210*/  ULOP3.LUT UR23, UR5, 0xf, URZ, 0xc0, !UPT ;  /* 0x0000000f05177892 */ /* 0x000fc4000f8ec0ff */
[----:B------:R-:W-:Y:S01]  /*0220*/  ULOP3.LUT UR24, UR5, 0x7, URZ, 0xc0, !UPT ;  /* 0x0000000705187892 */ /* 0x000fe2000f8ec0ff */
[----:B------:R-:W-:Y:S01]  /*0230*/  P2R R20, PR, RZ, 0x1 ;  /* 0x00000001ff147803 */ /* 0x000fe20000000000 */
[----:B------:R-:W-:Y:S02]  /*0240*/  ULOP3.LUT UR25, UR5, 0x3, URZ, 0xc0, !UPT ;  /* 0x0000000305197892 */ /* 0x000fe4000f8ec0ff */
[----:B------:R-:W-:Y:S02]  /*0250*/  ULOP3.LUT UR26, UR5, 0xffffff0, URZ, 0xc0, !UPT ;  /* 0x0ffffff0051a7892 */ /* 0x000fe4000f8ec0ff */
[----:B------:R-:W-:Y:S02]  /*0260*/  ULOP3.LUT UR27, UR5, 0xffffff8, URZ, 0xc0, !UPT ;  /* 0x0ffffff8051b7892 */ /* 0x000fe4000f8ec0ff */
[----:B------:R-:W-:Y:S01]  /*0270*/  ULOP3.LUT UR9, UR5, 0x1, URZ, 0xc0, !UPT ;  /* 0x0000000105097892 */ /* 0x000fe2000f8ec0ff */
[----:B------:R-:W-:Y:S01]  /*0280*/  UMOV UR6, URZ ;  /* 0x000000ff00067c82 */ /* 0x000fe20008000000 */
[----:B---3--:R-:W-:-:S10]  /*0290*/  UMOV UR7, URZ ;  /* 0x000000ff00077c82 */ /* 0x008fd40008000000 */
.L_x_219:
[----:B------:R-:W-:Y:S01]  /*02a0*/  ISETP.NE.AND P0, PT, R20, RZ, PT ;  /* 0x000000ff1400720c */ /* 0x000fe20003f05270 */
[----:B------:R-:W-:-:S12]  /*02b0*/  BSSY.RECONVERGENT B0, `(.L_x_136) ;  /* 0x000007c000007945 */ /* 0x000fd80003800200 */
[----:B012345:R-:W-:Y:S05]  /*02c0*/  @P0 BRA `(.L_x_137) ;  /* 0x0000000400e80947 */ /* 0x03ffea0003800000 */
[----:B------:R-:W-:Y:S02]  /*02d0*/  IMAD.U32 R2, RZ, RZ, UR22 ;  /* 0x00000016ff027e24 */ /* 0x000fe4000f8e00ff */
[----:B------:R-:W-:-:S03]  /*02e0*/  IMAD.MOV.U32 R3, RZ, RZ, RZ ;  /* 0x000000ffff037224 */ /* 0x000fc600078e00ff */
[----:B------:R-:W-:-:S13]  /*02f0*/  ISETP.GE.U32.AND P1, PT, R2, 0xf, PT ;  /* 0x0000000f0200780c */ /* 0x000fda0003f26070 */
[----:B------:R-:W-:Y:S05]  /*0300*/  @!P1 BRA `(.L_x_138) ;  /* 0x00000000005c9947 */ /* 0x000fea0003800000 */
[----:B------:R-:W-:Y:S01]  /*0310*/  VIADD R2, R0, 0x2000 ;  /* 0x0000200000027836 */ /* 0x000fe20000000000 */
[----:B------:R-:W-:-:S12]  /*0320*/  UIADD3 UR4, UPT, UPT, -UR26, URZ, URZ ;  /* 0x000000ff1a047290 */ /* 0x000fd8000fffe1ff */
.L_x_139:
[----:B------:R-:W-:Y:S01]  /*0330*/  UIADD3 UR4, UPT, UPT, UR4, 0x10, URZ ;  /* 0x0000001004047890 */ /* 0x000fe2000fffe0ff */
[----:B------:R-:W-:Y:S03]  /*0340*/  STS [R2+-0x2000], RZ ;  /* 0xffe000ff02007388 */ /* 0x000fe60000000800 */
[----:B------:R-:W-:Y:S01]  /*0350*/  UISETP.NE.AND UP0, UPT, UR4, URZ, UPT ;  /* 0x000000ff0400728c */ /* 0x000fe2000bf05270 */
        /* <DEDUP_REMOVED lines=16> */
[----:B------:R-:W-:Y:S06]  /*0460*/  BRA.U UP0, `(.L_x_139) ;  /* 0xfffffffd00b07547 */ /* 0x000fec000b83ffff */
[----:B------:R-:W-:-:S07]  /*0470*/  IMAD.U32 R3, RZ, RZ, UR26 ;  /* 0x0000001aff037e24 */ /* 0x000fce000f8e00ff */
.L_x_138:
[----:B------:R-:W-:Y:S01]  /*0480*/  ISETP.NE.AND P0, PT, RZ, UR23, PT ;  /* 0x00000017ff007c0c */ /* 0x000fe2000bf05270 */
[----:B------:R-:W-:Y:S01]  /*0490*/  IMAD.U32 R6, RZ, RZ, UR24 ;  /* 0x00000018ff067e24 */ /* 0x000fe2000f8e00ff */
[----:B------:R-:W-:-:S03]  /*04a0*/  MOV R2, UR23 ;  /* 0x0000001700027c02 */ /* 0x000fc60008000f00 */
[----:B------:R-:W-:Y:S02]  /*04b0*/  VIADD R6, R6, 0xffffffff ;  /* 0xffffffff06067836 */ /* 0x000fe40000000000 */
[----:B------:R-:W-:-:S06]  /*04c0*/  VIADD R2, R2, 0xffffffff ;  /* 0xffffffff02027836 */ /* 0x000fcc0000000000 */
[----:B------:R-:W-:Y:S05]  /*04d0*/  @!P0 BRA `(.L_x_140) ;  /* 0x00000000007c8947 */ /* 0x000fea0003800000 */
[----:B------:R-:W-:Y:S01]  /*04e0*/  ISETP.GE.U32.AND P2, PT, R2, 0x7, PT ;  /* 0x000000070200780c */ /* 0x000fe20003f46070 */
[----:B------:R-:W-:-:S12]  /*04f0*/  UISETP.NE.AND UP0, UPT, UR24, URZ, UPT ;  /* 0x000000ff1800728c */ /* 0x000fd8000bf05270 */
[----:B------:R-:W-:Y:S05]  /*0500*/  @!P2 BRA `(.L_x_141) ;  /* 0x000000000028a947 */ /* 0x000fea0003800000 */
        /* <DEDUP_REMOVED lines=10> */
.L_x_141:
[----:B------:R-:W-:Y:S05]  /*05b0*/  BRA.U !UP0, `(.L_x_140) ;  /* 0x0000000108447547 */ /* 0x000fea000b800000 */
[----:B------:R-:W-:Y:S01]  /*05c0*/  ISETP.GE.U32.AND P2, PT, R6, 0x3, PT ;  /* 0x000000030600780c */ /* 0x000fe20003f46070 */
[----:B------:R-:W-:-:S12]  /*05d0*/  UISETP.NE.AND UP0, UPT, UR25, URZ, UPT ;  /* 0x000000ff1900728c */ /* 0x000fd8000bf05270 */
[C---:B0-----:R-:W-:Y:S02]  /*05e0*/  @P2 IMAD R5, R3.reuse, 0x400, R0 ;  /* 0x0000040003052824 */ /* 0x041fe400078e0200 */
[----:B------:R-:W-:-:S03]  /*05f0*/  @P2 VIADD R3, R3, 0x4 ;  /* 0x0000000403032836 */ /* 0x000fc60000000000 */
[----:B------:R1:W-:Y:S04]  /*0600*/  @P2 STS [R5], RZ ;  /* 0x000000ff05002388 */ /* 0x0003e80000000800 */
[----:B------:R1:W-:Y:S04]  /*0610*/  @P2 STS [R5+0x400], RZ ;  /* 0x000400ff05002388 */ /* 0x0003e80000000800 */
[----:B------:R1:W-:Y:S04]  /*0620*/  @P2 STS [R5+0x800], RZ ;  /* 0x000800ff05002388 */ /* 0x0003e80000000800 */
[----:B------:R1:W-:Y:S01]  /*0630*/  @P2 STS [R5+0xc00], RZ ;  /* 0x000c00ff05002388 */ /* 0x0003e20000000800 */
[----:B------:R-:W-:Y:S05]  /*0640*/  BRA.U !UP0, `(.L_x_140) ;  /* 0x0000000108207547 */ /* 0x000fea000b800000 */
[----:B------:R-:W-:Y:S01]  /*0650*/  IMAD R3, R3, 0x400, R0 ;  /* 0x0000040003037824 */ /* 0x000fe200078e0200 */
[----:B------:R-:W-:-:S04]  /*0660*/  UISETP.NE.AND UP0, UPT, UR25, 0x1, UPT ;  /* 0x000000011900788c */ /* 0x000fc8000bf05270 */
[----:B------:R2:W-:Y:S05]  /*0670*/  STS [R3], RZ ;  /* 0x000000ff03007388 */ /* 0x0005ea0000000800 */
[----:B------:R-:W-:Y:S05]  /*0680*/  BRA.U !UP0, `(.L_x_140) ;  /* 0x0000000108107547 */ /* 0x000fea000b800000 */
[----:B------:R-:W-:Y:S01]  /*0690*/  UISETP.NE.AND UP0, UPT, UR25, 0x2, UPT ;  /* 0x000000021900788c */ /* 0x000fe2000bf05270 */
[----:B------:R3:W-:Y:S05]  /*06a0*/  STS [R3+0x400], RZ ;  /* 0x000400ff03007388 */ /* 0x0007ea0000000800 */
[----:B------:R-:W-:-:S13]  /*06b0*/  PLOP3.LUT P2, PT, PT, PT, UP0, 0x80, 0x8 ;  /* 0x000000000008781c */ /* 0x000fda0003f4f008 */
[----:B------:R3:W-:Y:S02]  /*06c0*/  @P2 STS [R3+0x800], RZ ;  /* 0x000800ff03002388 */ /* 0x0007e40000000800 */
.L_x_140:
[----:B------:R-:W-:-:S13]  /*06d0*/  ISETP.GT.U32.AND P2, PT, R4, 0x7f, PT ;  /* 0x0000007f0400780c */ /* 0x000fda0003f44070 */
[----:B------:R-:W-:Y:S05]  /*06e0*/  @P2 BRA `(.L_x_137) ;  /* 0x0000000000e02947 */ /* 0x000fea0003800000 */
[----:B--23--:R-:W-:Y:S01]  /*06f0*/  HFMA2 R3, -RZ, RZ, 0, 0 ;  /* 0x00000000ff037431 */ /* 0x00cfe200000001ff */
[----:B------:R-:W-:Y:S06]  /*0700*/  @!P1 BRA `(.L_x_142) ;  /* 0x0000000000589947 */ /* 0x000fec0003800000 */
[----:B------:R-:W-:-:S07]  /*0710*/  IMAD.MOV.U32 R3, RZ, RZ, RZ ;  /* 0x000000ffff037224 */ /* 0x000fce00078e00ff */
.L_x_143:
[C---:B012---:R-:W-:Y:S02]  /*0720*/  IMAD R5, R3.reuse, 0x400, R0 ;  /* 0x0000040003057824 */ /* 0x047fe400078e0200 */
[----:B------:R-:W-:-:S03]  /*0730*/  VIADD R3, R3, 0x10 ;  /* 0x0000001003037836 */ /* 0x000fc60000000000 */
[----:B------:R2:W-:Y:S02]  /*0740*/  STS [R5+0x200], RZ ;  /* 0x000200ff05007388 */ /* 0x0005e40000000800 */
[----:B------:R-:W-:Y:S02]  /*0750*/  ISETP.NE.AND P1, PT, R3, UR26, PT ;  /* 0x0000001a03007c0c */ /* 0x000fe4000bf25270 */
[----:B------:R2:W-:Y:S04]  /*0760*/  STS [R5+0x600], RZ ;  /* 0x000600ff05007388 */ /* 0x0005e80000000800 */
        /* <DEDUP_REMOVED lines=13> */
[----:B------:R2:W-:Y:S01]  /*0840*/  STS [R5+0x3e00], RZ ;  /* 0x003e00ff05007388 */ /* 0x0005e20000000800 */
[----:B------:R-:W-:Y:S05]  /*0850*/  @P1 BRA `(.L_x_143) ;  /* 0xfffffffc00b01947 */ /* 0x000fea000383ffff */
[----:B------:R-:W-:-:S07]  /*0860*/  IMAD.U32 R3, RZ, RZ, UR26 ;  /* 0x0000001aff037e24 */ /* 0x000fce000f8e00ff */
.L_x_142:
[----:B------:R-:W-:Y:S05]  /*0870*/  @!P0 BRA `(.L_x_137) ;  /* 0x00000000007c8947 */ /* 0x000fea0003800000 */
[----:B------:R-:W-:Y:S01]  /*0880*/  ISETP.GE.U32.AND P0, PT, R2, 0x7, PT ;  /* 0x000000070200780c */ /* 0x000fe20003f06070 */
[----:B------:R-:W-:-:S12]  /*0890*/  UISETP.NE.AND UP0, UPT, UR24, URZ, UPT ;  /* 0x000000ff1800728c */ /* 0x000fd8000bf05270 */
[----:B------:R-:W-:Y:S05]  /*08a0*/  @!P0 BRA `(.L_x_144) ;  /* 0x0000000000288947 */ /* 0x000fea0003800000 */
[C---:B------:R-:W-:Y:S02]  /*08b0*/  IMAD R2, R3.reuse, 0x400, R0 ;  /* 0x0000040003027824 */ /* 0x040fe400078e0200 */
[----:B------:R-:W-:-:S03]  /*08c0*/  VIADD R3, R3, 0x8 ;  /* 0x0000000803037836 */ /* 0x000fc60000000000 */
[----:B------:R3:W-:Y:S04]  /*08d0*/  STS [R2+0x200], RZ ;  /* 0x000200ff02007388 */ /* 0x0007e80000000800 */
[----:B------:R3:W-:Y:S04]  /*08e0*/  STS [R2+0x600], RZ ;  /* 0x000600ff02007388 */ /* 0x0007e80000000800 */
[----:B------:R3:W-:Y:S04]  /*08f0*/  STS [R2+0xa00], RZ ;  /* 0x000a00ff02007388 */ /* 0x0007e80000000800 */
[----:B------:R3:W-:Y:S04]  /*0900*/  STS [R2+0xe00], RZ ;  /* 0x000e00ff02007388 */ /* 0x0007e80000000800 */
[----:B------:R3:W-:Y:S04]  /*0910*/  STS [R2+0x1200], RZ ;  /* 0x001200ff02007388 */ /* 0x0007e80000000800 */
[----:B------:R3:W-:Y:S04]  /*0920*/  STS [R2+0x1600], RZ ;  /* 0x001600ff02007388 */ /* 0x0007e80000000800 */
[----:B------:R3:W-:Y:S04]  /*0930*/  STS [R2+0x1a00], RZ ;  /* 0x001a00ff02007388 */ /* 0x0007e80000000800 */
[----:B------:R3:W-:Y:S02]  /*0940*/  STS [R2+0x1e00], RZ ;  /* 0x001e00ff02007388 */ /* 0x0007e40000000800 */
.L_x_144:
[----:B------:R-:W-:Y:S05]  /*0950*/  BRA.U !UP0, `(.L_x_137) ;  /* 0x0000000108447547 */ /* 0x000fea000b800000 */
[----:B------:R-:W-:Y:S01]  /*0960*/  ISETP.GE.U32.AND P0, PT, R6, 0x3, PT ;  /* 0x000000030600780c */ /* 0x000fe20003f06070 */
[----:B------:R-:W-:-:S12]  /*0970*/  UISETP.NE.AND UP0, UPT, UR25, URZ, UPT ;  /* 0x000000ff1900728c */ /* 0x000fd8000bf05270 */
[C---:B---3--:R-:W-:Y:S01]  /*0980*/  @P0 IMAD R2, R3.reuse, 0x400, R0 ;  /* 0x0000040003020824 */ /* 0x048fe200078e0200 */
[----:B------:R-:W-:-:S04]  /*0990*/  @P0 IADD3 R3, PT, PT, R3, 0x4, RZ ;  /* 0x0000000403030810 */ /* 0x000fc80007ffe0ff */
[----:B------:R4:W-:Y:S04]  /*09a0*/  @P0 STS [R2+0x200], RZ ;  /* 0x000200ff02000388 */ /* 0x0009e80000000800 */
[----:B------:R4:W-:Y:S04]  /*09b0*/  @P0 STS [R2+0x600], RZ ;  /* 0x000600ff02000388 */ /* 0x0009e80000000800 */
[----:B------:R4:W-:Y:S04]  /*09c0*/  @P0 STS [R2+0xa00], RZ ;  /* 0x000a00ff02000388 */ /* 0x0009e80000000800 */
[----:B------:R4:W-:Y:S01]  /*09d0*/  @P0 STS [R2+0xe00], RZ ;  /* 0x000e00ff02000388 */ /* 0x0009e20000000800 */
[----:B------:R-:W-:Y:S05]  /*09e0*/  BRA.U !UP0, `(.L_x_137) ;  /* 0x0000000108207547 */ /* 0x000fea000b800000 */
[----:B------:R-:W-:Y:S01]  /*09f0*/  IMAD R3, R3, 0x400, R0 ;  /* 0x0000040003037824 */ /* 0x000fe200078e0200 */
[----:B------:R-:W-:-:S04]  /*0a00*/  UISETP.NE.AND UP0, UPT, UR25, 0x1, UPT ;  /* 0x000000011900788c */ /* 0x000fc8000bf05270 */
[----:B------:R3:W-:Y:S05]  /*0a10*/  STS [R3+0x200], RZ ;  /* 0x000200ff03007388 */ /* 0x0007ea0000000800 */
[----:B------:R-:W-:Y:S05]  /*0a20*/  BRA.U !UP0, `(.L_x_137) ;  /* 0x0000000108107547 */ /* 0x000fea000b800000 */
[----:B------:R-:W-:Y:S01]  /*0a30*/  UISETP.NE.AND UP0, UPT, UR25, 0x2, UPT ;  /* 0x000000021900788c */ /* 0x000fe2000bf05270 */
[----:B------:R0:W-:Y:S05]  /*0a40*/  STS [R3+0x600], RZ ;  /* 0x000600ff03007388 */ /* 0x0001ea0000000800 */
[----:B------:R-:W-:-:S13]  /*0a50*/  PLOP3.LUT P0, PT, PT, PT, UP0, 0x80, 0x8 ;  /* 0x000000000008781c */ /* 0x000fda0003f0f008 */
[----:B------:R0:W-:Y:S02]  /*0a60*/  @P0 STS [R3+0xa00], RZ ;  /* 0x000a00ff03000388 */ /* 0x0001e40000000800 */
.L_x_137:
[----:B------:R-:W-:Y:S05]  /*0a70*/  BSYNC.RECONVERGENT B0 ;  /* 0x0000000000007941 */ /* 0x000fea0003800200 */
.L_x_136:
[----:B------:R-:W5:Y:S01]  /*0a80*/  LDCU.64 UR14, c[0x0][0x390] ;  /* 0x00007200ff0e77ac */ /* 0x000f620008000a00 */
[----:B------:R-:W-:Y:S02]  /*0a90*/  USHF.L.U32 UR4, UR6, 0x1e, URZ ;  /* 0x0000001e06047899 */ /* 0x000fe400080006ff */
[----:B------:R-:W-:Y:S02]  /*0aa0*/  USHF.L.U64.HI UR5, UR6, 0x1e, UR7 ;  /* 0x0000001e06057899 */ /* 0x000fe40008010207 */
[----:B-----5:R-:W-:-:S04]  /*0ab0*/  UIADD3 UR4, UP0, UPT, -UR4, UR14, URZ ;  /* 0x0000000e04047290 */ /* 0x020fc8000ff1e1ff */
[----:B------:R-:W-:Y:S02]  /*0ac0*/  UIADD3.X UR5, UPT, UPT, ~UR5, UR15, URZ, UP0, !UPT ;  /* 0x0000000f05057290 */ /* 0x000fe400087fe5ff */
[----:B------:R-:W-:-:S04]  /*0ad0*/  UISETP.LT.U32.AND UP0, UPT, UR4, 0x40000000, UPT ;  /* 0x400000000400788c */ /* 0x000fc8000bf01070 */
[----:B------:R-:W-:-:S04]  /*0ae0*/  UISETP.LT.U32.AND.EX UP0, UPT, UR5, URZ, UPT, UP0 ;  /* 0x000000ff0500728c */ /* 0x000fc8000bf01100 */
[----:B------:R-:W-:Y:S02]  /*0af0*/  USEL UR13, UR4, 0x40000000, UP0 ;  /* 0x40000000040d7887 */ /* 0x000fe40008000000 */
[----:B------:R-:W-:Y:S02]  /*0b00*/  USEL UR14, UR5, URZ, UP0 ;  /* 0x000000ff050e7287 */ /* 0x000fe40008000000 */
[----:B------:R-:W-:-:S04]  /*0b10*/  UISETP.GT.U32.AND UP0, UPT, UR13, UR8, UPT ;  /* 0x000000080d00728c */ /* 0x000fc8000bf04070 */
[----:B------:R-:W-:Y:S01]  /*0b20*/  UISETP.GT.U32.AND.EX UP0, UPT, UR14, URZ, UPT, UP0 ;  /* 0x000000ff0e00728c */ /* 0x000fe2000bf04100 */
[----:B------:R-:W-:Y:S08]  /*0b30*/  BAR.SYNC.DEFER_BLOCKING 0x0 ;  /* 0x0000000000007b1d */ /* 0x000ff00000010000 */
[----:B------:R-:W-:Y:S06]  /*0b40*/  BAR.SYNC.DEFER_BLOCKING 0x0 ;  /* 0x0000000000007b1d */ /* 0x000fec0000010000 */
[----:B------:R-:W-:Y:S05]  /*0b50*/  BRA.U !UP0, `(.L_x_145) ;  /* 0x0000000d082c7547 */ /* 0x000fea000b800000 */
[----:B------:R-:W-:Y:S01]  /*0b60*/  UMOV UR10, UR8 ;  /* 0x00000008000a7c82 */ /* 0x000fe20008000000 */
[----:B------:R-:W-:-:S05]  /*0b70*/  UMOV UR5, URZ ;  /* 0x000000ff00057c82 */ /* 0x000fca0008000000 */
.L_x_150:
[----:B-----5:R-:W5:Y:S01]  /*0b80*/  LDCU.64 UR18, c[0x0][0x390] ;  /* 0x00007200ff1277ac */ /* 0x020f620008000a00 */
[----:B------:R-:W-:Y:S02]  /*0b90*/  USHF.L.U32 UR15, UR6, 0x1e, URZ ;  /* 0x0000001e060f7899 */ /* 0x000fe400080006ff */
[----:B------:R-:W-:Y:S02]  /*0ba0*/  USHF.L.U64.HI UR16, UR6, 0x1e, UR7 ;  /* 0x0000001e06107899 */ /* 0x000fe40008010207 */
[----:B------:R-:W-:-:S04]  /*0bb0*/  UIADD3 UR15, UP0, UPT, UR10, UR15, URZ ;  /* 0x0000000f0a0f7290 */ /* 0x000fc8000ff1e0ff */
[----:B------:R-:W-:Y:S02]  /*0bc0*/  UIADD3.X UR16, UPT, UPT, UR5, UR16, URZ, UP0, !UPT ;  /* 0x0000001005107290 */ /* 0x000fe400087fe4ff */
[----:B------:R-:W-:Y:S02]  /*0bd0*/  ULEA UR10, UP0, UR28, UR10, 0xb ;  /* 0x0000000a1c0a7291 */ /* 0x000fe4000f8058ff */
[----:B-----5:R-:W-:Y:S02]  /*0be0*/  UIADD3 UR17, UP1, UPT, -UR15, UR18, URZ ;  /* 0x000000120f117290 */ /* 0x020fe4000ff3e1ff */
[----:B------:R-:W-:Y:S02]  /*0bf0*/  UIADD3.X UR5, UPT, UPT, URZ, UR5, URZ, UP0, !UPT ;  /* 0x00000005ff057290 */ /* 0x000fe400087fe4ff */
[----:B------:R-:W-:Y:S02]  /*0c00*/  UIADD3.X UR4, UPT, UPT, ~UR16, UR19, URZ, UP1, !UPT ;  /* 0x0000001310047290 */ /* 0x000fe40008ffe5ff */
[----:B------:R-:W-:-:S02]  /*0c10*/  UISETP.GE.U32.AND UP1, UPT, UR17, 0x800, UPT ;  /* 0x000008001100788c */ /* 0x000fc4000bf26070 */
[----:B------:R-:W-:Y:S02]  /*0c20*/  UISETP.GE.U32.AND UP0, UPT, UR10, UR13, UPT ;  /* 0x0000000d0a00728c */ /* 0x000fe4000bf06070 */
[----:B------:R-:W-:Y:S02]  /*0c30*/  UISETP.GE.U32.AND.EX UP1, UPT, UR4, URZ, UPT, UP1 ;  /* 0x000000ff0400728c */ /* 0x000fe4000bf26110 */
[----:B------:R-:W-:-:S07]  /*0c40*/  UISETP.GE.U32.AND.EX UP0, UPT, UR5, UR14, UPT, UP0 ;  /* 0x0000000e0500728c */ /* 0x000fce000bf06100 */
[----:B0-----:R-:W-:Y:S05]  /*0c50*/  BRA.U !UP1, `(.L_x_146) ;  /* 0x0000000109587547 */ /* 0x001fea000b800000 */
[----:B------:R-:W4:Y:S01]  /*0c60*/  LDCU.64 UR18, c[0x0][0x388] ;  /* 0x00007100ff1277ac */ /* 0x000f220008000a00 */
[----:B0-23--:R-:W-:-:S05]  /*0c70*/  IADD3 R3, P0, PT, R4, UR15, RZ ;  /* 0x0000000f04037c10 */ /* 0x00dfca000ff1e0ff */
[----:B------:R-:W-:Y:S01]  /*0c80*/  IMAD.X R6, RZ, RZ, UR16, P0 ;  /* 0x00000010ff067e24 */ /* 0x000fe200080e06ff */
[----:B----4-:R-:W-:-:S04]  /*0c90*/  LEA R2, P0, R3, UR18, 0x2 ;  /* 0x0000001203027c11 */ /* 0x010fc8000f8010ff */
        /* <DEDUP_REMOVED lines=18> */
.L_x_146:
[----:B------:R-:W4:Y:S01]  /*0dc0*/  LDCU.64 UR18, c[0x0][0x388] ;  /* 0x00007100ff1277ac */ /* 0x000f220008000a00 */
[C---:B012---:R-:W-:Y:S01]  /*0dd0*/  VIADD R5, R4.reuse, 0x100 ;  /* 0x0000010004057836 */ /* 0x047fe20000000000 */
[C---:B---3--:R-:W-:Y:S01]  /*0de0*/  IADD3 R3, P0, PT, R4.reuse, UR15, RZ ;  /* 0x0000000f04037c10 */ /* 0x048fe2000ff1e0ff */
[C---:B----4-:R-:W-:Y:S01]  /*0df0*/  VIADD R2, R4.reuse, 0x80 ;  /* 0x0000008004027836 */ /* 0x050fe20000000000 */
[C---:B------:R-:W-:Y:S01]  /*0e00*/  ISETP.GE.AND P1, PT, R4.reuse, UR17, PT ;  /* 0x0000001104007c0c */ /* 0x040fe2000bf26270 */
[----:B------:R-:W-:Y:S01]  /*0e10*/  VIADD R7, R4, 0x180 ;  /* 0x0000018004077836 */ /* 0x000fe20000000000 */
[----:B------:R-:W-:Y:S01]  /*0e20*/  ISETP.GE.AND P3, PT, R5, UR17, PT ;  /* 0x0000001105007c0c */ /* 0x000fe2000bf66270 */
[----:B------:R-:W-:Y:S01]  /*0e30*/  IMAD.X R6, RZ, RZ, UR16, P0 ;  /* 0x00000010ff067e24 */ /* 0x000fe200080e06ff */
[----:B------:R-:W-:Y:S01]  /*0e40*/  ISETP.GE.AND P2, PT, R2, UR17, PT ;  /* 0x0000001102007c0c */ /* 0x000fe2000bf46270 */
[----:B------:R-:W-:Y:S01]  /*0e50*/  VIADD R5, R4, 0x200 ;  /* 0x0000020004057836 */ /* 0x000fe20000000000 */
[----:B------:R-:W-:Y:S01]  /*0e60*/  ISETP.GE.AND P4, PT, R7, UR17, PT ;  /* 0x0000001107007c0c */ /* 0x000fe2000bf86270 */
[----:B------:R-:W-:-:S03]  /*0e70*/  IMAD.MOV.U32 R12, RZ, RZ, 0x7fffffff ;  /* 0x7fffffffff0c7424 */ /* 0x000fc600078e00ff */
[----:B------:R-:W-:Y:S01]  /*0e80*/  ISETP.GE.AND P5, PT, R5, UR17, PT ;  /* 0x0000001105007c0c */ /* 0x000fe2000bfa6270 */
[----:B------:R-:W-:Y:S01]  /*0e90*/  VIADD R5, R4, 0x300 ;  /* 0x0000030004057836 */ /* 0x000fe20000000000 */
[----:B------:R-:W-:-:S04]  /*0ea0*/  LEA R2, P0, R3, UR18, 0x2 ;  /* 0x0000001203027c11 */ /* 0x000fc8000f8010ff */
[----:B------:R-:W-:Y:S01]  /*0eb0*/  LEA.HI.X R3, R3, UR19, R6, 0x2, P0 ;  /* 0x0000001303037c11 */ /* 0x000fe200080f1406 */
[----:B------:R-:W-:Y:S01]  /*0ec0*/  IMAD.MOV.U32 R11, RZ, RZ, 0x7fffffff ;  /* 0x7fffffffff0b7424 */ /* 0x000fe200078e00ff */
[----:B------:R-:W-:-:S03]  /*0ed0*/  IADD3 R6, PT, PT, R4, 0x280, RZ ;  /* 0x0000028004067810 */ /* 0x000fc60007ffe0ff */
[----:B------:R1:W5:Y:S01]  /*0ee0*/  @!P1 LDG.E R12, desc[UR20][R2.64] ;  /* 0x00000014020c9981 */ /* 0x000362000c1e1900 */
[----:B------:R-:W-:Y:S01]  /*0ef0*/  ISETP.GE.AND P1, PT, R5, UR17, PT ;  /* 0x0000001105007c0c */ /* 0x000fe2000bf26270 */
[----:B------:R-:W-:Y:S01]  /*0f00*/  VIADD R5, R4, 0x380 ;  /* 0x0000038004057836 */ /* 0x000fe20000000000 */
[----:B------:R-:W-:Y:S01]  /*0f10*/  ISETP.GE.AND P0, PT, R6, UR17, PT ;  /* 0x0000001106007c0c */ /* 0x000fe2000bf06270 */
[----:B------:R-:W-:Y:S01]  /*0f20*/  IMAD.MOV.U32 R9, RZ, RZ, 0x7fffffff ;  /* 0x7fffffffff097424 */ /* 0x000fe200078e00ff */
[----:B------:R1:W5:Y:S02]  /*0f30*/  @!P2 LDG.E R11, desc[UR20][R2.64+0x200] ;  /* 0x00020014020ba981 */ /* 0x000364000c1e1900 */
[----:B------:R-:W-:Y:S01]  /*0f40*/  ISETP.GE.AND P2, PT, R5, UR17, PT ;  /* 0x0000001105007c0c */ /* 0x000fe2000bf46270 */
[----:B------:R-:W-:Y:S02]  /*0f50*/  VIADD R5, R4, 0x480 ;  /* 0x0000048004057836 */ /* 0x000fe40000000000 */
[----:B------:R-:W-:Y:S01]  /*0f60*/  IMAD.MOV.U32 R10, RZ, RZ, 0x7fffffff ;  /* 0x7fffffffff0a7424 */ /* 0x000fe200078e00ff */
[----:B------:R1:W5:Y:S01]  /*0f70*/  @!P4 LDG.E R9, desc[UR20][R2.64+0x600] ;  /* 0x000600140209c981 */ /* 0x000362000c1e1900 */
[----:B------:R-:W-:-:S02]  /*0f80*/  MOV R8, 0x7fffffff ;  /* 0x7fffffff00087802 */ /* 0x000fc40000000f00 */
[C---:B------:R-:W-:Y:S02]  /*0f90*/  LOP3.LUT R6, R4.reuse, 0x400, RZ, 0xfc, !PT ;  /* 0x0000040004067812 */ /* 0x040fe400078efcff */
[----:B------:R-:W-:Y:S01]  /*0fa0*/  ISETP.GE.AND P4, PT, R5, UR17, PT ;  /* 0x0000001105007c0c */ /* 0x000fe2000bf86270 */
[----:B------:R-:W-:Y:S01]  /*0fb0*/  VIADD R5, R4, 0x500 ;  /* 0x0000050004057836 */ /* 0x000fe20000000000 */
[----:B------:R1:W5:Y:S01]  /*0fc0*/  @!P3 LDG.E R10, desc[UR20][R2.64+0x400] ;  /* 0x00040014020ab981 */ /* 0x000362000c1e1900 */
[----:B------:R-:W-:Y:S01]  /*0fd0*/  ISETP.GE.AND P3, PT, R6, UR17, PT ;  /* 0x0000001106007c0c */ /* 0x000fe2000bf66270 */
[----:B------:R-:W-:Y:S02]  /*0fe0*/  IMAD.MOV.U32 R6, RZ, RZ, 0x7fffffff ;  /* 0x7fffffffff067424 */ /* 0x000fe400078e00ff */
[----:B------:R1:W5:Y:S01]  /*0ff0*/  @!P5 LDG.E R8, desc[UR20][R2.64+0x800] ;  /* 0x000800140208d981 */ /* 0x000362000c1e1900 */
[----:B------:R-:W-:Y:S01]  /*1000*/  ISETP.GE.AND P5, PT, R5, UR17, PT ;  /* 0x0000001105007c0c */ /* 0x000fe2000bfa6270 */
[----:B------:R-:W-:-:S02]  /*1010*/  VIADD R5, R4, 0x600 ;  /* 0x0000060004057836 */ /* 0x000fc40000000000 */
[----:B------:R-:W-:Y:S01]  /*1020*/  IMAD.MOV.U32 R7, RZ, RZ, 0x7fffffff ;  /* 0x7fffffffff077424 */ /* 0x000fe200078e00ff */
[----:B------:R1:W5:Y:S01]  /*1030*/  @!P1 LDG.E R6, desc[UR20][R2.64+0xc00] ;  /* 0x000c001402069981 */ /* 0x000362000c1e1900 */
[C---:B------:R-:W-:Y:S01]  /*1040*/  VIADD R13, R4.reuse, 0x580 ;  /* 0x00000580040d7836 */ /* 0x040fe20000000000 */
[----:B------:R-:W-:Y:S01]  /*1050*/  ISETP.GE.AND P1, PT, R5, UR17, PT ;  /* 0x0000001105007c0c */ /* 0x000fe2000bf26270 */
[----:B------:R-:W-:Y:S02]  /*1060*/  IMAD.MOV.U32 R5, RZ, RZ, 0x7fffffff ;  /* 0x7fffffffff057424 */ /* 0x000fe400078e00ff */
[----:B------:R-:W-:Y:S01]  /*1070*/  IMAD.MOV.U32 R19, RZ, RZ, 0x7fffffff ;  /* 0x7fffffffff137424 */ /* 0x000fe200078e00ff */
[----:B------:R1:W5:Y:S01]  /*1080*/  @!P0 LDG.E R7, desc[UR20][R2.64+0xa00] ;  /* 0x000a001402078981 */ /* 0x000362000c1e1900 */
[----:B------:R-:W-:Y:S01]  /*1090*/  IMAD.MOV.U32 R18, RZ, RZ, 0x7fffffff ;  /* 0x7fffffffff127424 */ /* 0x000fe200078e00ff */
[----:B------:R-:W-:Y:S01]  /*10a0*/  ISETP.GE.AND P0, PT, R13, UR17, PT ;  /* 0x000000110d007c0c */ /* 0x000fe2000bf06270 */
[C---:B------:R-:W-:Y:S01]  /*10b0*/  VIADD R14, R4.reuse, 0x700 ;  /* 0x00000700040e7836 */ /* 0x040fe20000000000 */
[----:B------:R-:W-:Y:S01]  /*10c0*/  IADD3 R13, PT, PT, R4, 0x680, RZ ;  /* 0x00000680040d7810 */ /* 0x000fe20007ffe0ff */
[----:B------:R1:W5:Y:S03]  /*10d0*/  @!P2 LDG.E R5, desc[UR20][R2.64+0xe00] ;  /* 0x000e00140205a981 */ /* 0x000366000c1e1900 */
[----:B------:R-:W-:Y:S01]  /*10e0*/  ISETP.GE.AND P2, PT, R13, UR17, PT ;  /* 0x000000110d007c0c */ /* 0x000fe2000bf46270 */
[----:B------:R1:W5:Y:S01]  /*10f0*/  @!P3 LDG.E R19, desc[UR20][R2.64+0x1000] ;  /* 0x001000140213b981 */ /* 0x000362000c1e1900 */
[----:B------:R-:W-:-:S03]  /*1100*/  ISETP.GE.AND P3, PT, R14, UR17, PT ;  /* 0x000000110e007c0c */ /* 0x000fc6000bf66270 */
[----:B------:R1:W5:Y:S01]  /*1110*/  @!P4 LDG.E R18, desc[UR20][R2.64+0x1200] ;  /* 0x001200140212c981 */ /* 0x000362000c1e1900 */
[----:B------:R-:W-:Y:S01]  /*1120*/  ISETP.GE.AND P4, PT, R21, UR17, PT ;  /* 0x0000001115007c0c */ /* 0x000fe2000bf86270 */
[----:B------:R-:W-:Y:S01]  /*1130*/  IMAD.MOV.U32 R17, RZ, RZ, 0x7fffffff ;  /* 0x7fffffffff117424 */ /* 0x000fe200078e00ff */
[----:B------:R-:W-:Y:S01]  /*1140*/  MOV R14, 0x7fffffff ;  /* 0x7fffffff000e7802 */ /* 0x000fe20000000f00 */
[----:B------:R-:W-:Y:S02]  /*1150*/  IMAD.MOV.U32 R16, RZ, RZ, 0x7fffffff ;  /* 0x7fffffffff107424 */ /* 0x000fe400078e00ff */
[----:B------:R-:W-:Y:S02]  /*1160*/  IMAD.MOV.U32 R22, RZ, RZ, 0x7fffffff ;  /* 0x7fffffffff167424 */ /* 0x000fe400078e00ff */
        /* <DEDUP_REMOVED lines=8> */
.L_x_147:
[----:B01----:R-:W0:Y:S02]  /*11f0*/  LDC.64 R2, c[0x0][0x398] ;  /* 0x0000e600ff027b82 */ /* 0x003e240000000a00 */
[----:B0-----:R-:W-:-:S13]  /*1200*/  ISETP.GT.AND P0, PT, R3, R2, PT ;  /* 0x000000020300720c */ /* 0x001fda0003f04270 */
[----:B------:R-:W-:Y:S05]  /*1210*/  @!P0 BRA `(.L_x_148) ;  /* 0x0000000400788947 */ /* 0x000fea0003800000 */
[----:B------:R-:W0:Y:S01]  /*1220*/  S2UR UR15, SR_CgaCtaId ;  /* 0x00000000000f79c3 */ /* 0x000e220000008800 */
[----:B-----5:R-:W-:Y:S01]  /*1230*/  LOP3.LUT R15, R15, 0x80000000, RZ, 0x3c, !PT ;  /* 0x800000000f0f7812 */ /* 0x020fe200078e3cff */
[----:B------:R-:W-:Y:S01]  /*1240*/  UMOV UR4, 0x400 ;  /* 0x0000040000047882 */ /* 0x000fe20000000000 */
[----:B------:R-:W-:Y:S01]  /*1250*/  LOP3.LUT R14, R14, 0x80000000, RZ, 0x3c, !PT ;  /* 0x800000000e0e7812 */ /* 0x000fe200078e3cff */
[----:B------:R-:W1:Y:S01]  /*1260*/  LDCU UR16, c[0x0][0x398] ;  /* 0x00007300ff1077ac */ /* 0x000e620008000800 */
[----:B------:R-:W-:Y:S02]  /*1270*/  LOP3.LUT R13, R13, 0x80000000, RZ, 0x3c, !PT ;  /* 0x800000000d0d7812 */ /* 0x000fe400078e3cff */
[----:B------:R-:W-:Y:S02]  /*1280*/  LOP3.LUT R2, R22, 0x80000000, RZ, 0x3c, !PT ;  /* 0x8000000016027812 */ /* 0x000fe400078e3cff */
[----:B------:R-:W-:Y:S02]  /*1290*/  LOP3.LUT R16, R16, 0x80000000, RZ, 0x3c, !PT ;  /* 0x8000000010107812 */ /* 0x000fe400078e3cff */
[----:B------:R-:W-:-:S02]  /*12a0*/  LOP3.LUT R17, R17, 0x80000000, RZ, 0x3c, !PT ;  /* 0x8000000011117812 */ /* 0x000fc400078e3cff */
[----:B------:R-:W-:Y:S02]  /*12b0*/  LOP3.LUT R18, R18, 0x80000000, RZ, 0x3c, !PT ;  /* 0x8000000012127812 */ /* 0x000fe400078e3cff */
[----:B------:R-:W-:Y:S02]  /*12c0*/  LOP3.LUT R19, R19, 0x80000000, RZ, 0x3c, !PT ;  /* 0x8000000013137812 */ /* 0x000fe400078e3cff */
[----:B------:R-:W-:Y:S02]  /*12d0*/  LOP3.LUT R5, R5, 0x80000000, RZ, 0x3c, !PT ;  /* 0x8000000005057812 */ /* 0x000fe400078e3cff */
[----:B------:R-:W-:Y:S02]  /*12e0*/  LOP3.LUT R6, R6, 0x80000000, RZ, 0x3c, !PT ;  /* 0x8000000006067812 */ /* 0x000fe400078e3cff */
[----:B------:R-:W-:Y:S02]  /*12f0*/  LOP3.LUT R7, R7, 0x80000000, RZ, 0x3c, !PT ;  /* 0x8000000007077812 */ /* 0x000fe400078e3cff */
[----:B------:R-:W-:Y:S01]  /*1300*/  LOP3.LUT R8, R8, 0x80000000, RZ, 0x3c, !PT ;  /* 0x8000000008087812 */ /* 0x000fe200078e3cff */
[----:B0-----:R-:W-:Y:S01]  /*1310*/  ULEA UR15, UR15, UR4, 0x18 ;  /* 0x000000040f0f7291 */ /* 0x001fe2000f8ec0ff */
[----:B------:R-:W-:-:S02]  /*1320*/  LOP3.LUT R9, R9, 0x80000000, RZ, 0x3c, !PT ;  /* 0x8000000009097812 */ /* 0x000fc400078e3cff */
[----:B------:R-:W-:Y:S01]  /*1330*/  LOP3.LUT R10, R10, 0x80000000, RZ, 0x3c, !PT ;  /* 0x800000000a0a7812 */ /* 0x000fe200078e3cff */
[----:B------:R-:W-:Y:S01]  /*1340*/  UMOV UR4, URZ ;  /* 0x000000ff00047c82 */ /* 0x000fe20008000000 */
[----:B------:R-:W-:Y:S02]  /*1350*/  LOP3.LUT R11, R11, 0x80000000, RZ, 0x3c, !PT ;  /* 0x800000000b0b7812 */ /* 0x000fe400078e3cff */
[----:B-1----:R-:W-:-:S07]  /*1360*/  LOP3.LUT R12, R12, 0x80000000, RZ, 0x3c, !PT ;  /* 0x800000000c0c7812 */ /* 0x002fce00078e3cff */
.L_x_149:
[----:B------:R-:W-:Y:S01]  /*1370*/  IMAD R22, RZ, RZ, -UR16 ;  /* 0x80000010ff167e24 */ /* 0x000fe2000f8e02ff */
[----:B0-----:R-:W-:Y:S01]  /*1380*/  SHF.R.U32.HI R23, RZ, UR16, R12 ;  /* 0x00000010ff177c19 */ /* 0x001fe2000801160c */
[----:B------:R-:W-:Y:S01]  /*1390*/  IMAD.MOV.U32 R25, RZ, RZ, -0x1 ;  /* 0xffffffffff197424 */ /* 0x000fe200078e00ff */
[----:B------:R-:W-:Y:S01]  /*13a0*/  ULEA UR17, UR4, UR15, 0xa ;  /* 0x0000000f04117291 */ /* 0x000fe2000f8e50ff */
[----:B------:R-:W-:Y:S01]  /*13b0*/  SHF.R.U32.HI R27, RZ, UR16, R10 ;  /* 0x00000010ff1b7c19 */ /* 0x000fe2000801160a */
[----:B------:R-:W-:Y:S01]  /*13c0*/  UIADD3 UR4, UPT, UPT, UR4, 0x1, URZ ;  /* 0x0000000104047890 */ /* 0x000fe2000fffe0ff */
[----:B------:R-:W-:Y:S02]  /*13d0*/  VIADDMNMX R22, R22, R3, 0x8, PT ;  /* 0x0000000816167446 */ /* 0x000fe40003800103 */
[----:B------:R-:W-:Y:S02]  /*13e0*/  SHF.R.U32.HI R29, RZ, UR16, R9 ;  /* 0x00000010ff1d7c19 */ /* 0x000fe40008011609 */
[----:B------:R-:W-:-:S02]  /*13f0*/  SHF.L.U32 R22, R25, R22, RZ ;  /* 0x0000001619167219 */ /* 0x000fc400000006ff */
[----:B------:R-:W-:Y:S02]  /*1400*/  SHF.R.U32.HI R25, RZ, UR16, R11 ;  /* 0x00000010ff197c19 */ /* 0x000fe4000801160b */
[-C--:B------:R-:W-:Y:S02]  /*1410*/  LOP3.LUT R23, R23, R22.reuse, RZ, 0x30, !PT ;  /* 0x0000001617177212 */ /* 0x080fe400078e30ff */
[-C--:B------:R-:W-:Y:S02]  /*1420*/  LOP3.LUT R25, R25, R22.reuse, RZ, 0x30, !PT ;  /* 0x0000001619197212 */ /* 0x080fe400078e30ff */
[----:B------:R-:W-:Y:S02]  /*1430*/  LOP3.LUT R27, R27, R22, RZ, 0x30, !PT ;  /* 0x000000161b1b7212 */ /* 0x000fe400078e30ff */
[----:B------:R-:W-:Y:S02]  /*1440*/  LEA R23, R23, UR17, 0x2 ;  /* 0x0000001117177c11 */ /* 0x000fe4000f8e10ff */
[----:B------:R-:W-:-:S02]  /*1450*/  LEA R25, R25, UR17, 0x2 ;  /* 0x0000001119197c11 */ /* 0x000fc4000f8e10ff */
[----:B------:R-:W-:Y:S01]  /*1460*/  LEA R27, R27, UR17, 0x2 ;  /* 0x000000111b1b7c11 */ /* 0x000fe2000f8e10ff */
[----:B------:R0:W-:Y:S01]  /*1470*/  ATOMS.POPC.INC.32 RZ, [R23+URZ] ;  /* 0x0000000017ff7f8c */ /* 0x0001e2000d8000ff */
[----:B------:R-:W-:Y:S02]  /*1480*/  SHF.R.U32.HI R24, RZ, UR16, R8 ;  /* 0x00000010ff187c19 */ /* 0x000fe40008011608 */
[----:B------:R-:W-:Y:S01]  /*1490*/  SHF.R.U32.HI R26, RZ, UR16, R7 ;  /* 0x00000010ff1a7c19 */ /* 0x000fe20008011607 */
[----:B------:R1:W-:Y:S01]  /*14a0*/  ATOMS.POPC.INC.32 RZ, [R25+URZ] ;  /* 0x0000000019ff7f8c */ /* 0x0003e2000d8000ff */
[-C--:B------:R-:W-:Y:S02]  /*14b0*/  LOP3.LUT R29, R29, R22.reuse, RZ, 0x30, !PT ;  /* 0x000000161d1d7212 */ /* 0x080fe400078e30ff */
[----:B------:R-:W-:Y:S01]  /*14c0*/  LOP3.LUT R24, R24, R22, RZ, 0x30, !PT ;  /* 0x0000001618187212 */ /* 0x000fe200078e30ff */
[----:B------:R2:W-:Y:S01]  /*14d0*/  ATOMS.POPC.INC.32 RZ, [R27+URZ] ;  /* 0x000000001bff7f8c */ /* 0x0005e2000d8000ff */
[----:B0-----:R-:W-:-:S02]  /*14e0*/  SHF.R.U32.HI R23, RZ, UR16, R6 ;  /* 0x00000010ff177c19 */ /* 0x001fc40008011606 */
[-C--:B------:R-:W-:Y:S02]  /*14f0*/  LOP3.LUT R26, R26, R22.reuse, RZ, 0x30, !PT ;  /* 0x000000161a1a7212 */ /* 0x080fe400078e30ff */
[----:B-1----:R-:W-:Y:S02]  /*1500*/  SHF.R.U32.HI R25, RZ, UR16, R5 ;  /* 0x00000010ff197c19 */ /* 0x002fe40008011605 */
[-C--:B------:R-:W-:Y:S02]  /*1510*/  LOP3.LUT R23, R23, R22.reuse, RZ, 0x30, !PT ;  /* 0x0000001617177212 */ /* 0x080fe400078e30ff */
[----:B--2---:R-:W-:Y:S02]  /*1520*/  SHF.R.U32.HI R27, RZ, UR16, R19 ;  /* 0x00000010ff1b7c19 */ /* 0x004fe40008011613 */
[----:B------:R-:W-:Y:S02]  /*1530*/  LEA R29, R29, UR17, 0x2 ;  /* 0x000000111d1d7c11 */ /* 0x000fe4000f8e10ff */
[----:B------:R-:W-:-:S02]  /*1540*/  LOP3.LUT R25, R25, R22, RZ, 0x30, !PT ;  /* 0x0000001619197212 */ /* 0x000fc400078e30ff */
[----:B------:R-:W-:Y:S01]  /*1550*/  LEA R24, R24, UR17, 0x2 ;  /* 0x0000001118187c11 */ /* 0x000fe2000f8e10ff */
[----:B------:R0:W-:Y:S01]  /*1560*/  ATOMS.POPC.INC.32 RZ, [R29+URZ] ;  /* 0x000000001dff7f8c */ /* 0x0001e2000d8000ff */
[----:B------:R-:W-:Y:S02]  /*1570*/  LOP3.LUT R27, R27, R22, RZ, 0x30, !PT ;  /* 0x000000161b1b7212 */ /* 0x000fe400078e30ff */
[----:B------:R-:W-:Y:S01]  /*1580*/  LEA R26, R26, UR17, 0x2 ;  /* 0x000000111a1a7c11 */ /* 0x000fe2000f8e10ff */
[----:B------:R1:W-:Y:S01]  /*1590*/  ATOMS.POPC.INC.32 RZ, [R24+URZ] ;  /* 0x0000000018ff7f8c */ /* 0x0003e2000d8000ff */
[----:B------:R-:W-:Y:S02]  /*15a0*/  LEA R23, R23, UR17, 0x2 ;  /* 0x0000001117177c11 */ /* 0x000fe4000f8e10ff */
[----:B------:R-:W-:Y:S01]  /*15b0*/  LEA R25, R25, UR17, 0x2 ;  /* 0x0000001119197c11 */ /* 0x000fe2000f8e10ff */
[----:B------:R2:W-:Y:S01]  /*15c0*/  ATOMS.POPC.INC.32 RZ, [R26+URZ] ;  /* 0x000000001aff7f8c */ /* 0x0005e2000d8000ff */
[----:B------:R-:W-:-:S02]  /*15d0*/  LEA R27, R27, UR17, 0x2 ;  /* 0x000000111b1b7c11 */ /* 0x000fc4000f8e10ff */
[----:B0-----:R-:W-:Y:S01]  /*15e0*/  SHF.R.U32.HI R29, RZ, UR16, R18 ;  /* 0x00000010ff1d7c19 */ /* 0x001fe20008011612 */
[----:B------:R0:W-:Y:S01]  /*15f0*/  ATOMS.POPC.INC.32 RZ, [R23+URZ] ;  /* 0x0000000017ff7f8c */ /* 0x0001e2000d8000ff */
[----:B-1----:R-:W-:Y:S02]  /*1600*/  SHF.R.U32.HI R24, RZ, UR16, R17 ;  /* 0x00000010ff187c19 */ /* 0x002fe40008011611 */
[----:B------:R-:W-:Y:S01]  /*1610*/  SHF.R.U32.HI R28, RZ, UR16, R15 ;  /* 0x00000010ff1c7c19 */ /* 0x000fe2000801160f */
[----:B------:R1:W-:Y:S01]  /*1620*/  ATOMS.POPC.INC.32 RZ, [R25+URZ] ;  /* 0x0000000019ff7f8c */ /* 0x0003e2000d8000ff */
[----:B--2---:R-:W-:Y:S02]  /*1630*/  SHF.R.U32.HI R26, RZ, UR16, R16 ;  /* 0x00000010ff1a7c19 */ /* 0x004fe40008011610 */
[----:B------:R-:W-:Y:S01]  /*1640*/  LOP3.LUT R29, R29, R22, RZ, 0x30, !PT ;  /* 0x000000161d1d7212 */ /* 0x000fe200078e30ff */
[----:B------:R2:W-:Y:S01]  /*1650*/  ATOMS.POPC.INC.32 RZ, [R27+URZ] ;  /* 0x000000001bff7f8c */ /* 0x0005e2000d8000ff */
[----:B0-----:R-:W-:-:S02]  /*1660*/  SHF.R.U32.HI R23, RZ, UR16, R2 ;  /* 0x00000010ff177c19 */ /* 0x001fc40008011602 */
[-C--:B------:R-:W-:Y:S02]  /*1670*/  LOP3.LUT R24, R24, R22.reuse, RZ, 0x30, !PT ;  /* 0x0000001618187212 */ /* 0x080fe400078e30ff */
[----:B-1----:R-:W-:Y:S02]  /*1680*/  SHF.R.U32.HI R25, RZ, UR16, R13 ;  /* 0x00000010ff197c19 */ /* 0x002fe4000801160d */
[-C--:B------:R-:W-:Y:S02]  /*1690*/  LOP3.LUT R26, R26, R22.reuse, RZ, 0x30, !PT ;  /* 0x000000161a1a7212 */ /* 0x080fe400078e30ff */
[----:B--2---:R-:W-:Y:S01]  /*16a0*/  SHF.R.U32.HI R27, RZ, UR16, R14 ;  /* 0x00000010ff1b7c19 */ /* 0x004fe2000801160e */
[----:B------:R-:W-:Y:S01]  /*16b0*/  UIADD3 UR16, UPT, UPT, UR16, 0x8, URZ ;  /* 0x0000000810107890 */ /* 0x000fe2000fffe0ff */
[----:B------:R-:W-:Y:S02]  /*16c0*/  LOP3.LUT R23, R23, R22, RZ, 0x30, !PT ;  /* 0x0000001617177212 */ /* 0x000fe400078e30ff */
[----:B------:R-:W-:-:S02]  /*16d0*/  LEA R29, R29, UR17, 0x2 ;  /* 0x000000111d1d7c11 */ /* 0x000fc4000f8e10ff */
[-C--:B------:R-:W-:Y:S02]  /*16e0*/  LOP3.LUT R25, R25, R22.reuse, RZ, 0x30, !PT ;  /* 0x0000001619197212 */ /* 0x080fe400078e30ff */
[----:B------:R-:W-:Y:S01]  /*16f0*/  ISETP.LE.AND P0, PT, R3, UR16, PT ;  /* 0x0000001003007c0c */ /* 0x000fe2000bf03270 */
[----:B------:R0:W-:Y:S01]  /*1700*/  ATOMS.POPC.INC.32 RZ, [R29+URZ] ;  /* 0x000000001dff7f8c */ /* 0x0001e2000d8000ff */
[----:B------:R-:W-:Y:S02]  /*1710*/  LEA R24, R24, UR17, 0x2 ;  /* 0x0000001118187c11 */ /* 0x000fe4000f8e10ff */
[-C--:B------:R-:W-:Y:S02]  /*1720*/  LOP3.LUT R27, R27, R22.reuse, RZ, 0x30, !PT ;  /* 0x000000161b1b7212 */ /* 0x080fe400078e30ff */
[----:B------:R-:W-:Y:S01]  /*1730*/  LEA R26, R26, UR17, 0x2 ;  /* 0x000000111a1a7c11 */ /* 0x000fe2000f8e10ff */
[----:B------:R0:W-:Y:S01]  /*1740*/  ATOMS.POPC.INC.32 RZ, [R24+URZ] ;  /* 0x0000000018ff7f8c */ /* 0x0001e2000d8000ff */
[----:B------:R-:W-:-:S02]  /*1750*/  LOP3.LUT R28, R28, R22, RZ, 0x30, !PT ;  /* 0x000000161c1c7212 */ /* 0x000fc400078e30ff */
[----:B------:R-:W-:Y:S01]  /*1760*/  LEA R23, R23, UR17, 0x2 ;  /* 0x0000001117177c11 */ /* 0x000fe2000f8e10ff */
[----:B------:R0:W-:Y:S01]  /*1770*/  ATOMS.POPC.INC.32 RZ, [R26+URZ] ;  /* 0x000000001aff7f8c */ /* 0x0001e2000d8000ff */
[----:B------:R-:W-:Y:S02]  /*1780*/  LEA R25, R25, UR17, 0x2 ;  /* 0x0000001119197c11 */ /* 0x000fe4000f8e10ff */
[----:B------:R-:W-:Y:S01]  /*1790*/  LEA R27, R27, UR17, 0x2 ;  /* 0x000000111b1b7c11 */ /* 0x000fe2000f8e10ff */
[----:B------:R0:W-:Y:S01]  /*17a0*/  ATOMS.POPC.INC.32 RZ, [R23+URZ] ;  /* 0x0000000017ff7f8c */ /* 0x0001e2000d8000ff */
[----:B------:R-:W-:-:S03]  /*17b0*/  LEA R28, R28, UR17, 0x2 ;  /* 0x000000111c1c7c11 */ /* 0x000fc6000f8e10ff */
[----:B------:R0:W-:Y:S04]  /*17c0*/  ATOMS.POPC.INC.32 RZ, [R25+URZ] ;  /* 0x0000000019ff7f8c */ /* 0x0001e8000d8000ff */
[----:B------:R0:W-:Y:S04]  /*17d0*/  ATOMS.POPC.INC.32 RZ, [R27+URZ] ;  /* 0x000000001bff7f8c */ /* 0x0001e8000d8000ff */
[----:B------:R0:W-:Y:S01]  /*17e0*/  ATOMS.POPC.INC.32 RZ, [R28+URZ] ;  /* 0x000000001cff7f8c */ /* 0x0001e2000d8000ff */
[----:B------:R-:W-:Y:S05]  /*17f0*/  @!P0 BRA `(.L_x_149) ;  /* 0xfffffff800dc8947 */ /* 0x000fea000383ffff */
.L_x_148:
[----:B------:R-:W-:Y:S05]  /*1800*/  BRA.U !UP0, `(.L_x_150) ;  /* 0xfffffff108dc7547 */ /* 0x000fea000b83ffff */
.L_x_145:
[----:B------:R-:W-:Y:S01]  /*1810*/  BAR.SYNC.DEFER_BLOCKING 0x0 ;  /* 0x0000000000007b1d */ /* 0x000fe20000010000 */
[----:B------:R-:W-:-:S05]  /*1820*/  ISETP.NE.AND P0, PT, R20, RZ, PT ;  /* 0x000000ff1400720c */ /* 0x000fca0003f05270 */
[----:B------:R-:W-:Y:S08]  /*1830*/  BSSY.RECONVERGENT B0, `(.L_x_151) ;  /* 0x0000164000007945 */ /* 0x000ff00003800200 */
[----:B------:R-:W-:Y:S05]  /*1840*/  @P0 BRA `(.L_x_152) ;  /* 0x0000001400880947 */ /* 0x000fea0003800000 */
[----:B------:R-:W-:Y:S01]  /*1850*/  UISETP.GE.U32.AND UP0, UPT, UR22, 0x7, UPT ;  /* 0x000000071600788c */ /* 0x000fe2000bf06070 */
[----:B0-23--:R-:W-:-:S08]  /*1860*/  IMAD.MOV.U32 R3, RZ, RZ, RZ ;  /* 0x000000ffff037224 */ /* 0x00dfd000078e00ff */
[----:B------:R-:W-:Y:S05]  /*1870*/  BRA.U !UP0, `(.L_x_153) ;  /* 0x00000005085c7547 */ /* 0x000fea000b800000 */
[----:B----4-:R-:W0:Y:S01]  /*1880*/  LDC.64 R2, c[0x0][0x380] ;  /* 0x0000e000ff027b82 */ /* 0x010e220000000a00 */
[----:B-1---5:R-:W-:-:S07]  /*1890*/  IMAD.MOV.U32 R5, RZ, RZ, RZ ;  /* 0x000000ffff057224 */ /* 0x022fce00078e00ff */
.L_x_170:
[----:B----4-:R-:W-:Y:S01]  /*18a0*/  IMAD R7, R5, 0x400, R0 ;  /* 0x0000040005077824 */ /* 0x010fe200078e0200 */
[----:B------:R-:W-:Y:S04]  /*18b0*/  BSSY.RECONVERGENT B1, `(.L_x_154) ;  /* 0x000000f000017945 */ /* 0x000fe80003800200 */
[----:B01----:R-:W1:Y:S04]  /*18c0*/  LDS R18, [R7] ;  /* 0x0000000007127984 */ /* 0x003e680000000800 */
[----:B--23--:R2:W3:Y:S04]  /*18d0*/  LDS R9, [R7+0x400] ;  /* 0x0004000007097984 */ /* 0x00c4e80000000800 */
[----:B------:R2:W4:Y:S04]  /*18e0*/  LDS R22, [R7+0x800] ;  /* 0x0008000007167984 */ /* 0x0005280000000800 */
[----:B------:R2:W0:Y:S04]  /*18f0*/  LDS R14, [R7+0xc00] ;  /* 0x000c0000070e7984 */ /* 0x0004280000000800 */
[----:B------:R2:W0:Y:S04]  /*1900*/  LDS R12, [R7+0x1000] ;  /* 0x00100000070c7984 */ /* 0x0004280000000800 */
[----:B------:R2:W0:Y:S04]  /*1910*/  LDS R6, [R7+0x1400] ;  /* 0x0014000007067984 */ /* 0x0004280000000800 */
[----:B------:R2:W0:Y:S04]  /*1920*/  LDS R8, [R7+0x1800] ;  /* 0x0018000007087984 */ /* 0x0004280000000800 */
[----:B------:R2:W0:Y:S01]  /*1930*/  LDS R10, [R7+0x1c00] ;  /* 0x001c0000070a7984 */ /* 0x0004220000000800 */
[----:B-1----:R-:W-:-:S13]  /*1940*/  ISETP.NE.AND P0, PT, R18, RZ, PT ;  /* 0x000000ff1200720c */ /* 0x002fda0003f05270 */
[----:B--234-:R-:W-:Y:S05]  /*1950*/  @!P0 BRA `(.L_x_155) ;  /* 0x0000000000108947 */ /* 0x01cfea0003800000 */
[----:B------:R-:W-:Y:S01]  /*1960*/  LEA R17, R5, R4, 0x8 ;  /* 0x0000000405117211 */ /* 0x000fe200078e40ff */
[----:B------:R-:W-:-:S04]  /*1970*/  IMAD.MOV.U32 R19, RZ, RZ, RZ ;  /* 0x000000ffff137224 */ /* 0x000fc800078e00ff */
[----:B0-----:R-:W-:-:S05]  /*1980*/  IMAD.WIDE.U32 R16, R17, 0x8, R2 ;  /* 0x0000000811107825 */ /* 0x001fca00078e0002 */
[----:B------:R1:W-:Y:S02]  /*1990*/  REDG.E.ADD.64.STRONG.GPU desc[UR20][R16.64], R18 ;  /* 0x000000121000798e */ /* 0x0003e4000c12e514 */
.L_x_155:
[----:B------:R-:W-:Y:S05]  /*19a0*/  BSYNC.RECONVERGENT B1 ;  /* 0x0000000000017941 */ /* 0x000fea0003800200 */
.L_x_154:
[----:B------:R-:W-:Y:S01]  /*19b0*/  ISETP.NE.AND P6, PT, R9, RZ, PT ;  /* 0x000000ff0900720c */ /* 0x000fe20003fc5270 */
[----:B------:R-:W-:Y:S01]  /*19c0*/  BSSY.RECONVERGENT B1, `(.L_x_156) ;  /* 0x000000e000017945 */ /* 0x000fe20003800200 */
[----:B------:R-:W-:Y:S02]  /*19d0*/  ISETP.NE.AND P0, PT, R22, RZ, PT ;  /* 0x000000ff1600720c */ /* 0x000fe40003f05270 */
[----:B0-----:R-:W-:Y:S02]  /*19e0*/  ISETP.NE.AND P1, PT, R14, RZ, PT ;  /* 0x000000ff0e00720c */ /* 0x001fe40003f25270 */
[----:B------:R-:W-:Y:S02]  /*19f0*/  ISETP.NE.AND P2, PT, R12, RZ, PT ;  /* 0x000000ff0c00720c */ /* 0x000fe40003f45270 */
[----:B------:R-:W-:Y:S02]  /*1a00*/  ISETP.NE.AND P3, PT, R6, RZ, PT ;  /* 0x000000ff0600720c */ /* 0x000fe40003f65270 */
[----:B------:R-:W-:-:S02]  /*1a10*/  ISETP.NE.AND P4, PT, R8, RZ, PT ;  /* 0x000000ff0800720c */ /* 0x000fc40003f85270 */
[----:B------:R-:W-:Y:S01]  /*1a20*/  ISETP.NE.AND P5, PT, R10, RZ, PT ;  /* 0x000000ff0a00720c */ /* 0x000fe20003fa5270 */
[----:B------:R-:W-:-:S12]  /*1a30*/  @!P6 BRA `(.L_x_157) ;  /* 0x000000000018e947 */ /* 0x000fd80003800000 */
[----:B-1----:R-:W-:Y:S02]  /*1a40*/  IMAD R17, R5, 0x100, R4 ;  /* 0x0000010005117824 */ /* 0x002fe400078e0204 */
[----:B------:R-:W-:Y:S02]  /*1a50*/  IMAD.MOV.U32 R18, RZ, RZ, R9 ;  /* 0x000000ffff127224 */ /* 0x000fe400078e0009 */
[----:B------:R-:W-:Y:S02]  /*1a60*/  VIADD R17, R17, 0x100 ;  /* 0x0000010011117836 */ /* 0x000fe40000000000 */
[----:B------:R-:W-:Y:S02]  /*1a70*/  IMAD.MOV.U32 R19, RZ, RZ, RZ ;  /* 0x000000ffff137224 */ /* 0x000fe400078e00ff */
[----:B------:R-:W-:-:S05]  /*1a80*/  IMAD.WIDE.U32 R16, R17, 0x8, R2 ;  /* 0x0000000811107825 */ /* 0x000fca00078e0002 */
[----:B------:R0:W-:Y:S02]  /*1a90*/  REDG.E.ADD.64.STRONG.GPU desc[UR20][R16.64], R18 ;  /* 0x000000121000798e */ /* 0x0001e4000c12e514 */
.L_x_157:
[----:B------:R-:W-:Y:S05]  /*1aa0*/  BSYNC.RECONVERGENT B1 ;  /* 0x0000000000017941 */ /* 0x000fea0003800200 */
.L_x_156:
[----:B------:R-:W-:Y:S04]  /*1ab0*/  BSSY.RECONVERGENT B1, `(.L_x_158) ;  /* 0x0000007000017945 */ /* 0x000fe80003800200 */
[----:B------:R-:W-:Y:S05]  /*1ac0*/  @!P0 BRA `(.L_x_159) ;  /* 0x0000000000148947 */ /* 0x000fea0003800000 */
[----:B01----:R-:W-:Y:S02]  /*1ad0*/  IMAD R17, R5, 0x100, R4 ;  /* 0x0000010005117824 */ /* 0x003fe400078e0204 */
[----:B------:R-:W-:-:S03]  /*1ae0*/  IMAD.MOV.U32 R23, RZ, RZ, RZ ;  /* 0x000000ffff177224 */ /* 0x000fc600078e00ff */
[----:B------:R-:W-:-:S05]  /*1af0*/  IADD3 R17, PT, PT, R17, 0x200, RZ ;  /* 0x0000020011117810 */ /* 0x000fca0007ffe0ff */
[----:B------:R-:W-:-:S05]  /*1b00*/  IMAD.WIDE.U32 R16, R17, 0x8, R2 ;  /* 0x0000000811107825 */ /* 0x000fca00078e0002 */
[----:B------:R2:W-:Y:S02]  /*1b10*/  REDG.E.ADD.64.STRONG.GPU desc[UR20][R16.64], R22 ;  /* 0x000000161000798e */ /* 0x0005e4000c12e514 */
.L_x_159:
[----:B------:R-:W-:Y:S05]  /*1b20*/  BSYNC.RECONVERGENT B1 ;  /* 0x0000000000017941 */ /* 0x000fea0003800200 */
.L_x_158:
[----:B------:R-:W-:Y:S04]  /*1b30*/  BSSY.RECONVERGENT B1, `(.L_x_160) ;  /* 0x0000007000017945 */ /* 0x000fe80003800200 */
[----:B------:R-:W-:Y:S05]  /*1b40*/  @!P1 BRA `(.L_x_161) ;  /* 0x0000000000149947 */ /* 0x000fea0003800000 */
[----:B012---:R-:W-:Y:S02]  /*1b50*/  IMAD R17, R5, 0x100, R4 ;  /* 0x0000010005117824 */ /* 0x007fe400078e0204 */
[----:B------:R-:W-:Y:S02]  /*1b60*/  IMAD.MOV.U32 R15, RZ, RZ, RZ ;  /* 0x000000ffff0f7224 */ /* 0x000fe400078e00ff */
[----:B------:R-:W-:-:S04]  /*1b70*/  VIADD R17, R17, 0x300 ;  /* 0x0000030011117836 */ /* 0x000fc80000000000 */
[----:B------:R-:W-:-:S05]  /*1b80*/  IMAD.WIDE.U32 R16, R17, 0x8, R2 ;  /* 0x0000000811107825 */ /* 0x000fca00078e0002 */
[----:B------:R3:W-:Y:S02]  /*1b90*/  REDG.E.ADD.64.STRONG.GPU desc[UR20][R16.64], R14 ;  /* 0x0000000e1000798e */ /* 0x0007e4000c12e514 */
.L_x_161:
[----:B------:R-:W-:Y:S05]  /*1ba0*/  BSYNC.RECONVERGENT B1 ;  /* 0x0000000000017941 */ /* 0x000fea0003800200 */
.L_x_160:
[----:B------:R-:W-:Y:S04]  /*1bb0*/  BSSY.RECONVERGENT B1, `(.L_x_162) ;  /* 0x0000007000017945 */ /* 0x000fe80003800200 */
[----:B------:R-:W-:Y:S05]  /*1bc0*/  @!P2 BRA `(.L_x_163) ;  /* 0x000000000014a947 */ /* 0x000fea0003800000 */
[----:B---3--:R-:W-:Y:S02]  /*1bd0*/  IMAD R15, R5, 0x100, R4 ;  /* 0x00000100050f7824 */ /* 0x008fe400078e0204 */
[----:B------:R-:W-:Y:S02]  /*1be0*/  HFMA2 R13, -RZ, RZ, 0, 0 ;  /* 0x00000000ff0d7431 */ /* 0x000fe400000001ff */
[----:B------:R-:W-:-:S04]  /*1bf0*/  VIADD R15, R15, 0x400 ;  /* 0x000004000f0f7836 */ /* 0x000fc80000000000 */
[----:B------:R-:W-:-:S05]  /*1c00*/  IMAD.WIDE.U32 R14, R15, 0x8, R2 ;  /* 0x000000080f0e7825 */ /* 0x000fca00078e0002 */
[----:B------:R4:W-:Y:S02]  /*1c10*/  REDG.E.ADD.64.STRONG.GPU desc[UR20][R14.64], R12 ;  /* 0x0000000c0e00798e */ /* 0x0009e4000c12e514 */
.L_x_163:
[----:B------:R-:W-:Y:S05]  /*1c20*/  BSYNC.RECONVERGENT B1 ;  /* 0x0000000000017941 */ /* 0x000fea0003800200 */
.L_x_162:
[----:B------:R-:W-:Y:S04]  /*1c30*/  BSSY.RECONVERGENT B1, `(.L_x_164) ;  /* 0x0000007000017945 */ /* 0x000fe80003800200 */
[----:B------:R-:W-:Y:S05]  /*1c40*/  @!P3 BRA `(.L_x_165) ;  /* 0x000000000014b947 */ /* 0x000fea0003800000 */
[----:B----4-:R-:W-:Y:S02]  /*1c50*/  IMAD R13, R5, 0x100, R4 ;  /* 0x00000100050d7824 */ /* 0x010fe400078e0204 */
[----:B------:R-:W-:Y:S02]  /*1c60*/  IMAD.MOV.U32 R7, RZ, RZ, RZ ;  /* 0x000000ffff077224 */ /* 0x000fe400078e00ff */
[----:B------:R-:W-:-:S04]  /*1c70*/  VIADD R13, R13, 0x500 ;  /* 0x000005000d0d7836 */ /* 0x000fc80000000000 */
[----:B------:R-:W-:-:S05]  /*1c80*/  IMAD.WIDE.U32 R12, R13, 0x8, R2 ;  /* 0x000000080d0c7825 */ /* 0x000fca00078e0002 */
[----:B------:R4:W-:Y:S02]  /*1c90*/  REDG.E.ADD.64.STRONG.GPU desc[UR20][R12.64], R6 ;  /* 0x000000060c00798e */ /* 0x0009e4000c12e514 */
.L_x_165:
[----:B------:R-:W-:Y:S05]  /*1ca0*/  BSYNC.RECONVERGENT B1 ;  /* 0x0000000000017941 */ /* 0x000fea0003800200 */
.L_x_164:
[----:B------:R-:W-:Y:S04]  /*1cb0*/  BSSY.RECONVERGENT B1, `(.L_x_166) ;  /* 0x0000007000017945 */ /* 0x000fe80003800200 */
[----:B------:R-:W-:Y:S05]  /*1cc0*/  @!P4 BRA `(.L_x_167) ;  /* 0x000000000014c947 */ /* 0x000fea0003800000 */
[----:B----4-:R-:W-:Y:S02]  /*1cd0*/  IMAD R7, R5, 0x100, R4 ;  /* 0x0000010005077824 */ /* 0x010fe400078e0204 */
[----:B------:R-:W-:Y:S02]  /*1ce0*/  IMAD.MOV.U32 R9, RZ, RZ, RZ ;  /* 0x000000ffff097224 */ /* 0x000fe400078e00ff */
[----:B------:R-:W-:-:S04]  /*1cf0*/  VIADD R7, R7, 0x600 ;  /* 0x0000060007077836 */ /* 0x000fc80000000000 */
[----:B------:R-:W-:-:S05]  /*1d00*/  IMAD.WIDE.U32 R6, R7, 0x8, R2 ;  /* 0x0000000807067825 */ /* 0x000fca00078e0002 */
[----:B------:R4:W-:Y:S02]  /*1d10*/  REDG.E.ADD.64.STRONG.GPU desc[UR20][R6.64], R8 ;  /* 0x000000080600798e */ /* 0x0009e4000c12e514 */
.L_x_167:
[----:B------:R-:W-:Y:S05]  /*1d20*/  BSYNC.RECONVERGENT B1 ;  /* 0x0000000000017941 */ /* 0x000fea0003800200 */
.L_x_166:
[----:B------:R-:W-:Y:S04]  /*1d30*/  BSSY.RECONVERGENT B1, `(.L_x_168) ;  /* 0x0000007000017945 */ /* 0x000fe80003800200 */
[----:B------:R-:W-:Y:S05]  /*1d40*/  @!P5 BRA `(.L_x_169) ;  /* 0x000000000014d947 */ /* 0x000fea0003800000 */
[----:B----4-:R-:W-:Y:S01]  /*1d50*/  LEA R7, R5, R4, 0x8 ;  /* 0x0000000405077211 */ /* 0x010fe200078e40ff */
[----:B------:R-:W-:-:S04]  /*1d60*/  IMAD.MOV.U32 R11, RZ, RZ, RZ ;  /* 0x000000ffff0b7224 */ /* 0x000fc800078e00ff */
[----:B------:R-:W-:-:S04]  /*1d70*/  VIADD R7, R7, 0x700 ;  /* 0x0000070007077836 */ /* 0x000fc80000000000 */
[----:B------:R-:W-:-:S05]  /*1d80*/  IMAD.WIDE.U32 R6, R7, 0x8, R2 ;  /* 0x0000000807067825 */ /* 0x000fca00078e0002 */
[----:B------:R4:W-:Y:S02]  /*1d90*/  REDG.E.ADD.64.STRONG.GPU desc[UR20][R6.64], R10 ;  /* 0x0000000a0600798e */ /* 0x0009e4000c12e514 */
.L_x_169:
[----:B------:R-:W-:Y:S05]  /*1da0*/  BSYNC.RECONVERGENT B1 ;  /* 0x0000000000017941 */ /* 0x000fea0003800200 */
.L_x_168:
[----:B------:R-:W-:-:S05]  /*1db0*/  VIADD R5, R5, 0x8 ;  /* 0x0000000805057836 */ /* 0x000fca0000000000 */
[----:B------:R-:W-:-:S13]  /*1dc0*/  ISETP.NE.AND P0, PT, R5, UR27, PT ;  /* 0x0000001b05007c0c */ /* 0x000fda000bf05270 */
[----:B------:R-:W-:Y:S05]  /*1dd0*/  @P0 BRA `(.L_x_170) ;  /* 0xfffffff800b00947 */ /* 0x000fea000383ffff */
[----:B------:R-:W-:-:S07]  /*1de0*/  IMAD.U32 R3, RZ, RZ, UR27 ;  /* 0x0000001bff037e24 */ /* 0x000fce000f8e00ff */
.L_x_153:
[----:B------:R-:W-:Y:S02]  /*1df0*/  UISETP.NE.AND UP0, UPT, UR24, URZ, UPT ;  /* 0x000000ff1800728c */ /* 0x000fe4000bf05270 */
[----:B----45:R-:W-:Y:S02]  /*1e00*/  IMAD.U32 R8, RZ, RZ, UR24 ;  /* 0x00000018ff087e24 */ /* 0x030fe4000f8e00ff */
[----:B-1----:R-:W-:-:S03]  /*1e10*/  IMAD.U32 R5, RZ, RZ, UR25 ;  /* 0x00000019ff057e24 */ /* 0x002fc6000f8e00ff */
[----:B------:R-:W-:Y:S01]  /*1e20*/  IADD3 R8, PT, PT, R8, -0x1, RZ ;  /* 0xffffffff08087810 */ /* 0x000fe20007ffe0ff */
[----:B------:R-:W-:Y:S01]  /*1e30*/  VIADD R5, R5, 0xffffffff ;  /* 0xffffffff05057836 */ /* 0x000fe20000000000 */
[----:B------:R-:W-:Y:S06]  /*1e40*/  BRA.U !UP0, `(.L_x_171) ;  /* 0x0000000508707547 */ /* 0x000fec000b800000 */
[----:B------:R-:W-:-:S13]  /*1e50*/  ISETP.GE.U32.AND P0, PT, R8, 0x3, PT ;  /* 0x000000030800780c */ /* 0x000fda0003f06070 */
[----:B------:R-:W-:Y:S05]  /*1e60*/  @!P0 BRA `(.L_x_172) ;  /* 0x0000000000bc8947 */ /* 0x000fea0003800000 */
[----:B------:R-:W-:Y:S01]  /*1e70*/  IMAD R7, R3, 0x400, R0 ;  /* 0x0000040003077824 */ /* 0x000fe200078e0200 */
[----:B------:R-:W-:Y:S04]  /*1e80*/  BSSY.RECONVERGENT B1, `(.L_x_173) ;  /* 0x000000f000017945 */ /* 0x000fe80003800200 */
[----:B------:R-:W1:Y:S04]  /*1e90*/  LDS R12, [R7] ;  /* 0x00000000070c7984 */ /* 0x000e680000000800 */
[----:B------:R-:W4:Y:S04]  /*1ea0*/  LDS R9, [R7+0x400] ;  /* 0x0004000007097984 */ /* 0x000f280000000800 */
[----:B------:R-:W5:Y:S04]  /*1eb0*/  LDS R6, [R7+0x800] ;  /* 0x0008000007067984 */ /* 0x000f680000000800 */
[----:B------:R-:W0:Y:S01]  /*1ec0*/  LDS R2, [R7+0xc00] ;  /* 0x000c000007027984 */ /* 0x000e220000000800 */
[----:B-1----:R-:W-:-:S02]  /*1ed0*/  ISETP.NE.AND P0, PT, R12, RZ, PT ;  /* 0x000000ff0c00720c */ /* 0x002fc40003f05270 */
[----:B----4-:R-:W-:Y:S02]  /*1ee0*/  ISETP.NE.AND P1, PT, R9, RZ, PT ;  /* 0x000000ff0900720c */ /* 0x010fe40003f25270 */
[----:B-----5:R-:W-:Y:S02]  /*1ef0*/  ISETP.NE.AND P2, PT, R6, RZ, PT ;  /* 0x000000ff0600720c */ /* 0x020fe40003f45270 */
[----:B0-----:R-:W-:-:S07]  /*1f00*/  ISETP.NE.AND P3, PT, R2, RZ, PT ;  /* 0x000000ff0200720c */ /* 0x001fce0003f65270 */
[----:B------:R-:W-:Y:S06]  /*1f10*/  @!P0 BRA `(.L_x_174) ;  /* 0x0000000000148947 */ /* 0x000fec0003800000 */
[----:B------:R-:W0:Y:S01]  /*1f20*/  LDC.64 R10, c[0x0][0x380] ;  /* 0x0000e000ff0a7b82 */ /* 0x000e220000000a00 */
[----:B------:R-:W-:Y:S02]  /*1f30*/  IMAD R7, R3, 0x100, R4 ;  /* 0x0000010003077824 */ /* 0x000fe400078e0204 */
[----:B------:R-:W-:Y:S02]  /*1f40*/  IMAD.MOV.U32 R13, RZ, RZ, RZ ;  /* 0x000000ffff0d7224 */ /* 0x000fe400078e00ff */
[----:B0-----:R-:W-:-:S05]  /*1f50*/  IMAD.WIDE.U32 R10, R7, 0x8, R10 ;  /* 0x00000008070a7825 */ /* 0x001fca00078e000a */
[----:B------:R0:W-:Y:S02]  /*1f60*/  REDG.E.ADD.64.STRONG.GPU desc[UR20][R10.64], R12 ;  /* 0x0000000c0a00798e */ /* 0x0001e4000c12e514 */
.L_x_174:
[----:B------:R-:W-:Y:S05]  /*1f70*/  BSYNC.RECONVERGENT B1 ;  /* 0x0000000000017941 */ /* 0x000fea0003800200 */
.L_x_173:
[----:B------:R-:W-:Y:S04]  /*1f80*/  BSSY.RECONVERGENT B1, `(.L_x_175) ;  /* 0x0000009000017945 */ /* 0x000fe80003800200 */
[----:B------:R-:W-:Y:S05]  /*1f90*/  @!P1 BRA `(.L_x_176) ;  /* 0x00000000001c9947 */ /* 0x000fea0003800000 */
[----:B0-----:R-:W0:Y:S01]  /*1fa0*/  LDC.64 R10, c[0x0][0x380] ;  /* 0x0000e000ff0a7b82 */ /* 0x001e220000000a00 */
[----:B------:R-:W-:Y:S01]  /*1fb0*/  IMAD R7, R3, 0x100, R4 ;  /* 0x0000010003077824 */ /* 0x000fe200078e0204 */
[----:B------:R-:W-:Y:S01]  /*1fc0*/  MOV R12, R9 ;  /* 0x00000009000c7202 */ /* 0x000fe20000000f00 */
[----:B------:R-:W-:Y:S02]  /*1fd0*/  IMAD.MOV.U32 R13, RZ, RZ, RZ ;  /* 0x000000ffff0d7224 */ /* 0x000fe400078e00ff */
[----:B------:R-:W-:-:S04]  /*1fe0*/  VIADD R7, R7, 0x100 ;  /* 0x0000010007077836 */ /* 0x000fc80000000000 */
[----:B0-----:R-:W-:-:S05]  /*1ff0*/  IMAD.WIDE.U32 R10, R7, 0x8, R10 ;  /* 0x00000008070a7825 */ /* 0x001fca00078e000a */
[----:B------:R1:W-:Y:S02]  /*2000*/  REDG.E.ADD.64.STRONG.GPU desc[UR20][R10.64], R12 ;  /* 0x0000000c0a00798e */ /* 0x0003e4000c12e514 */
.L_x_176:
[----:B------:R-:W-:Y:S05]  /*2010*/  BSYNC.RECONVERGENT B1 ;  /* 0x0000000000017941 */ /* 0x000fea0003800200 */
.L_x_175:
[----:B------:R-:W-:Y:S04]  /*2020*/  BSSY.RECONVERGENT B1, `(.L_x_177) ;  /* 0x0000008000017945 */ /* 0x000fe80003800200 */
[----:B------:R-:W-:Y:S05]  /*2030*/  @!P2 BRA `(.L_x_178) ;  /* 0x000000000018a947 */ /* 0x000fea0003800000 */
[----:B01----:R-:W0:Y:S01]  /*2040*/  LDC.64 R10, c[0x0][0x380] ;  /* 0x0000e000ff0a7b82 */ /* 0x003e220000000a00 */
[----:B------:R-:W-:-:S04]  /*2050*/  IMAD R7, R3, 0x100, R4 ;  /* 0x0000010003077824 */ /* 0x000fc800078e0204 */
[----:B------:R-:W-:-:S04]  /*2060*/  VIADD R7, R7, 0x200 ;  /* 0x0000020007077836 */ /* 0x000fc80000000000 */
[----:B0-----:R-:W-:-:S04]  /*2070*/  IMAD.WIDE.U32 R10, R7, 0x8, R10 ;  /* 0x00000008070a7825 */ /* 0x001fc800078e000a */
[----:B------:R-:W-:-:S05]  /*2080*/  IMAD.MOV.U32 R7, RZ, RZ, RZ ;  /* 0x000000ffff077224 */ /* 0x000fca00078e00ff */
[----:B------:R4:W-:Y:S02]  /*2090*/  REDG.E.ADD.64.STRONG.GPU desc[UR20][R10.64], R6 ;  /* 0x000000060a00798e */ /* 0x0009e4000c12e514 */
.L_x_178:
[----:B------:R-:W-:Y:S05]  /*20a0*/  BSYNC.RECONVERGENT B1 ;  /* 0x0000000000017941 */ /* 0x000fea0003800200 */
.L_x_177:
[----:B------:R-:W-:Y:S04]  /*20b0*/  BSSY.RECONVERGENT B1, `(.L_x_179) ;  /* 0x0000009000017945 */ /* 0x000fe80003800200 */
[----:B------:R-:W-:Y:S05]  /*20c0*/  @!P3 BRA `(.L_x_180) ;  /* 0x00000000001cb947 */ /* 0x000fea0003800000 */
[----:B----4-:R-:W4:Y:S01]  /*20d0*/  LDC.64 R6, c[0x0][0x380] ;  /* 0x0000e000ff067b82 */ /* 0x010f220000000a00 */
[----:B------:R-:W-:Y:S01]  /*20e0*/  IMAD R9, R3, 0x100, R4 ;  /* 0x0000010003097824 */ /* 0x000fe200078e0204 */
[----:B01----:R-:W-:Y:S01]  /*20f0*/  MOV R10, R2 ;  /* 0x00000002000a7202 */ /* 0x003fe20000000f00 */
[----:B------:R-:W-:Y:S02]  /*2100*/  IMAD.MOV.U32 R11, RZ, RZ, RZ ;  /* 0x000000ffff0b7224 */ /* 0x000fe400078e00ff */
[----:B------:R-:W-:-:S04]  /*2110*/  VIADD R9, R9, 0x300 ;  /* 0x0000030009097836 */ /* 0x000fc80000000000 */
[----:B----4-:R-:W-:-:S05]  /*2120*/  IMAD.WIDE.U32 R6, R9, 0x8, R6 ;  /* 0x0000000809067825 */ /* 0x010fca00078e0006 */
[----:B------:R0:W-:Y:S02]  /*2130*/  REDG.E.ADD.64.STRONG.GPU desc[UR20][R6.64], R10 ;  /* 0x0000000a0600798e */ /* 0x0001e4000c12e514 */
.L_x_180:
[----:B------:R-:W-:Y:S05]  /*2140*/  BSYNC.RECONVERGENT B1 ;  /* 0x0000000000017941 */ /* 0x000fea0003800200 */
.L_x_179:
[----:B------:R-:W-:-:S07]  /*2150*/  VIADD R3, R3, 0x4 ;  /* 0x0000000403037836 */ /* 0x000fce0000000000 */
.L_x_172:
[----:B------:R-:W-:Y:S01]  /*2160*/  UISETP.NE.AND UP0, UPT, UR25, URZ, UPT ;  /* 0x000000ff1900728c */ /* 0x000fe2000bf05270 */
[----:B------:R-:W-:Y:S08]  /*2170*/  BSSY.RECONVERGENT B1, `(.L_x_171) ;  /* 0x0000029000017945 */ /* 0x000ff00003800200 */
[----:B------:R-:W-:Y:S05]  /*2180*/  BRA.U !UP0, `(.L_x_181) ;  /* 0x00000001089c7547 */ /* 0x000fea000b800000 */
[----:B------:R-:W-:-:S13]  /*2190*/  ISETP.NE.AND P0, PT, R5, RZ, PT ;  /* 0x000000ff0500720c */ /* 0x000fda0003f05270 */
[----:B------:R-:W-:Y:S05]  /*21a0*/  @!P0 BRA `(.L_x_182) ;  /* 0x0000000000648947 */ /* 0x000fea0003800000 */
[----:B0---4-:R-:W-:Y:S01]  /*21b0*/  IMAD R6, R3, 0x400, R0 ;  /* 0x0000040003067824 */ /* 0x011fe200078e0200 */
[----:B------:R-:W-:Y:S04]  /*21c0*/  BSSY.RECONVERGENT B2, `(.L_x_183) ;  /* 0x000000c000027945 */ /* 0x000fe80003800200 */
[----:B------:R-:W0:Y:S04]  /*21d0*/  LDS R2, [R6] ;  /* 0x0000000006027984 */ /* 0x000e280000000800 */
[----:B------:R-:W4:Y:S01]  /*21e0*/  LDS R9, [R6+0x400] ;  /* 0x0004000006097984 */ /* 0x000f220000000800 */
[----:B0-----:R-:W-:-:S02]  /*21f0*/  ISETP.NE.AND P0, PT, R2, RZ, PT ;  /* 0x000000ff0200720c */ /* 0x001fc40003f05270 */
[----:B----4-:R-:W-:-:S11]  /*2200*/  ISETP.NE.AND P1, PT, R9, RZ, PT ;  /* 0x000000ff0900720c */ /* 0x010fd60003f25270 */
[----:B------:R-:W-:Y:S05]  /*2210*/  @!P0 BRA `(.L_x_184) ;  /* 0x0000000000188947 */ /* 0x000fea0003800000 */
[----:B------:R-:W0:Y:S01]  /*2220*/  LDC.64 R6, c[0x0][0x380] ;  /* 0x0000e000ff067b82 */ /* 0x000e220000000a00 */
[----:B-1----:R-:W-:-:S04]  /*2230*/  IMAD R11, R3, 0x100, R4 ;  /* 0x00000100030b7824 */ /* 0x002fc800078e0204 */
[----:B0-----:R-:W-:-:S04]  /*2240*/  IMAD.WIDE.U32 R10, R11, 0x8, R6 ;  /* 0x000000080b0a7825 */ /* 0x001fc800078e0006 */
[----:B------:R-:W-:Y:S02]  /*2250*/  IMAD.MOV.U32 R6, RZ, RZ, R2 ;  /* 0x000000ffff067224 */ /* 0x000fe400078e0002 */
[----:B------:R-:W-:-:S05]  /*2260*/  IMAD.MOV.U32 R7, RZ, RZ, RZ ;  /* 0x000000ffff077224 */ /* 0x000fca00078e00ff */
[----:B------:R0:W-:Y:S02]  /*2270*/  REDG.E.ADD.64.STRONG.GPU desc[UR20][R10.64], R6 ;  /* 0x000000060a00798e */ /* 0x0001e4000c12e514 */
.L_x_184:
[----:B------:R-:W-:Y:S05]  /*2280*/  BSYNC.RECONVERGENT B2 ;  /* 0x0000000000027941 */ /* 0x000fea0003800200 */
.L_x_183:
[----:B------:R-:W-:Y:S04]  /*2290*/  BSSY.RECONVERGENT B2, `(.L_x_185) ;  /* 0x0000009000027945 */ /* 0x000fe80003800200 */
[----:B------:R-:W-:Y:S05]  /*22a0*/  @!P1 BRA `(.L_x_186) ;  /* 0x00000000001c9947 */ /* 0x000fea0003800000 */
[----:B0-----:R-:W0:Y:S01]  /*22b0*/  LDC.64 R6, c[0x0][0x380] ;  /* 0x0000e000ff067b82 */ /* 0x001e220000000a00 */
[----:B------:R-:W-:-:S05]  /*22c0*/  LEA R2, R3, R4, 0x8 ;  /* 0x0000000403027211 */ /* 0x000fca00078e40ff */
[----:B-1----:R-:W-:-:S04]  /*22d0*/  VIADD R11, R2, 0x100 ;  /* 0x00000100020b7836 */ /* 0x002fc80000000000 */
[----:B0-----:R-:W-:-:S04]  /*22e0*/  IMAD.WIDE.U32 R10, R11, 0x8, R6 ;  /* 0x000000080b0a7825 */ /* 0x001fc800078e0006 */
[----:B------:R-:W-:Y:S02]  /*22f0*/  IMAD.MOV.U32 R6, RZ, RZ, R9 ;  /* 0x000000ffff067224 */ /* 0x000fe400078e0009 */
[----:B------:R-:W-:-:S05]  /*2300*/  IMAD.MOV.U32 R7, RZ, RZ, RZ ;  /* 0x000000ffff077224 */ /* 0x000fca00078e00ff */
[----:B------:R4:W-:Y:S02]  /*2310*/  REDG.E.ADD.64.STRONG.GPU desc[UR20][R10.64], R6 ;  /* 0x000000060a00798e */ /* 0x0009e4000c12e514 */
.L_x_186:
[----:B------:R-:W-:Y:S05]  /*2320*/  BSYNC.RECONVERGENT B2 ;  /* 0x0000000000027941 */ /* 0x000fea0003800200 */
.L_x_185:
[----:B------:R-:W-:-:S07]  /*2330*/  VIADD R3, R3, 0x2 ;  /* 0x0000000203037836 */ /* 0x000fce0000000000 */
.L_x_182:
[----:B------:R-:W-:-:S09]  /*2340*/  UISETP.NE.AND UP0, UPT, UR9, URZ, UPT ;  /* 0x000000ff0900728c */ /* 0x000fd2000bf05270 */
[----:B------:R-:W-:Y:S05]  /*2350*/  BRA.U !UP0, `(.L_x_181) ;  /* 0x0000000108287547 */ /* 0x000fea000b800000 */
[----:B------:R-:W-:-:S05]  /*2360*/  IMAD R2, R3, 0x400, R0 ;  /* 0x0000040003027824 */ /* 0x000fca00078e0200 */
[----:B------:R-:W5:Y:S02]  /*2370*/  LDS R9, [R2] ;  /* 0x0000000002097984 */ /* 0x000f640000000800 */
[----:B-----5:R-:W-:-:S13]  /*2380*/  ISETP.NE.AND P0, PT, R9, RZ, PT ;  /* 0x000000ff0900720c */ /* 0x020fda0003f05270 */
[----:B------:R-:W-:Y:S05]  /*2390*/  @!P0 BRA `(.L_x_181) ;  /* 0x0000000000188947 */ /* 0x000fea0003800000 */
[----:B0---4-:R-:W0:Y:S01]  /*23a0*/  LDC.64 R6, c[0x0][0x380] ;  /* 0x0000e000ff067b82 */ /* 0x011e220000000a00 */
[----:B------:R-:W-:-:S04]  /*23b0*/  IMAD R3, R3, 0x100, R4 ;  /* 0x0000010003037824 */ /* 0x000fc800078e0204 */
[----:B0-----:R-:W-:Y:S01]  /*23c0*/  IMAD.WIDE.U32 R2, R3, 0x8, R6 ;  /* 0x0000000803027825 */ /* 0x001fe200078e0006 */
[----:B------:R-:W-:-:S03]  /*23d0*/  MOV R6, R9 ;  /* 0x0000000900067202 */ /* 0x000fc60000000f00 */
[----:B------:R-:W-:-:S05]  /*23e0*/  IMAD.MOV.U32 R7, RZ, RZ, RZ ;  /* 0x000000ffff077224 */ /* 0x000fca00078e00ff */
[----:B------:R0:W-:Y:S02]  /*23f0*/  REDG.E.ADD.64.STRONG.GPU desc[UR20][R2.64], R6 ;  /* 0x000000060200798e */ /* 0x0001e4000c12e514 */
.L_x_181:
[----:B------:R-:W-:Y:S05]  /*2400*/  BSYNC.RECONVERGENT B1 ;  /* 0x0000000000017941 */ /* 0x000fea0003800200 */
.L_x_171:
[----:B------:R-:W-:-:S13]  /*2410*/  ISETP.GT.U32.AND P0, PT, R4, 0x7f, PT ;  /* 0x0000007f0400780c */ /* 0x000fda0003f04070 */
[----:B------:R-:W-:Y:S05]  /*2420*/  @P0 BRA `(.L_x_152) ;  /* 0x0000000800900947 */ /* 0x000fea0003800000 */
[----:B------:R-:W-:Y:S01]  /*2430*/  UISETP.GE.U32.AND UP0, UPT, UR22, 0x7, UPT ;  /* 0x000000071600788c */ /* 0x000fe2000bf06070 */
[----:B0-----:R-:W-:-:S08]  /*2440*/  IMAD.MOV.U32 R3, RZ, RZ, RZ ;  /* 0x000000ffff037224 */ /* 0x001fd000078e00ff */
[----:B------:R-:W-:Y:S05]  /*2450*/  BRA.U !UP0, `(.L_x_187) ;  /* 0x0000000508147547 */ /* 0x000fea000b800000 */
[----:B------:R-:W0:Y:S01]  /*2460*/  LDC.64 R2, c[0x0][0x380] ;  /* 0x0000e000ff027b82 */ /* 0x000e220000000a00 */
[----:B------:R-:W-:-:S07]  /*2470*/  IMAD.MOV.U32 R9, RZ, RZ, RZ ;  /* 0x000000ffff097224 */ /* 0x000fce00078e00ff */
.L_x_204:
[C---:B01--4-:R-:W-:Y:S01]  /*2480*/  IMAD R11, R9.reuse, 0x400, R0 ;  /* 0x00000400090b7824 */ /* 0x053fe200078e0200 */
[----:B------:R-:W-:Y:S01]  /*2490*/  BSSY.RECONVERGENT B1, `(.L_x_188) ;  /* 0x0000011000017945 */ /* 0x000fe20003800200 */
[C---:B--23--:R-:W-:Y:S02]  /*24a0*/  IMAD R7, R9.reuse, 0x100, R4 ;  /* 0x0000010009077824 */ /* 0x04cfe400078e0204 */
[----:B------:R-:W-:Y:S01]  /*24b0*/  VIADD R9, R9, 0x8 ;  /* 0x0000000809097836 */ /* 0x000fe20000000000 */
[----:B---3--:R-:W1:Y:S01]  /*24c0*/  LDS R14, [R11+0x200] ;  /* 0x000200000b0e7984 */ /* 0x008e620000000800 */
[----:B0-----:R-:W-:-:S03]  /*24d0*/  IMAD.WIDE.U32 R6, R7, 0x8, R2 ;  /* 0x0000000807067825 */ /* 0x001fc600078e0002 */
[----:B------:R-:W0:Y:S04]  /*24e0*/  LDS R13, [R11+0x600] ;  /* 0x000600000b0d7984 */ /* 0x000e280000000800 */
[----:B--2---:R2:W3:Y:S04]  /*24f0*/  LDS R17, [R11+0xa00] ;  /* 0x000a00000b117984 */ /* 0x0044e80000000800 */
[----:B------:R2:W4:Y:S04]  /*2500*/  LDS R18, [R11+0xe00] ;  /* 0x000e00000b127984 */ /* 0x0005280000000800 */
[----:B------:R2:W2:Y:S04]  /*2510*/  LDS R19, [R11+0x1200] ;  /* 0x001200000b137984 */ /* 0x0004a80000000800 */
[----:B------:R0:W2:Y:S04]  /*2520*/  LDS R16, [R11+0x1600] ;  /* 0x001600000b107984 */ /* 0x0000a80000000800 */
[----:B------:R0:W2:Y:S04]  /*2530*/  LDS R12, [R11+0x1a00] ;  /* 0x001a00000b0c7984 */ /* 0x0000a80000000800 */
[----:B------:R0:W2:Y:S01]  /*2540*/  LDS R10, [R11+0x1e00] ;  /* 0x001e00000b0a7984 */ /* 0x0000a20000000800 */
[----:B-1----:R-:W-:-:S02]  /*2550*/  ISETP.NE.AND P0, PT, R14, RZ, PT ;  /* 0x000000ff0e00720c */ /* 0x002fc40003f05270 */
[----:B0-----:R-:W-:-:S11]  /*2560*/  ISETP.NE.AND P1, PT, R13, RZ, PT ;  /* 0x000000ff0d00720c */ /* 0x001fd60003f25270 */
[----:B---34-:R-:W-:Y:S05]  /*2570*/  @!P0 BRA `(.L_x_189) ;  /* 0x0000000000088947 */ /* 0x018fea0003800000 */
[----:B------:R-:W-:-:S05]  /*2580*/  HFMA2 R15, -RZ, RZ, 0, 0 ;  /* 0x00000000ff0f7431 */ /* 0x000fca00000001ff */
[----:B------:R0:W-:Y:S02]  /*2590*/  REDG.E.ADD.64.STRONG.GPU desc[UR20][R6.64+0x400], R14 ;  /* 0x0004000e0600798e */ /* 0x0001e4000c12e514 */
.L_x_189:
[----:B------:R-:W-:Y:S05]  /*25a0*/  BSYNC.RECONVERGENT B1 ;  /* 0x0000000000017941 */ /* 0x000fea0003800200 */
.L_x_188:
[----:B------:R-:W-:Y:S04]  /*25b0*/  BSSY.RECONVERGENT B1, `(.L_x_190) ;  /* 0x0000005000017945 */ /* 0x000fe80003800200 */
[----:B------:R-:W-:Y:S05]  /*25c0*/  @!P1 BRA `(.L_x_191) ;  /* 0x00000000000c9947 */ /* 0x000fea0003800000 */
[----:B0-----:R-:W-:Y:S02]  /*25d0*/  IMAD.MOV.U32 R14, RZ, RZ, R13 ;  /* 0x000000ffff0e7224 */ /* 0x001fe400078e000d */
[----:B------:R-:W-:-:S05]  /*25e0*/  IMAD.MOV.U32 R15, RZ, RZ, RZ ;  /* 0x000000ffff0f7224 */ /* 0x000fca00078e00ff */
[----:B------:R1:W-:Y:S02]  /*25f0*/  REDG.E.ADD.64.STRONG.GPU desc[UR20][R6.64+0xc00], R14 ;  /* 0x000c000e0600798e */ /* 0x0003e4000c12e514 */
.L_x_191:
[----:B------:R-:W-:Y:S05]  /*2600*/  BSYNC.RECONVERGENT B1 ;  /* 0x0000000000017941 */ /* 0x000fea0003800200 */
.L_x_190:
[----:B------:R-:W-:Y:S01]  /*2610*/  ISETP.NE.AND P6, PT, R17, RZ, PT ;  /* 0x000000ff1100720c */ /* 0x000fe20003fc5270 */
[----:B------:R-:W-:Y:S01]  /*2620*/  BSSY.RECONVERGENT B1, `(.L_x_192) ;  /* 0x000000b000017945 */ /* 0x000fe20003800200 */
[----:B------:R-:W-:Y:S02]  /*2630*/  ISETP.NE.AND P0, PT, R9, UR27, PT ;  /* 0x0000001b09007c0c */ /* 0x000fe4000bf05270 */
[----:B------:R-:W-:Y:S02]  /*2640*/  ISETP.NE.AND P1, PT, R18, RZ, PT ;  /* 0x000000ff1200720c */ /* 0x000fe40003f25270 */
[----:B--2---:R-:W-:Y:S02]  /*2650*/  ISETP.NE.AND P2, PT, R19, RZ, PT ;  /* 0x000000ff1300720c */ /* 0x004fe40003f45270 */
[----:B------:R-:W-:Y:S02]  /*2660*/  ISETP.NE.AND P3, PT, R16, RZ, PT ;  /* 0x000000ff1000720c */ /* 0x000fe40003f65270 */
[----:B------:R-:W-:-:S02]  /*2670*/  ISETP.NE.AND P4, PT, R12, RZ, PT ;  /* 0x000000ff0c00720c */ /* 0x000fc40003f85270 */
[----:B------:R-:W-:Y:S01]  /*2680*/  ISETP.NE.AND P5, PT, R10, RZ, PT ;  /* 0x000000ff0a00720c */ /* 0x000fe20003fa5270 */
[----:B------:R-:W-:-:S12]  /*2690*/  @!P6 BRA `(.L_x_193) ;  /* 0x00000000000ce947 */ /* 0x000fd80003800000 */
[----:B01----:R-:W-:Y:S02]  /*26a0*/  IMAD.MOV.U32 R14, RZ, RZ, R17 ;  /* 0x000000ffff0e7224 */ /* 0x003fe400078e0011 */
[----:B------:R-:W-:-:S05]  /*26b0*/  IMAD.MOV.U32 R15, RZ, RZ, RZ ;  /* 0x000000ffff0f7224 */ /* 0x000fca00078e00ff */
[----:B------:R2:W-:Y:S02]  /*26c0*/  REDG.E.ADD.64.STRONG.GPU desc[UR20][R6.64+0x1400], R14 ;  /* 0x0014000e0600798e */ /* 0x0005e4000c12e514 */
.L_x_193:
[----:B------:R-:W-:Y:S05]  /*26d0*/  BSYNC.RECONVERGENT B1 ;  /* 0x0000000000017941 */ /* 0x000fea0003800200 */
.L_x_192:
[----:B------:R-:W-:Y:S04]  /*26e0*/  BSSY.RECONVERGENT B1, `(.L_x_194) ;  /* 0x0000005000017945 */ /* 0x000fe80003800200 */
[----:B------:R-:W-:Y:S05]  /*26f0*/  @!P1 BRA `(.L_x_195) ;  /* 0x00000000000c9947 */ /* 0x000fea0003800000 */
[----:B012---:R-:W-:Y:S02]  /*2700*/  IMAD.MOV.U32 R14, RZ, RZ, R18 ;  /* 0x000000ffff0e7224 */ /* 0x007fe400078e0012 */
[----:B------:R-:W-:-:S05]  /*2710*/  IMAD.MOV.U32 R15, RZ, RZ, RZ ;  /* 0x000000ffff0f7224 */ /* 0x000fca00078e00ff */
[----:B------:R3:W-:Y:S02]  /*2720*/  REDG.E.ADD.64.STRONG.GPU desc[UR20][R6.64+0x1c00], R14 ;  /* 0x001c000e0600798e */ /* 0x0007e4000c12e514 */
.L_x_195:
[----:B------:R-:W-:Y:S05]  /*2730*/  BSYNC.RECONVERGENT B1 ;  /* 0x0000000000017941 */ /* 0x000fea0003800200 */
.L_x_194:
[----:B------:R-:W-:Y:S04]  /*2740*/  BSSY.RECONVERGENT B1, `(.L_x_196) ;  /* 0x0000005000017945 */ /* 0x000fe80003800200 */
[----:B------:R-:W-:Y:S05]  /*2750*/  @!P2 BRA `(.L_x_197) ;  /* 0x00000000000ca947 */ /* 0x000fea0003800000 */
[----:B0123--:R-:W-:Y:S01]  /*2760*/  MOV R14, R19 ;  /* 0x00000013000e7202 */ /* 0x00ffe20000000f00 */
[----:B------:R-:W-:-:S05]  /*2770*/  IMAD.MOV.U32 R15, RZ, RZ, RZ ;  /* 0x000000ffff0f7224 */ /* 0x000fca00078e00ff */
[----:B------:R4:W-:Y:S02]  /*2780*/  REDG.E.ADD.64.STRONG.GPU desc[UR20][R6.64+0x2400], R14 ;  /* 0x0024000e0600798e */ /* 0x0009e4000c12e514 */
.L_x_197:
[----:B------:R-:W-:Y:S05]  /*2790*/  BSYNC.RECONVERGENT B1 ;  /* 0x0000000000017941 */ /* 0x000fea0003800200 */
.L_x_196:
[----:B------:R-:W-:Y:S04]  /*27a0*/  BSSY.RECONVERGENT B1, `(.L_x_198) ;  /* 0x0000004000017945 */ /* 0x000fe80003800200 */
[----:B------:R-:W-:Y:S05]  /*27b0*/  @!P3 BRA `(.L_x_199) ;  /* 0x000000000008b947 */ /* 0x000fea0003800000 */
[----:B------:R-:W-:-:S05]  /*27c0*/  IMAD.MOV.U32 R17, RZ, RZ, RZ ;  /* 0x000000ffff117224 */ /* 0x000fca00078e00ff */
[----:B------:R0:W-:Y:S02]  /*27d0*/  REDG.E.ADD.64.STRONG.GPU desc[UR20][R6.64+0x2c00], R16 ;  /* 0x002c00100600798e */ /* 0x0001e4000c12e514 */
.L_x_199:
[----:B------:R-:W-:Y:S05]  /*27e0*/  BSYNC.RECONVERGENT B1 ;  /* 0x0000000000017941 */ /* 0x000fea0003800200 */
.L_x_198:
[----:B------:R-:W-:Y:S04]  /*27f0*/  BSSY.RECONVERGENT B1, `(.L_x_200) ;  /* 0x0000004000017945 */ /* 0x000fe80003800200 */
[----:B------:R-:W-:Y:S05]  /*2800*/  @!P4 BRA `(.L_x_201) ;  /* 0x000000000008c947 */ /* 0x000fea0003800000 */
[----:B------:R-:W-:-:S05]  /*2810*/  IMAD.MOV.U32 R13, RZ, RZ, RZ ;  /* 0x000000ffff0d7224 */ /* 0x000fca00078e00ff */
[----:B------:R0:W-:Y:S02]  /*2820*/  REDG.E.ADD.64.STRONG.GPU desc[UR20][R6.64+0x3400], R12 ;  /* 0x0034000c0600798e */ /* 0x0001e4000c12e514 */
.L_x_201:
[----:B------:R-:W-:Y:S05]  /*2830*/  BSYNC.RECONVERGENT B1 ;  /* 0x0000000000017941 */ /* 0x000fea0003800200 */
.L_x_200:
[----:B------:R-:W-:Y:S04]  /*2840*/  BSSY.RECONVERGENT B1, `(.L_x_202) ;  /* 0x0000004000017945 */ /* 0x000fe80003800200 */
[----:B------:R-:W-:Y:S05]  /*2850*/  @!P5 BRA `(.L_x_203) ;  /* 0x000000000008d947 */ /* 0x000fea0003800000 */
[----:B------:R-:W-:-:S05]  /*2860*/  IMAD.MOV.U32 R11, RZ, RZ, RZ ;  /* 0x000000ffff0b7224 */ /* 0x000fca00078e00ff */
[----:B------:R0:W-:Y:S02]  /*2870*/  REDG.E.ADD.64.STRONG.GPU desc[UR20][R6.64+0x3c00], R10 ;  /* 0x003c000a0600798e */ /* 0x0001e4000c12e514 */
.L_x_203:
[----:B------:R-:W-:Y:S05]  /*2880*/  BSYNC.RECONVERGENT B1 ;  /* 0x0000000000017941 */ /* 0x000fea0003800200 */
.L_x_202:
[----:B------:R-:W-:Y:S05]  /*2890*/  @P0 BRA `(.L_x_204) ;  /* 0xfffffff800f80947 */ /* 0x000fea000383ffff */
[----:B------:R-:W-:-:S07]  /*28a0*/  IMAD.U32 R3, RZ, RZ, UR27 ;  /* 0x0000001bff037e24 */ /* 0x000fce000f8e00ff */
.L_x_187:
[----:B------:R-:W-:-:S09]  /*28b0*/  UISETP.NE.AND UP0, UPT, UR24, URZ, UPT ;  /* 0x000000ff1800728c */ /* 0x000fd2000bf05270 */
[----:B------:R-:W-:Y:S05]  /*28c0*/  BRA.U !UP0, `(.L_x_152) ;  /* 0x0000000508687547 */ /* 0x000fea000b800000 */
[----:B------:R-:W-:-:S13]  /*28d0*/  ISETP.GE.U32.AND P0, PT, R8, 0x3, PT ;  /* 0x000000030800780c */ /* 0x000fda0003f06070 */
[----:B------:R-:W-:Y:S05]  /*28e0*/  @!P0 BRA `(.L_x_205) ;  /* 0x0000000000bc8947 */ /* 0x000fea0003800000 */
[----:B01234-:R-:W-:Y:S01]  /*28f0*/  IMAD R7, R3, 0x400, R0 ;  /* 0x0000040003077824 */ /* 0x01ffe200078e0200 */
[----:B------:R-:W-:Y:S04]  /*2900*/  BSSY.RECONVERGENT B1, `(.L_x_206) ;  /* 0x000000f000017945 */ /* 0x000fe80003800200 */
[----:B------:R-:W0:Y:S04]  /*2910*/  LDS R10, [R7+0x200] ;  /* 0x00020000070a7984 */ /* 0x000e280000000800 */
[----:B------:R-:W1:Y:S04]  /*2920*/  LDS R12, [R7+0x600] ;  /* 0x00060000070c7984 */ /* 0x000e680000000800 */
[----:B------:R-:W2:Y:S04]  /*2930*/  LDS R6, [R7+0xa00] ;  /* 0x000a000007067984 */ /* 0x000ea80000000800 */
[----:B------:R-:W3:Y:S01]  /*2940*/  LDS R2, [R7+0xe00] ;  /* 0x000e000007027984 */ /* 0x000ee20000000800 */
[----:B0-----:R-:W-:-:S02]  /*2950*/  ISETP.NE.AND P0, PT, R10, RZ, PT ;  /* 0x000000ff0a00720c */ /* 0x001fc40003f05270 */
[----:B-1----:R-:W-:Y:S02]  /*2960*/  ISETP.NE.AND P1, PT, R12, RZ, PT ;  /* 0x000000ff0c00720c */ /* 0x002fe40003f25270 */
[----:B--2---:R-:W-:Y:S02]  /*2970*/  ISETP.NE.AND P2, PT, R6, RZ, PT ;  /* 0x000000ff0600720c */ /* 0x004fe40003f45270 */
[----:B---3--:R-:W-:-:S07]  /*2980*/  ISETP.NE.AND P3, PT, R2, RZ, PT ;  /* 0x000000ff0200720c */ /* 0x008fce0003f65270 */
[----:B------:R-:W-:Y:S06]  /*2990*/  @!P0 BRA `(.L_x_207) ;  /* 0x0000000000148947 */ /* 0x000fec0003800000 */
[----:B------:R-:W0:Y:S01]  /*29a0*/  LDC.64 R8, c[0x0][0x380] ;  /* 0x0000e000ff087b82 */ /* 0x000e220000000a00 */
[----:B------:R-:W-:Y:S01]  /*29b0*/  LEA R7, R3, R4, 0x8 ;  /* 0x0000000403077211 */ /* 0x000fe200078e40ff */
[----:B------:R-:W-:-:S04]  /*29c0*/  IMAD.MOV.U32 R11, RZ, RZ, RZ ;  /* 0x000000ffff0b7224 */ /* 0x000fc800078e00ff */
[----:B0-----:R-:W-:-:S05]  /*29d0*/  IMAD.WIDE.U32 R8, R7, 0x8, R8 ;  /* 0x0000000807087825 */ /* 0x001fca00078e0008 */
[----:B------:R0:W-:Y:S02]  /*29e0*/  REDG.E.ADD.64.STRONG.GPU desc[UR20][R8.64+0x400], R10 ;  /* 0x0004000a0800798e */ /* 0x0001e4000c12e514 */
.L_x_207:
[----:B------:R-:W-:Y:S05]  /*29f0*/  BSYNC.RECONVERGENT B1 ;  /* 0x0000000000017941 */ /* 0x000fea0003800200 */
.L_x_206:
[----:B------:R-:W-:Y:S04]  /*2a00*/  BSSY.RECONVERGENT B1, `(.L_x_208) ;  /* 0x0000009000017945 */ /* 0x000fe80003800200 */
[----:B------:R-:W-:Y:S05]  /*2a10*/  @!P1 BRA `(.L_x_209) ;  /* 0x00000000001c9947 */ /* 0x000fea0003800000 */
[----:B0-----:R-:W0:Y:S01]  /*2a20*/  LDC.64 R8, c[0x0][0x380] ;  /* 0x0000e000ff087b82 */ /* 0x001e220000000a00 */
[----:B------:R-:W-:Y:S02]  /*2a30*/  IMAD R7, R3, 0x100, R4 ;  /* 0x0000010003077824 */ /* 0x000fe400078e0204 */
[----:B------:R-:W-:Y:S02]  /*2a40*/  IMAD.MOV.U32 R10, RZ, RZ, R12 ;  /* 0x000000ffff0a7224 */ /* 0x000fe400078e000c */
[----:B------:R-:W-:Y:S02]  /*2a50*/  VIADD R7, R7, 0x100 ;  /* 0x0000010007077836 */ /* 0x000fe40000000000 */
[----:B------:R-:W-:Y:S02]  /*2a60*/  IMAD.MOV.U32 R11, RZ, RZ, RZ ;  /* 0x000000ffff0b7224 */ /* 0x000fe400078e00ff */
[----:B0-----:R-:W-:-:S05]  /*2a70*/  IMAD.WIDE.U32 R8, R7, 0x8, R8 ;  /* 0x0000000807087825 */ /* 0x001fca00078e0008 */
[----:B------:R1:W-:Y:S02]  /*2a80*/  REDG.E.ADD.64.STRONG.GPU desc[UR20][R8.64+0x400], R10 ;  /* 0x0004000a0800798e */ /* 0x0003e4000c12e514 */
.L_x_209:
[----:B------:R-:W-:Y:S05]  /*2a90*/  BSYNC.RECONVERGENT B1 ;  /* 0x0000000000017941 */ /* 0x000fea0003800200 */
.L_x_208:
[----:B------:R-:W-:Y:S04]  /*2aa0*/  BSSY.RECONVERGENT B1, `(.L_x_210) ;  /* 0x0000008000017945 */ /* 0x000fe80003800200 */
[----:B------:R-:W-:Y:S05]  /*2ab0*/  @!P2 BRA `(.L_x_211) ;  /* 0x000000000018a947 */ /* 0x000fea0003800000 */
[----:B01----:R-:W0:Y:S01]  /*2ac0*/  LDC.64 R8, c[0x0][0x380] ;  /* 0x0000e000ff087b82 */ /* 0x003e220000000a00 */
[----:B------:R-:W-:-:S05]  /*2ad0*/  IMAD R7, R3, 0x100, R4 ;  /* 0x0000010003077824 */ /* 0x000fca00078e0204 */
[----:B------:R-:W-:-:S05]  /*2ae0*/  IADD3 R7, PT, PT, R7, 0x200, RZ ;  /* 0x0000020007077810 */ /* 0x000fca0007ffe0ff */
[----:B0-----:R-:W-:-:S04]  /*2af0*/  IMAD.WIDE.U32 R8, R7, 0x8, R8 ;  /* 0x0000000807087825 */ /* 0x001fc800078e0008 */
[----:B------:R-:W-:-:S05]  /*2b00*/  IMAD.MOV.U32 R7, RZ, RZ, RZ ;  /* 0x000000ffff077224 */ /* 0x000fca00078e00ff */
[----:B------:R2:W-:Y:S02]  /*2b10*/  REDG.E.ADD.64.STRONG.GPU desc[UR20][R8.64+0x400], R6 ;  /* 0x000400060800798e */ /* 0x0005e4000c12e514 */
.L_x_211:
[----:B------:R-:W-:Y:S05]  /*2b20*/  BSYNC.RECONVERGENT B1 ;  /* 0x0000000000017941 */ /* 0x000fea0003800200 */
.L_x_210:
[----:B------:R-:W-:Y:S04]  /*2b30*/  BSSY.RECONVERGENT B1, `(.L_x_212) ;  /* 0x0000009000017945 */ /* 0x000fe80003800200 */
[----:B------:R-:W-:Y:S05]  /*2b40*/  @!P3 BRA `(.L_x_213) ;  /* 0x00000000001cb947 */ /* 0x000fea0003800000 */
[----:B--2---:R-:W2:Y:S01]  /*2b50*/  LDC.64 R6, c[0x0][0x380] ;  /* 0x0000e000ff067b82 */ /* 0x004ea20000000a00 */
[----:B01----:R-:W-:Y:S02]  /*2b60*/  IMAD R9, R3, 0x100, R4 ;  /* 0x0000010003097824 */ /* 0x003fe400078e0204 */
[----:B------:R-:W-:Y:S02]  /*2b70*/  IMAD.MOV.U32 R8, RZ, RZ, R2 ;  /* 0x000000ffff087224 */ /* 0x000fe400078e0002 */
[----:B------:R-:W-:-:S04]  /*2b80*/  VIADD R9, R9, 0x300 ;  /* 0x0000030009097836 */ /* 0x000fc80000000000 */
[----:B--2---:R-:W-:-:S04]  /*2b90*/  IMAD.WIDE.U32 R6, R9, 0x8, R6 ;  /* 0x0000000809067825 */ /* 0x004fc800078e0006 */
[----:B------:R-:W-:-:S05]  /*2ba0*/  IMAD.MOV.U32 R9, RZ, RZ, RZ ;  /* 0x000000ffff097224 */ /* 0x000fca00078e00ff */
[----:B------:R3:W-:Y:S02]  /*2bb0*/  REDG.E.ADD.64.STRONG.GPU desc[UR20][R6.64+0x400], R8 ;  /* 0x000400080600798e */ /* 0x0007e4000c12e514 */
.L_x_213:
[----:B------:R-:W-:Y:S05]  /*2bc0*/  BSYNC.RECONVERGENT B1 ;  /* 0x0000000000017941 */ /* 0x000fea0003800200 */
.L_x_212:
[----:B------:R-:W-:-:S07]  /*2bd0*/  VIADD R3, R3, 0x4 ;  /* 0x0000000403037836 */ /* 0x000fce0000000000 */
.L_x_205:
[----:B------:R-:W-:-:S09]  /*2be0*/  UISETP.NE.AND UP0, UPT, UR25, URZ, UPT ;  /* 0x000000ff1900728c */ /* 0x000fd2000bf05270 */
[----:B------:R-:W-:Y:S05]  /*2bf0*/  BRA.U !UP0, `(.L_x_152) ;  /* 0x00000001089c7547 */ /* 0x000fea000b800000 */
[----:B------:R-:W-:-:S13]  /*2c00*/  ISETP.NE.AND P0, PT, R5, RZ, PT ;  /* 0x000000ff0500720c */ /* 0x000fda0003f05270 */
[----:B------:R-:W-:Y:S05]  /*2c10*/  @!P0 BRA `(.L_x_214) ;  /* 0x0000000000648947 */ /* 0x000fea0003800000 */
[----:B01234-:R-:W-:Y:S01]  /*2c20*/  LEA R6, R3, R0, 0xa ;  /* 0x0000000003067211 */ /* 0x01ffe200078e50ff */
[----:B------:R-:W-:Y:S04]  /*2c30*/  BSSY.RECONVERGENT B1, `(.L_x_215) ;  /* 0x000000c000017945 */ /* 0x000fe80003800200 */
[----:B------:R-:W0:Y:S04]  /*2c40*/  LDS R2, [R6+0x200] ;  /* 0x0002000006027984 */ /* 0x000e280000000800 */
[----:B------:R-:W1:Y:S01]  /*2c50*/  LDS R5, [R6+0x600] ;  /* 0x0006000006057984 */ /* 0x000e620000000800 */
[----:B0-----:R-:W-:-:S02]  /*2c60*/  ISETP.NE.AND P0, PT, R2, RZ, PT ;  /* 0x000000ff0200720c */ /* 0x001fc40003f05270 */
[----:B-1----:R-:W-:-:S11]  /*2c70*/  ISETP.NE.AND P1, PT, R5, RZ, PT ;  /* 0x000000ff0500720c */ /* 0x002fd60003f25270 */
[----:B------:R-:W-:Y:S05]  /*2c80*/  @!P0 BRA `(.L_x_216) ;  /* 0x0000000000188947 */ /* 0x000fea0003800000 */
[----:B------:R-:W0:Y:S01]  /*2c90*/  LDC.64 R6, c[0x0][0x380] ;  /* 0x0000e000ff067b82 */ /* 0x000e220000000a00 */
[----:B------:R-:W-:-:S04]  /*2ca0*/  IMAD R9, R3, 0x100, R4 ;  /* 0x0000010003097824 */ /* 0x000fc800078e0204 */
[----:B0-----:R-:W-:-:S04]  /*2cb0*/  IMAD.WIDE.U32 R8, R9, 0x8, R6 ;  /* 0x0000000809087825 */ /* 0x001fc800078e0006 */
[----:B------:R-:W-:Y:S02]  /*2cc0*/  IMAD.MOV.U32 R6, RZ, RZ, R2 ;  /* 0x000000ffff067224 */ /* 0x000fe400078e0002 */
[----:B------:R-:W-:-:S05]  /*2cd0*/  IMAD.MOV.U32 R7, RZ, RZ, RZ ;  /* 0x000000ffff077224 */ /* 0x000fca00078e00ff */
[----:B------:R0:W-:Y:S02]  /*2ce0*/  REDG.E.ADD.64.STRONG.GPU desc[UR20][R8.64+0x400], R6 ;  /* 0x000400060800798e */ /* 0x0001e4000c12e514 */
.L_x_216:
[----:B------:R-:W-:Y:S05]  /*2cf0*/  BSYNC.RECONVERGENT B1 ;  /* 0x0000000000017941 */ /* 0x000fea0003800200 */
.L_x_215:
[----:B------:R-:W-:Y:S04]  /*2d00*/  BSSY.RECONVERGENT B1, `(.L_x_217) ;  /* 0x0000009000017945 */ /* 0x000fe80003800200 */
[----:B------:R-:W-:Y:S05]  /*2d10*/  @!P1 BRA `(.L_x_218) ;  /* 0x00000000001c9947 */ /* 0x000fea0003800000 */
[----:B0-----:R-:W0:Y:S01]  /*2d20*/  LDC.64 R6, c[0x0][0x380] ;  /* 0x0000e000ff067b82 */ /* 0x001e220000000a00 */
[----:B------:R-:W-:-:S04]  /*2d30*/  IMAD R2, R3, 0x100, R4 ;  /* 0x0000010003027824 */ /* 0x000fc800078e0204 */
[----:B------:R-:W-:-:S04]  /*2d40*/  VIADD R9, R2, 0x100 ;  /* 0x0000010002097836 */ /* 0x000fc80000000000 */
[----:B0-----:R-:W-:-:S04]  /*2d50*/  IMAD.WIDE.U32 R8, R9, 0x8, R6 ;  /* 0x0000000809087825 */ /* 0x001fc800078e0006 */
[----:B------:R-:W-:Y:S02]  /*2d60*/  HFMA2 R7, -RZ, RZ, 0, 0 ;  /* 0x00000000ff077431 */ /* 0x000fe400000001ff */
[----:B------:R-:W-:-:S05]  /*2d70*/  IMAD.MOV.U32 R6, RZ, RZ, R5 ;  /* 0x000000ffff067224 */ /* 0x000fca00078e0005 */
[----:B------:R1:W-:Y:S02]  /*2d80*/  REDG.E.ADD.64.STRONG.GPU desc[UR20][R8.64+0x400], R6 ;  /* 0x000400060800798e */ /* 0x0003e4000c12e514 */
.L_x_218:
[----:B------:R-:W-:Y:S05]  /*2d90*/  BSYNC.RECONVERGENT B1 ;  /* 0x0000000000017941 */ /* 0x000fea0003800200 */
.L_x_217:
[----:B------:R-:W-:-:S07]  /*2da0*/  VIADD R3, R3, 0x2 ;  /* 0x0000000203037836 */ /* 0x000fce0000000000 */
.L_x_214:
[----:B------:R-:W-:-:S09]  /*2db0*/  UISETP.NE.AND UP0, UPT, UR9, URZ, UPT ;  /* 0x000000ff0900728c */ /* 0x000fd2000bf05270 */
[----:B------:R-:W-:Y:S05]  /*2dc0*/  BRA.U !UP0, `(.L_x_152) ;  /* 0x0000000108287547 */ /* 0x000fea000b800000 */
[----:B------:R-:W-:-:S05]  /*2dd0*/  IMAD R2, R3, 0x400, R0 ;  /* 0x0000040003027824 */ /* 0x000fca00078e0200 */
[----:B------:R-:W5:Y:S02]  /*2de0*/  LDS R5, [R2+0x200] ;  /* 0x0002000002057984 */ /* 0x000f640000000800 */
[----:B-----5:R-:W-:-:S13]  /*2df0*/  ISETP.NE.AND P0, PT, R5, RZ, PT ;  /* 0x000000ff0500720c */ /* 0x020fda0003f05270 */
[----:B------:R-:W-:Y:S05]  /*2e00*/  @!P0 BRA `(.L_x_152) ;  /* 0x0000000000188947 */ /* 0x000fea0003800000 */
[----:B01234-:R-:W0:Y:S01]  /*2e10*/  LDC.64 R6, c[0x0][0x380] ;  /* 0x0000e000ff067b82 */ /* 0x01fe220000000a00 */
[----:B------:R-:W-:-:S04]  /*2e20*/  IMAD R3, R3, 0x100, R4 ;  /* 0x0000010003037824 */ /* 0x000fc800078e0204 */
[----:B0-----:R-:W-:-:S04]  /*2e30*/  IMAD.WIDE.U32 R2, R3, 0x8, R6 ;  /* 0x0000000803027825 */ /* 0x001fc800078e0006 */
[----:B------:R-:W-:Y:S02]  /*2e40*/  IMAD.MOV.U32 R6, RZ, RZ, R5 ;  /* 0x000000ffff067224 */ /* 0x000fe400078e0005 */
[----:B------:R-:W-:-:S05]  /*2e50*/  IMAD.MOV.U32 R7, RZ, RZ, RZ ;  /* 0x000000ffff077224 */ /* 0x000fca00078e00ff */
[----:B------:R0:W-:Y:S02]  /*2e60*/  REDG.E.ADD.64.STRONG.GPU desc[UR20][R2.64+0x400], R6 ;  /* 0x000400060200798e */ /* 0x0001e4000c12e514 */
.L_x_152:
[----:B------:R-:W-:Y:S05]  /*2e70*/  BSYNC.RECONVERGENT B0 ;  /* 0x0000000000007941 */ /* 0x000fea0003800200 */
.L_x_151:
[----:B------:R-:W-:Y:S01]  /*2e80*/  BAR.SYNC.DEFER_BLOCKING 0x0 ;  /* 0x0000000000007b1d */ /* 0x000fe20000010000 */
[----:B------:R-:W-:-:S04]  /*2e90*/  UIADD3 UR6, UP0, UPT, UR6, 0x1, URZ ;  /* 0x0000000106067890 */ /* 0x000fc8000ff1e0ff */
[----:B------:R-:W-:Y:S02]  /*2ea0*/  UIADD3.X UR7, UPT, UPT, URZ, UR7, URZ, UP0, !UPT ;  /* 0x00000007ff077290 */ /* 0x000fe400087fe4ff */
[----:B------:R-:W-:-:S04]  /*2eb0*/  UISETP.NE.U32.AND UP0, UPT, UR6, UR11, UPT ;  /* 0x0000000b0600728c */ /* 0x000fc8000bf05070 */
[----:B------:R-:W-:-:S09]  /*2ec0*/  UISETP.NE.AND.EX UP0, UPT, UR7, UR12, UPT, UP0 ;  /* 0x0000000c0700728c */ /* 0x000fd2000bf05300 */
[----:B------:R-:W-:Y:S05]  /*2ed0*/  BRA.U UP0, `(.L_x_219) ;  /* 0xffffffd100f07547 */ /* 0x000fea000b83ffff */
[----:B------:R-:W-:Y:S05]  /*2ee0*/  EXIT ;  /* 0x000000000000794d */ /* 0x000fea0003800000 */
.L_x_220:
        /* <DEDUP_REMOVED lines=9> */
.L_x_1789:


//--------------------- .text._ZN3cub18CUB_300001_SM_10006detail10radix_sort31DeviceRadixSortSingleTileKernelINS1_5radix10policy_hubIiiyE10Policy1000ELNS0_9SortOrderE0EiiyNS1_21identity_decomposer_tEEEvPKT1_PSA_PKT2_PSE_T3_iiT4_ --------------------------
	.section	.text._ZN3cub18CUB_300001_SM_10006detail10radix_sort31DeviceRadixSortSingleTileKernelINS1_5radix10policy_hubIiiyE10Policy1000ELNS0_9SortOrderE0EiiyNS1_21identity_decomposer_tEEEvPKT1_PSA_PKT2_PSE_T3_iiT4_,"ax",@progbits
	.align	128
        .global         _ZN3cub18CUB_300001_SM_10006detail10radix_sort31DeviceRadixSortSingleTileKernelINS1_5radix10policy_hubIiiyE10Policy1000ELNS0_9SortOrderE0EiiyNS1_21identity_decomposer_tEEEvPKT1_PSA_PKT2_PSE_T3_iiT4_
        .type           _ZN3cub18CUB_300001_SM_10006detail10radix_sort31DeviceRadixSortSingleTileKernelINS1_5radix10policy_hubIiiyE10Policy1000ELNS0_9SortOrderE0EiiyNS1_21identity_decomposer_tEEEvPKT1_PSA_PKT2_PSE_T3_iiT4_,@function
        .size           _ZN3cub18CUB_300001_SM_10006detail10radix_sort31DeviceRadixSortSingleTileKernelINS1_5radix10policy_hubIiiyE10Policy1000ELNS0_9SortOrderE0EiiyNS1_21identity_decomposer_tEEEvPKT1_PSA_PKT2_PSE_T3_iiT4_,(.L_x_1790 - _ZN3cub18CUB_300001_SM_10006detail10radix_sort31DeviceRadixSortSingleTileKernelINS1_5radix10policy_hubIiiyE10Policy1000ELNS0_9SortOrderE0EiiyNS1_21identity_decomposer_tEEEvPKT1_PSA_PKT2_PSE_T3_iiT4_)
        .other          _ZN3cub18CUB_300001_SM_10006detail10radix_sort31DeviceRadixSortSingleTileKernelINS1_5radix10policy_hubIiiyE10Policy1000ELNS0_9SortOrderE0EiiyNS1_21identity_decomposer_tEEEvPKT1_PSA_PKT2_PSE_T3_iiT4_,@"STO_CUDA_ENTRY STV_DEFAULT"
_ZN3cub18CUB_300001_SM_10006detail10radix_sort31DeviceRadixSortSingleTileKernelINS1_5radix10policy_hubIiiyE10Policy1000ELNS0_9SortOrderE0EiiyNS1_21identity_decomposer_tEEEvPKT1_PSA_PKT2_PSE_T3_iiT4_:
.text._ZN3cub18CUB_300001_SM_10006detail10radix_sort31DeviceRadixSortSingleTileKernelINS1_5radix10policy_hubIiiyE10Policy1000ELNS0_9SortOrderE0EiiyNS1_21identity_decomposer_tEEEvPKT1_PSA_PKT2_PSE_T3_iiT4_:
[----:B------:R-:W-:Y:S01]  /*0000*/  LDC R1, c[0x0][0x37c] ;  /* 0x0000df00ff017b82 */ /* 0x000fe20000000800 */
[----:B------:R-:W0:Y:S01]  /*0010*/  S2R R0, SR_TID.X ;  /* 0x0000000000007919 */ /* 0x000e220000002100 */
[----:B------:R-:W1:Y:S06]  /*0020*/  LDCU UR4, c[0x0][0x3a0] ;  /* 0x00007400ff0477ac */ /* 0x000e6c0008000800 */
[----:B------:R-:W2:Y:S01]  /*0030*/  LDC.64 R6, c[0x0][0x380] ;  /* 0x0000e000ff067b82 */ /* 0x000ea20000000a00 */
[----:B------:R-:W3:Y:S01]  /*0040*/  LDCU.64 UR8, c[0x0][0x358] ;  /* 0x00006b00ff0877ac */ /* 0x000ee20008000a00 */
[----:B------:R-:W4:Y:S01]  /*0050*/  LDCU UR10, c[0x0][0x3ac] ;  /* 0x00007580ff0a77ac */ /* 0x000f220008000800 */
[----:B0-----:R-:W-:-:S04]  /*0060*/  IMAD R9, R0, 0x13, RZ ;  /* 0x0000001300097824 */ /* 0x001fc800078e02ff */
[C---:B------:R-:W-:Y:S01]  /*0070*/  VIADD R4, R9.reuse, 0x1 ;  /* 0x0000000109047836 */ /* 0x040fe20000000000 */
[C---:B-1----:R-:W-:Y:S01]  /*0080*/  ISETP.GE.AND P6, PT, R9.reuse, UR4, PT ;  /* 0x0000000409007c0c */ /* 0x042fe2000bfc6270 */
[C---:B------:R-:W-:Y:S02]  /*0090*/  VIADD R8, R9.reuse, 0x5 ;  /* 0x0000000509087836 */ /* 0x040fe40000000000 */
[C---:B--2---:R-:W-:Y:S01]  /*00a0*/  IMAD.WIDE.U32 R6, R9.reuse, 0x4, R6 ;  /* 0x0000000409067825 */ /* 0x044fe200078e0006 */
[----:B------:R-:W-:Y:S02]  /*00b0*/  ISETP.GE.AND P5, PT, R4, UR4, PT ;  /* 0x0000000404007c0c */ /* 0x000fe4000bfa6270 */
[----:B------:R-:W-:Y:S01]  /*00c0*/  ISETP.GE.AND P1, PT, R8, UR4, PT ;  /* 0x0000000408007c0c */ /* 0x000fe2000bf26270 */
[C---:B------:R-:W-:Y:S01]  /*00d0*/  VIADD R5, R9.reuse, 0x2 ;  /* 0x0000000209057836 */ /* 0x040fe20000000000 */
[----:B------:R-:W-:Y:S01]  /*00e0*/  P2R R46, PR, RZ, 0x20 ;  /* 0x00000020ff2e7803 */ /* 0x000fe20000000000 */
[C---:B------:R-:W-:Y:S01]  /*00f0*/  VIADD R10, R9.reuse, 0x6 ;  /* 0x00000006090a7836 */ /* 0x040fe20000000000 */
[----:B------:R-:W-:Y:S01]  /*0100*/  P2R R49, PR, RZ, 0x2 ;  /* 0x00000002ff317803 */ /* 0x000fe20000000000 */
[----:B------:R-:W-:Y:S01]  /*0110*/  VIADD R4, R9, 0x3 ;  /* 0x0000000309047836 */ /* 0x000fe20000000000 */
[----:B------:R-:W-:Y:S01]  /*0120*/  ISETP.GE.AND P4, PT, R5, UR4, PT ;  /* 0x0000000405007c0c */ /* 0x000fe2000bf86270 */
[C---:B------:R-:W-:Y:S01]  /*0130*/  VIADD R5, R9.reuse, 0x4 ;  /* 0x0000000409057836 */ /* 0x040fe20000000000 */
[----:B------:R-:W-:Y:S01]  /*0140*/  ISETP.GE.AND P0, PT, R10, UR4, PT ;  /* 0x000000040a007c0c */ /* 0x000fe2000bf06270 */
[----:B------:R-:W-:Y:S01]  /*0150*/  VIADD R29, R9, 0x9 ;  /* 0x00000009091d7836 */ /* 0x000fe20000000000 */
[----:B------:R-:W-:Y:S01]  /*0160*/  ISETP.GE.AND P3, PT, R4, UR4, PT ;  /* 0x0000000404007c0c */ /* 0x000fe2000bf66270 */
[----:B---3--:R-:W2:Y:S01]  /*0170*/  @!P5 LDG.E R8, desc[UR8][R6.64+0x4] ;  /* 0x000004080608d981 */ /* 0x008ea2000c1e1900 */
[----:B------:R-:W-:Y:S01]  /*0180*/  ISETP.GE.AND P2, PT, R5, UR4, PT ;  /* 0x0000000405007c0c */ /* 0x000fe2000bf46270 */
[C---:B------:R-:W-:Y:S01]  /*0190*/  VIADD R4, R9.reuse, 0x7 ;  /* 0x0000000709047836 */ /* 0x040fe20000000000 */
[----:B------:R-:W-:Y:S01]  /*01a0*/  P2R R50, PR, RZ, 0x1 ;  /* 0x00000001ff327803 */ /* 0x000fe20000000000 */
[----:B------:R-:W3:Y:S01]  /*01b0*/  @!P1 LDG.E R35, desc[UR8][R6.64+0x14] ;  /* 0x0000140806239981 */ /* 0x000ee2000c1e1900 */
[C---:B------:R-:W-:Y:S01]  /*01c0*/  VIADD R5, R9.reuse, 0x8 ;  /* 0x0000000809057836 */ /* 0x040fe20000000000 */
[----:B------:R-:W-:Y:S01]  /*01d0*/  P2R R47, PR, RZ, 0x8 ;  /* 0x00000008ff2f7803 */ /* 0x000fe20000000000 */
[C---:B------:R-:W-:Y:S01]  /*01e0*/  VIADD R30, R9.reuse, 0xa ;  /* 0x0000000a091e7836 */ /* 0x040fe20000000000 */
[----:B------:R-:W4:Y:S01]  /*01f0*/  @!P4 LDG.E R10, desc[UR8][R6.64+0x8] ;  /* 0x00000808060ac981 */ /* 0x000f22000c1e1900 */
[C---:B------:R-:W-:Y:S01]  /*0200*/  VIADD R31, R9.reuse, 0xb ;  /* 0x0000000b091f7836 */ /* 0x040fe20000000000 */
[----:B------:R-:W-:Y:S01]  /*0210*/  P2R R48, PR, RZ, 0x4 ;  /* 0x00000004ff307803 */ /* 0x000fe20000000000 */
[C---:B------:R-:W-:Y:S01]  /*0220*/  VIADD R32, R9.reuse, 0xc ;  /* 0x0000000c09207836 */ /* 0x040fe20000000000 */
[----:B------:R-:W3:Y:S01]  /*0230*/  @!P3 LDG.E R11, desc[UR8][R6.64+0xc] ;  /* 0x00000c08060bb981 */ /* 0x000ee2000c1e1900 */
[----:B------:R-:W-:Y:S01]  /*0240*/  VIADD R33, R9, 0x10 ;  /* 0x0000001009217836 */ /* 0x000fe20000000000 */
[----:B------:R-:W-:-:S02]  /*0250*/  P2R R45, PR, RZ, 0x10 ;  /* 0x00000010ff2d7803 */ /* 0x000fc40000000000 */
[----:B------:R-:W3:Y:S04]  /*0260*/  @!P2 LDG.E R34, desc[UR8][R6.64+0x10] ;  /* 0x000010080622a981 */ /* 0x000ee8000c1e1900 */
[----:B------:R-:W3:Y:S01]  /*0270*/  @!P0 LDG.E R36, desc[UR8][R6.64+0x18] ;  /* 0x0000180806248981 */ /* 0x000ee2000c1e1900 */
[----:B------:R-:W-:-:S03]  /*0280*/  ISETP.GE.AND P0, PT, R4, UR4, PT ;  /* 0x0000000404007c0c */ /* 0x000fc6000bf06270 */
[----:B------:R-:W3:Y:S01]  /*0290*/  @!P6 LDG.E R61, desc[UR8][R6.64] ;  /* 0x00000008063de981 */ /* 0x000ee2000c1e1900 */
[----:B------:R-:W-:-:S09]  /*02a0*/  P2R R51, PR, RZ, 0x1 ;  /* 0x00000001ff337803 */ /* 0x000fd20000000000 */
[----:B------:R-:W3:Y:S01]  /*02b0*/  @!P0 LDG.E R37, desc[UR8][R6.64+0x1c] ;  /* 0x00001c0806258981 */ /* 0x000ee2000c1e1900 */
[----:B------:R-:W-:Y:S02]  /*02c0*/  ISETP.GE.AND P0, PT, R5, UR4, PT ;  /* 0x0000000405007c0c */ /* 0x000fe4000bf06270 */
[----:B------:R-:W0:Y:S02]  /*02d0*/  LDC.64 R4, c[0x0][0x390] ;  /* 0x0000e400ff047b82 */ /* 0x000e240000000a00 */
[----:B------:R-:W-:-:S09]  /*02e0*/  P2R R52, PR, RZ, 0x1 ;  /* 0x00000001ff347803 */ /* 0x000fd20000000000 */
[----:B------:R-:W3:Y:S01]  /*02f0*/  @!P0 LDG.E R38, desc[UR8][R6.64+0x20] ;  /* 0x0000200806268981 */ /* 0x000ee2000c1e1900 */
[----:B------:R-:W-:-:S04]  /*0300*/  ISETP.GE.AND P0, PT, R29, UR4, PT ;  /* 0x000000041d007c0c */ /* 0x000fc8000bf06270 */
[----:B------:R-:W-:-:S09]  /*0310*/  P2R R53, PR, RZ, 0x1 ;  /* 0x00000001ff357803 */ /* 0x000fd20000000000 */
[----:B------:R-:W3:Y:S01]  /*0320*/  @!P0 LDG.E R39, desc[UR8][R6.64+0x24] ;  /* 0x0000240806278981 */ /* 0x000ee2000c1e1900 */
[----:B------:R-:W-:Y:S01]  /*0330*/  ISETP.GE.AND P0, PT, R30, UR4, PT ;  /* 0x000000041e007c0c */ /* 0x000fe2000bf06270 */
[----:B------:R-:W-:-:S05]  /*0340*/  VIADD R30, R9, 0xd ;  /* 0x0000000d091e7836 */ /* 0x000fca0000000000 */
[----:B------:R-:W-:Y:S02]  /*0350*/  ISETP.GE.AND P1, PT, R30, UR4, PT ;  /* 0x000000041e007c0c */ /* 0x000fe4000bf26270 */
[----:B------:R-:W-:Y:S02]  /*0360*/  P2R R54, PR, RZ, 0x1 ;  /* 0x00000001ff367803 */ /* 0x000fe40000000000 */
[----:B------:R-:W-:-:S03]  /*0370*/  P2R R58, PR, RZ, 0x2 ;  /* 0x00000002ff3a7803 */ /* 0x000fc60000000000 */
[----:B------:R-:W3:Y:S01]  /*0380*/  @!P0 LDG.E R40, desc[UR8][R6.64+0x28] ;  /* 0x0000280806288981 */ /* 0x000ee2000c1e1900 */
[----:B------:R-:W-:-:S05]  /*0390*/  ISETP.GE.AND P0, PT, R31, UR4, PT ;  /* 0x000000041f007c0c */ /* 0x000fca000bf06270 */
[----:B------:R-:W3:Y:S01]  /*03a0*/  @!P1 LDG.E R62, desc[UR8][R6.64+0x34] ;  /* 0x00003408063e9981 */ /* 0x000ee2000c1e1900 */
[----:B------:R-:W-:-:S04]  /*03b0*/  ISETP.NE.AND P1, PT, R54, RZ, PT ;  /* 0x000000ff3600720c */ /* 0x000fc80003f25270 */
[----:B------:R-:W-:Y:S02]  /*03c0*/  P2R R57, PR, RZ, 0x2 ;  /* 0x00000002ff397803 */ /* 0x000fe40000000000 */
[----:B------:R-:W-:Y:S01]  /*03d0*/  ISETP.NE.AND P1, PT, R53, RZ, PT ;  /* 0x000000ff3500720c */ /* 0x000fe20003f25270 */
[----:B------:R-:W3:Y:S03]  /*03e0*/  @!P0 LDG.E R41, desc[UR8][R6.64+0x2c] ;  /* 0x00002c0806298981 */ /* 0x000ee6000c1e1900 */
[----:B------:R-:W-:Y:S02]  /*03f0*/  P2R R56, PR, RZ, 0x2 ;  /* 0x00000002ff387803 */ /* 0x000fe40000000000 */
[----:B------:R-:W-:Y:S02]  /*0400*/  ISETP.NE.AND P1, PT, R52, RZ, PT ;  /* 0x000000ff3400720c */ /* 0x000fe40003f25270 */
[----:B------:R-:W-:-:S02]  /*0410*/  P2R R60, PR, RZ, 0x1 ;  /* 0x00000001ff3c7803 */ /* 0x000fc40000000000 */
[----:B------:R-:W-:Y:S02]  /*0420*/  P2R R55, PR, RZ, 0x2 ;  /* 0x00000002ff377803 */ /* 0x000fe40000000000 */
[----:B------:R-:W-:Y:S02]  /*0430*/  ISETP.GE.AND P0, PT, R32, UR4, PT ;  /* 0x0000000420007c0c */ /* 0x000fe4000bf06270 */
[----:B------:R-:W-:Y:S01]  /*0440*/  ISETP.NE.AND P1, PT, R51, RZ, PT ;  /* 0x000000ff3300720c */ /* 0x000fe20003f25270 */
[----:B------:R-:W-:-:S03]  /*0450*/  VIADD R32, R9, 0xf ;  /* 0x0000000f09207836 */ /* 0x000fc60000000000 */
[----:B------:R-:W-:Y:S02]  /*0460*/  P2R R54, PR, RZ, 0x2 ;  /* 0x00000002ff367803 */ /* 0x000fe40000000000 */
[----:B------:R-:W-:Y:S02]  /*0470*/  ISETP.NE.AND P1, PT, R50, RZ, PT ;  /* 0x000000ff3200720c */ /* 0x000fe40003f25270 */
[----:B------:R-:W-:Y:S02]  /*0480*/  ISETP.GE.AND P3, PT, R32, UR4, PT ;  /* 0x0000000420007c0c */ /* 0x000fe4000bf66270 */
[----:B------:R-:W-:Y:S01]  /*0490*/  P2R R53, PR, RZ, 0x2 ;  /* 0x00000002ff357803 */ /* 0x000fe20000000000 */
[----:B------:R-:W3:Y:S01]  /*04a0*/  @!P0 LDG.E R42, desc[UR8][R6.64+0x30] ;  /* 0x00003008062a8981 */ /* 0x000ee2000c1e1900 */
[----:B------:R-:W-:Y:S01]  /*04b0*/  ISETP.NE.AND P1, PT, R49, RZ, PT ;  /* 0x000000ff3100720c */ /* 0x000fe20003f25270 */
[----:B------:R-:W-:-:S03]  /*04c0*/  VIADD R31, R9, 0xe ;  /* 0x0000000e091f7836 */ /* 0x000fc60000000000 */
[----:B------:R-:W-:Y:S01]  /*04d0*/  P2R R51, PR, RZ, 0x2 ;  /* 0x00000002ff337803 */ /* 0x000fe20000000000 */
[C---:B------:R-:W-:Y:S01]  /*04e0*/  VIADD R43, R9.reuse, 0x11 ;  /* 0x00000011092b7836 */ /* 0x040fe20000000000 */
[----:B------:R-:W-:Y:S01]  /*04f0*/  ISETP.NE.AND P1, PT, R48, RZ, PT ;  /* 0x000000ff3000720c */ /* 0x000fe20003f25270 */
[----:B------:R-:W-:Y:S01]  /*0500*/  VIADD R44, R9, 0x12 ;  /* 0x00000012092c7836 */ /* 0x000fe20000000000 */
[----:B------:R-:W-:Y:S02]  /*0510*/  ISETP.GE.AND P2, PT, R31, UR4, PT ;  /* 0x000000041f007c0c */ /* 0x000fe4000bf46270 */
[----:B------:R-:W-:Y:S02]  /*0520*/  P2R R49, PR, RZ, 0x2 ;  /* 0x00000002ff317803 */ /* 0x000fe40000000000 */
[----:B------:R-:W-:Y:S02]  /*0530*/  ISETP.NE.AND P1, PT, R47, RZ, PT ;  /* 0x000000ff2f00720c */ /* 0x000fe40003f25270 */
[----:B------:R-:W-:Y:S01]  /*0540*/  ISETP.GE.AND P4, PT, R33, UR4, PT ;  /* 0x0000000421007c0c */ /* 0x000fe2000bf86270 */
[----:B------:R-:W3:Y:S01]  /*0550*/  @!P3 LDG.E R47, desc[UR8][R6.64+0x3c] ;  /* 0x00003c08062fb981 */ /* 0x000ee2000c1e1900 */
[----:B------:R-:W-:-:S02]  /*0560*/  ISETP.GE.AND P5, PT, R43, UR4, PT ;  /* 0x000000042b007c0c */ /* 0x000fc4000bfa6270 */
[----:B------:R-:W-:Y:S02]  /*0570*/  ISETP.GE.AND P6, PT, R44, UR4, PT ;  /* 0x000000042c007c0c */ /* 0x000fe4000bfc6270 */
[----:B------:R-:W-:Y:S02]  /*0580*/  P2R R48, PR, RZ, 0x2 ;  /* 0x00000002ff307803 */ /* 0x000fe40000000000 */
[----:B------:R-:W-:-:S04]  /*0590*/  ISETP.NE.AND P1, PT, R45, RZ, PT ;  /* 0x000000ff2d00720c */ /* 0x000fc80003f25270 */
[----:B------:R-:W-:Y:S01]  /*05a0*/  P2R R45, PR, RZ, 0x2 ;  /* 0x00000002ff2d7803 */ /* 0x000fe20000000000 */
[----:B0-----:R-:W-:Y:S01]  /*05b0*/  IMAD.WIDE.U32 R4, R9, 0x4, R4 ;  /* 0x0000000409047825 */ /* 0x001fe200078e0004 */
[----:B------:R-:W-:Y:S01]  /*05c0*/  ISETP.NE.AND P1, PT, R46, RZ, PT ;  /* 0x000000ff2e00720c */ /* 0x000fe20003f25270 */
[----:B------:R-:W3:Y:S01]  /*05d0*/  @!P4 LDG.E R50, desc[UR8][R6.64+0x40] ;  /* 0x000040080632c981 */ /* 0x000ee2000c1e1900 */
[----:B------:R-:W-:-:S03]  /*05e0*/  P2R R59, PR, RZ, 0x1 ;  /* 0x00000001ff3b7803 */ /* 0x000fc60000000000 */
[----:B------:R-:W3:Y:S01]  /*05f0*/  @!P2 LDG.E R46, desc[UR8][R6.64+0x38] ;  /* 0x00003808062ea981 */ /* 0x000ee2000c1e1900 */
[----:B------:R-:W-:Y:S01]  /*0600*/  ISETP.GE.AND P0, PT, R9, UR4, PT ;  /* 0x0000000409007c0c */ /* 0x000fe2000bf06270 */
[----:B------:R-:W-:Y:S01]  /*0610*/  IMAD.MOV.U32 R30, RZ, RZ, -0x1 ;  /* 0xffffffffff1e7424 */ /* 0x000fe200078e00ff */
[----:B------:R-:W0:Y:S01]  /*0620*/  S2UR UR6, SR_CgaCtaId ;  /* 0x00000000000679c3 */ /* 0x000e220000008800 */
[----:B------:R-:W3:Y:S01]  /*0630*/  @!P5 LDG.E R9, desc[UR8][R6.64+0x44] ;  /* 0x000044080609d981 */ /* 0x000ee2000c1e1900 */
[----:B------:R-:W-:Y:S01]  /*0640*/  IMAD.MOV.U32 R31, RZ, RZ, -0x1 ;  /* 0xffffffffff1f7424 */ /* 0x000fe200078e00ff */
[----:B------:R-:W1:Y:S02]  /*0650*/  LDCU.64 UR4, c[0x0][0x3a8] ;  /* 0x00007500ff0477ac */ /* 0x000e640008000a00 */
[----:B------:R-:W3:Y:S03]  /*0660*/  @!P6 LDG.E R52, desc[UR8][R6.64+0x48] ;  /* 0x000048080634e981 */ /* 0x000ee6000c1e1900 */
[----:B------:R-:W-:Y:S06]  /*0670*/  BAR.SYNC.DEFER_BLOCKING 0x0 ;  /* 0x0000000000007b1d */ /* 0x000fec0000010000 */
[----:B------:R0:W5:Y:S01]  /*0680*/  @!P1 LDG.E R3, desc[UR8][R4.64+0x4] ;  /* 0x0000040804039981 */ /* 0x000162000c1e1900 */
[----:B------:R-:W-:-:S02]  /*0690*/  IMAD.MOV.U32 R32, RZ, RZ, -0x1 ;  /* 0xffffffffff207424 */ /* 0x000fc400078e00ff */
[----:B------:R-:W-:Y:S01]  /*06a0*/  IMAD.MOV.U32 R33, RZ, RZ, -0x1 ;  /* 0xffffffffff217424 */ /* 0x000fe200078e00ff */
[----:B------:R0:W5:Y:S01]  /*06b0*/  @!P0 LDG.E R2, desc[UR8][R4.64] ;  /* 0x0000000804028981 */ /* 0x000162000c1e1900 */
[----:B--2---:R-:W-:Y:S01]  /*06c0*/  @!P1 LOP3.LUT R30, R8, 0x80000000, RZ, 0x3c, !PT ;  /* 0x80000000081e9812 */ /* 0x004fe200078e3cff */
[----:B------:R-:W-:Y:S01]  /*06d0*/  IMAD.MOV.U32 R29, RZ, RZ, -0x1 ;  /* 0xffffffffff1d7424 */ /* 0x000fe200078e00ff */
[----:B------:R-:W-:Y:S01]  /*06e0*/  ISETP.NE.AND P1, PT, R45, RZ, PT ;  /* 0x000000ff2d00720c */ /* 0x000fe20003f25270 */
[----:B------:R2:W5:Y:S01]  /*06f0*/  @!P2 LDG.E R24, desc[UR8][R4.64+0x38] ;  /* 0x000038080418a981 */ /* 0x000562000c1e1900 */
[----:B-1----:R-:W-:-:S03]  /*0700*/  UIADD3 UR7, UPT, UPT, UR4, 0x6, URZ ;  /* 0x0000000604077890 */ /* 0x002fc6000fffe0ff */
[----:B------:R2:W5:Y:S01]  /*0710*/  @!P3 LDG.E R25, desc[UR8][R4.64+0x3c] ;  /* 0x00003c080419b981 */ /* 0x000562000c1e1900 */
[----:B------:R-:W-:-:S03]  /*0720*/  UIADD3 UR5, UPT, UPT, -UR4, UR5, URZ ;  /* 0x0000000504057290 */ /* 0x000fc6000fffe1ff */
[----:B------:R2:W5:Y:S04]  /*0730*/  @!P4 LDG.E R26, desc[UR8][R4.64+0x40] ;  /* 0x00004008041ac981 */ /* 0x000568000c1e1900 */
[----:B----4-:R-:W-:Y:S01]  /*0740*/  @!P1 LOP3.LUT R31, R10, 0x80000000, RZ, 0x3c, !PT ;  /* 0x800000000a1f9812 */ /* 0x010fe200078e3cff */
[----:B------:R2:W5:Y:S01]  /*0750*/  @!P1 LDG.E R12, desc[UR8][R4.64+0x8] ;  /* 0x00000808040c9981 */ /* 0x000562000c1e1900 */
[----:B------:R-:W-:-:S03]  /*0760*/  ISETP.NE.AND P1, PT, R48, RZ, PT ;  /* 0x000000ff3000720c */ /* 0x000fc60003f25270 */
[----:B------:R2:W5:Y:S04]  /*0770*/  @!P5 LDG.E R27, desc[UR8][R4.64+0x44] ;  /* 0x00004408041bd981 */ /* 0x000568000c1e1900 */
[----:B------:R2:W5:Y:S06]  /*0780*/  @!P6 LDG.E R28, desc[UR8][R4.64+0x48] ;  /* 0x00004808041ce981 */ /* 0x00056c000c1e1900 */
[----:B---3--:R-:W-:Y:S01]  /*0790*/  @!P1 LOP3.LUT R32, R11, 0x80000000, RZ, 0x3c, !PT ;  /* 0x800000000b209812 */ /* 0x008fe200078e3cff */
[----:B------:R2:W5:Y:S01]  /*07a0*/  @!P1 LDG.E R13, desc[UR8][R4.64+0xc] ;  /* 0x00000c08040d9981 */ /* 0x000562000c1e1900 */
[----:B------:R-:W-:-:S13]  /*07b0*/  ISETP.NE.AND P1, PT, R49, RZ, PT ;  /* 0x000000ff3100720c */ /* 0x000fda0003f25270 */
[----:B------:R-:W-:Y:S01]  /*07c0*/  @!P1 LOP3.LUT R33, R34, 0x80000000, RZ, 0x3c, !PT ;  /* 0x8000000022219812 */ /* 0x000fe200078e3cff */
[----:B------:R2:W5:Y:S01]  /*07d0*/  @!P1 LDG.E R14, desc[UR8][R4.64+0x10] ;  /* 0x00001008040e9981 */ /* 0x000562000c1e1900 */
[----:B------:R-:W-:Y:S01]  /*07e0*/  ISETP.NE.AND P1, PT, R51, RZ, PT ;  /* 0x000000ff3300720c */ /* 0x000fe20003f25270 */
[----:B------:R-:W-:-:S12]  /*07f0*/  IMAD.MOV.U32 R34, RZ, RZ, -0x1 ;  /* 0xffffffffff227424 */ /* 0x000fd800078e00ff */
        /* <DEDUP_REMOVED lines=15> */
[----:B------:R-:W-:Y:S01]  /*08f0*/  IMAD.MOV.U32 R38, RZ, RZ, -0x1 ;  /* 0xffffffffff267424 */ /* 0x000fe200078e00ff */
[----:B------:R-:W-:Y:S02]  /*0900*/  @!P0 LOP3.LUT R29, R61, 0x80000000, RZ, 0x3c, !PT ;  /* 0x800000003d1d8812 */ /* 0x000fe400078e3cff */
[----:B------:R-:W-:-:S09]  /*0910*/  ISETP.NE.AND P0, PT, R60, RZ, PT ;  /* 0x000000ff3c00720c */ /* 0x000fd20003f05270 */
[----:B------:R-:W-:Y:S01]  /*0920*/  @!P1 LOP3.LUT R38, R39, 0x80000000, RZ, 0x3c, !PT ;  /* 0x8000000027269812 */ /* 0x000fe200078e3cff */
[----:B------:R2:W5:Y:S01]  /*0930*/  @!P1 LDG.E R19, desc[UR8][R4.64+0x24] ;  /* 0x0000240804139981 */ /* 0x000562000c1e1900 */
[----:B------:R-:W-:Y:S01]  /*0940*/  ISETP.NE.AND P1, PT, R57, RZ, PT ;  /* 0x000000ff3900720c */ /* 0x000fe20003f25270 */
[----:B------:R-:W-:Y:S02]  /*0950*/  IMAD.MOV.U32 R39, RZ, RZ, -0x1 ;  /* 0xffffffffff277424 */ /* 0x000fe400078e00ff */
[----:B------:R2:W5:Y:S10]  /*0960*/  @!P0 LDG.E R21, desc[UR8][R4.64+0x2c] ;  /* 0x00002c0804158981 */ /* 0x000574000c1e1900 */
[----:B------:R-:W-:Y:S01]  /*0970*/  @!P1 LOP3.LUT R39, R40, 0x80000000, RZ, 0x3c, !PT ;  /* 0x8000000028279812 */ /* 0x000fe200078e3cff */
[----:B------:R-:W-:Y:S01]  /*0980*/  IMAD.MOV.U32 R40, RZ, RZ, -0x1 ;  /* 0xffffffffff287424 */ /* 0x000fe200078e00ff */
[----:B------:R2:W5:Y:S01]  /*0990*/  @!P1 LDG.E R20, desc[UR8][R4.64+0x28] ;  /* 0x0000280804149981 */ /* 0x000562000c1e1900 */
[----:B------:R-:W-:-:S02]  /*09a0*/  @!P0 LOP3.LUT R40, R41, 0x80000000, RZ, 0x3c, !PT ;  /* 0x8000000029288812 */ /* 0x000fc400078e3cff */
[----:B------:R-:W-:Y:S02]  /*09b0*/  ISETP.NE.AND P1, PT, R58, RZ, PT ;  /* 0x000000ff3a00720c */ /* 0x000fe40003f25270 */
[----:B------:R-:W-:Y:S01]  /*09c0*/  ISETP.NE.AND P0, PT, R59, RZ, PT ;  /* 0x000000ff3b00720c */ /* 0x000fe20003f05270 */
[----:B------:R-:W-:Y:S01]  /*09d0*/  IMAD.MOV.U32 R41, RZ, RZ, -0x1 ;  /* 0xffffffffff297424 */ /* 0x000fe200078e00ff */
[----:B------:R-:W-:Y:S02]  /*09e0*/  UMOV UR4, 0x400 ;  /* 0x0000040000047882 */ /* 0x000fe40000000000 */
[----:B0-----:R-:W-:-:S07]  /*09f0*/  ULEA UR4, UR6, UR4, 0x18 ;  /* 0x0000000406047291 */ /* 0x001fce000f8ec0ff */
[----:B------:R2:W5:Y:S02]  /*0a00*/  @!P1 LDG.E R23, desc[UR8][R4.64+0x34] ;  /* 0x0000340804179981 */ /* 0x000564000c1e1900 */
[----:B------:R-:W-:Y:S02]  /*0a10*/  @!P0 LOP3.LUT R41, R42, 0x80000000, RZ, 0x3c, !PT ;  /* 0x800000002a298812 */ /* 0x000fe400078e3cff */
[----:B------:R2:W5:Y:S01]  /*0a20*/  @!P0 LDG.E R22, desc[UR8][R4.64+0x30] ;  /* 0x0000300804168981 */ /* 0x000562000c1e1900 */
[----:B------:R-:W0:Y:S01]  /*0a30*/  S2R R42, SR_LANEID ;  /* 0x00000000002a7919 */ /* 0x000e220000000000 */
[----:B------:R-:W-:Y:S01]  /*0a40*/  IMAD.MOV.U32 R45, RZ, RZ, -0x1 ;  /* 0xffffffffff2d7424 */ /* 0x000fe200078e00ff */
[----:B------:R-:W-:Y:S02]  /*0a50*/  @!P3 LOP3.LUT R45, R47, 0x80000000, RZ, 0x3c, !PT ;  /* 0x800000002f2db812 */ /* 0x000fe400078e3cff */
[----:B------:R-:W-:Y:S01]  /*0a60*/  LEA R47, R0, UR4, 0x2 ;  /* 0x00000004002f7c11 */ /* 0x000fe2000f8e10ff */
[----:B------:R-:W-:Y:S01]  /*0a70*/  IMAD.MOV.U32 R44, RZ, RZ, -0x1 ;  /* 0xffffffffff2c7424 */ /* 0x000fe200078e00ff */
[----:B------:R-:W-:-:S02]  /*0a80*/  SHF.R.U32.HI R124, RZ, 0x5, R0 ;  /* 0x00000005ff7c7819 */ /* 0x000fc40000011600 */
[----:B------:R-:W-:Y:S01]  /*0a90*/  @!P2 LOP3.LUT R44, R46, 0x80000000, RZ, 0x3c, !PT ;  /* 0x800000002e2ca812 */ /* 0x000fe200078e3cff */
[----:B------:R-:W-:Y:S02]  /*0aa0*/  IMAD R51, R0, 0x80, R47 ;  /* 0x0000008000337824 */ /* 0x000fe400078e022f */
[----:B------:R-:W-:Y:S01]  /*0ab0*/  IMAD.MOV.U32 R46, RZ, RZ, -0x1 ;  /* 0xffffffffff2e7424 */ /* 0x000fe200078e00ff */
[----:B------:R-:W-:Y:S01]  /*0ac0*/  @!P4 LOP3.LUT R46, R50, 0x80000000, RZ, 0x3c, !PT ;  /* 0x80000000322ec812 */ /* 0x000fe200078e3cff */
[----:B------:R-:W-:Y:S01]  /*0ad0*/  IMAD.MOV.U32 R43, RZ, RZ, -0x1 ;  /* 0xffffffffff2b7424 */ /* 0x000fe200078e00ff */
[----:B------:R-:W-:Y:S01]  /*0ae0*/  @!P1 LOP3.LUT R43, R62, 0x80000000, RZ, 0x3c, !PT ;  /* 0x800000003e2b9812 */ /* 0x000fe200078e3cff */
[----:B------:R-:W-:Y:S01]  /*0af0*/  IMAD.MOV.U32 R48, RZ, RZ, -0x1 ;  /* 0xffffffffff307424 */ /* 0x000fe200078e00ff */
[----:B------:R-:W-:Y:S01]  /*0b00*/  @!P5 LOP3.LUT R48, R9, 0x80000000, RZ, 0x3c, !PT ;  /* 0x800000000930d812 */ /* 0x000fe200078e3cff */
[----:B------:R-:W-:Y:S01]  /*0b10*/  IMAD.MOV.U32 R49, RZ, RZ, -0x1 ;  /* 0xffffffffff317424 */ /* 0x000fe200078e00ff */
[----:B------:R-:W-:Y:S01]  /*0b20*/  @!P6 LOP3.LUT R49, R52, 0x80000000, RZ, 0x3c, !PT ;  /* 0x800000003431e812 */ /* 0x000fe200078e3cff */
[----:B------:R-:W-:Y:S01]  /*0b30*/  IMAD R53, R0, -0x38, R51 ;  /* 0xffffffc800357824 */ /* 0x000fe200078e0233 */
[----:B------:R-:W-:Y:S01]  /*0b40*/  LEA R50, R124, UR4, 0x2 ;  /* 0x000000047c327c11 */ /* 0x000fe2000f8e10ff */
[----:B--2---:R-:W-:Y:S06]  /*0b50*/  BAR.SYNC.DEFER_BLOCKING 0x0 ;  /* 0x0000000000007b1d */ /* 0x004fec0000010000 */
.L_x_222:
[----:B------:R-:W-:Y:S01]  /*0b60*/  UISETP.LT.AND UP0, UPT, UR5, 0x6, UPT ;  /* 0x000000060500788c */ /* 0x000fe2000bf01270 */
[----:B------:R-:W-:Y:S01]  /*0b70*/  STS [R47], RZ ;  /* 0x000000ff2f007388 */ /* 0x000fe20000000800 */
[----:B------:R-:W-:Y:S01]  /*0b80*/  UIADD3 UR6, UPT, UPT, UR7, -0x6, URZ ;  /* 0xfffffffa07067890 */ /* 0x000fe2000fffe0ff */
[----:B0-----:R-:W-:Y:S01]  /*0b90*/  ISETP.NE.AND P1, PT, R42, 0x1f, PT ;  /* 0x0000001f2a00780c */ /* 0x001fe20003f25270 */
[----:B------:R-:W-:Y:S01]  /*0ba0*/  USEL UR4, UR5, 0x6, UP0 ;  /* 0x0000000605047887 */ /* 0x000fe20008000000 */
[----:B------:R-:W-:Y:S01]  /*0bb0*/  STS [R47+0x400], RZ ;  /* 0x000400ff2f007388 */ /* 0x000fe20000000800 */
[C---:B------:R-:W-:Y:S01]  /*0bc0*/  ISETP.NE.AND P2, PT, R124.reuse, 0x6, PT ;  /* 0x000000067c00780c */ /* 0x040fe20003f45270 */
[----:B------:R-:W-:Y:S01]  /*0bd0*/  UISETP.GE.AND UP0, UPT, UR7, UR10, UPT ;  /* 0x0000000a0700728c */ /* 0x000fe2000bf06270 */
[----:B-1----:R-:W-:Y:S01]  /*0be0*/  SHF.R.U32.HI R4, RZ, UR6, R29 ;  /* 0x00000006ff047c19 */ /* 0x002fe2000801161d */
[----:B------:R-:W-:Y:S01]  /*0bf0*/  UBMSK UR4, URZ, UR4 ;  /* 0x00000004ff04729b */ /* 0x000fe20008000000 */
[----:B------:R-:W-:Y:S01]  /*0c00*/  STS [R47+0x800], RZ ;  /* 0x000800ff2f007388 */ /* 0x000fe20000000800 */
[----:B------:R-:W-:-:S03]  /*0c10*/  ISETP.NE.AND P3, PT, R124, 0x7, PT ;  /* 0x000000077c00780c */ /* 0x000fc60003f65270 */
[----:B------:R-:W-:Y:S01]  /*0c20*/  STS [R47+0xc00], RZ ;  /* 0x000c00ff2f007388 */ /* 0x000fe20000000800 */
[----:B------:R-:W-:-:S03]  /*0c30*/  LOP3.LUT R4, R4, UR4, RZ, 0xc0, !PT ;  /* 0x0000000404047c12 */ /* 0x000fc6000f8ec0ff */
[----:B------:R-:W-:Y:S02]  /*0c40*/  STS [R47+0x1000], RZ ;  /* 0x001000ff2f007388 */ /* 0x000fe40000000800 */
[----:B------:R-:W-:Y:S01]  /*0c50*/  IMAD.SHL.U32 R5, R4, 0x400, RZ ;  /* 0x0000040004057824 */ /* 0x000fe200078e00ff */
[----:B------:R-:W-:Y:S01]  /*0c60*/  SHF.R.U32.HI R4, RZ, 0x4, R4 ;  /* 0x00000004ff047819 */ /* 0x000fe20000011604 */
[----:B------:R-:W-:Y:S03]  /*0c70*/  STS [R47+0x1400], RZ ;  /* 0x001400ff2f007388 */ /* 0x000fe60000000800 */
[----:B------:R-:W-:Y:S01]  /*0c80*/  LOP3.LUT R54, R5, 0x7c00, RZ, 0xc0, !PT ;  /* 0x00007c0005367812 */ /* 0x000fe200078ec0ff */
[----:B------:R-:W-:Y:S01]  /*0c90*/  STS [R47+0x1800], RZ ;  /* 0x001800ff2f007388 */ /* 0x000fe20000000800 */
[----:B------:R-:W-:-:S03]  /*0ca0*/  LOP3.LUT R4, R4, 0xffffffe, RZ, 0xc0, !PT ;  /* 0x0ffffffe04047812 */ /* 0x000fc600078ec0ff */
[----:B------:R-:W-:Y:S01]  /*0cb0*/  STS [R47+0x1c00], RZ ;  /* 0x001c00ff2f007388 */ /* 0x000fe20000000800 */
[----:B------:R-:W-:Y:S02]  /*0cc0*/  IADD3 R54, PT, PT, R4, R47, R54 ;  /* 0x0000002f04367210 */ /* 0x000fe40007ffe036 */
[----:B------:R-:W-:Y:S01]  /*0cd0*/  SHF.R.U32.HI R4, RZ, UR6, R30 ;  /* 0x00000006ff047c19 */ /* 0x000fe2000801161e */
[----:B------:R-:W-:Y:S03]  /*0ce0*/  STS [R47+0x2000], RZ ;  /* 0x002000ff2f007388 */ /* 0x000fe60000000800 */
[----:B------:R-:W-:Y:S01]  /*0cf0*/  LOP3.LUT R4, R4, UR4, RZ, 0xc0, !PT ;  /* 0x0000000404047c12 */ /* 0x000fe2000f8ec0ff */
[----:B------:R-:W-:Y:S04]  /*0d00*/  STS [R47+0x2400], RZ ;  /* 0x002400ff2f007388 */ /* 0x000fe80000000800 */
[----:B------:R-:W-:Y:S01]  /*0d10*/  STS [R47+0x2800], RZ ;  /* 0x002800ff2f007388 */ /* 0x000fe20000000800 */
[----:B------:R-:W-:Y:S01]  /*0d20*/  IMAD.SHL.U32 R5, R4, 0x400, RZ ;  /* 0x0000040004057824 */ /* 0x000fe200078e00ff */
[----:B------:R-:W-:-:S02]  /*0d30*/  SHF.R.U32.HI R4, RZ, 0x4, R4 ;  /* 0x00000004ff047819 */ /* 0x000fc40000011604 */
[----:B------:R-:W-:Y:S02]  /*0d40*/  STS [R47+0x2c00], RZ ;  /* 0x002c00ff2f007388 */ /* 0x000fe40000000800 */
[----:B------:R-:W-:Y:S02]  /*0d50*/  LOP3.LUT R56, R5, 0x7c00, RZ, 0xc0, !PT ;  /* 0x00007c0005387812 */ /* 0x000fe400078ec0ff */
        /* <DEDUP_REMOVED lines=32> */
[----:B------:R-:W0:Y:S02]  /*0f60*/  LDS.U16 R52, [R54] ;  /* 0x0000000036347984 */ /* 0x000e240000000400 */
[----:B0-----:R-:W-:-:S05]  /*0f70*/  VIADD R5, R52, 0x1 ;  /* 0x0000000134057836 */ /* 0x001fca0000000000 */
[----:B------:R0:W-:Y:S04]  /*0f80*/  STS.U16 [R54], R5 ;  /* 0x0000000536007388 */ /* 0x0001e80000000400 */
[----:B------:R-:W1:Y:S01]  /*0f90*/  LDS.U16 R57, [R56] ;  /* 0x0000000038397984 */ /* 0x000e620000000400 */
[----:B0-----:R-:W-:Y:S01]  /*0fa0*/  IMAD.SHL.U32 R5, R4, 0x400, RZ ;  /* 0x0000040004057824 */ /* 0x001fe200078e00ff */
[----:B------:R-:W-:-:S04]  /*0fb0*/  SHF.R.U32.HI R4, RZ, 0x4, R4 ;  /* 0x00000004ff047819 */ /* 0x000fc80000011604 */
[----:B------:R-:W-:Y:S02]  /*0fc0*/  LOP3.LUT R60, R5, 0x7c00, RZ, 0xc0, !PT ;  /* 0x00007c00053c7812 */ /* 0x000fe400078ec0ff */
[----:B------:R-:W-:-:S04]  /*0fd0*/  LOP3.LUT R4, R4, 0xffffffe, RZ, 0xc0, !PT ;  /* 0x0ffffffe04047812 */ /* 0x000fc800078ec0ff */
[----:B------:R-:W-:Y:S02]  /*0fe0*/  IADD3 R60, PT, PT, R4, R47, R60 ;  /* 0x0000002f043c7210 */ /* 0x000fe40007ffe03c */
[----:B------:R-:W-:-:S04]  /*0ff0*/  SHF.R.U32.HI R4, RZ, UR6, R33 ;  /* 0x00000006ff047c19 */ /* 0x000fc80008011621 */
[----:B------:R-:W-:-:S05]  /*1000*/  LOP3.LUT R4, R4, UR4, RZ, 0xc0, !PT ;  /* 0x0000000404047c12 */ /* 0x000fca000f8ec0ff */
[----:B------:R-:W-:Y:S01]  /*1010*/  IMAD.SHL.U32 R6, R4, 0x400, RZ ;  /* 0x0000040004067824 */ /* 0x000fe200078e00ff */
[----:B------:R-:W-:-:S04]  /*1020*/  SHF.R.U32.HI R4, RZ, 0x4, R4 ;  /* 0x00000004ff047819 */ /* 0x000fc80000011604 */
[----:B------:R-:W-:Y:S02]  /*1030*/  LOP3.LUT R6, R6, 0x7c00, RZ, 0xc0, !PT ;  /* 0x00007c0006067812 */ /* 0x000fe400078ec0ff */
[----:B------:R-:W-:-:S04]  /*1040*/  LOP3.LUT R4, R4, 0xffffffe, RZ, 0xc0, !PT ;  /* 0x0ffffffe04047812 */ /* 0x000fc800078ec0ff */
[----:B------:R-:W-:Y:S01]  /*1050*/  IADD3 R62, PT, PT, R4, R47, R6 ;  /* 0x0000002f043e7210 */ /* 0x000fe20007ffe006 */
[----:B-1----:R-:W-:Y:S01]  /*1060*/  VIADD R7, R57, 0x1 ;  /* 0x0000000139077836 */ /* 0x002fe20000000000 */
[----:B------:R-:W-:-:S04]  /*1070*/  SHF.R.U32.HI R4, RZ, UR6, R34 ;  /* 0x00000006ff047c19 */ /* 0x000fc80008011622 */
[----:B------:R-:W-:Y:S01]  /*1080*/  STS.U16 [R56], R7 ;  /* 0x0000000738007388 */ /* 0x000fe20000000400 */
[----:B------:R-:W-:-:S03]  /*1090*/  LOP3.LUT R4, R4, UR4, RZ, 0xc0, !PT ;  /* 0x0000000404047c12 */ /* 0x000fc6000f8ec0ff */
        /* <DEDUP_REMOVED lines=129> */
[----:B------:R-:W-:Y:S01]  /*18b0*/  SHF.R.U32.HI R4, RZ, UR6, R49 ;  /* 0x00000006ff047c19 */ /* 0x000fe20008011631 */
[----:B------:R-:W0:Y:S03]  /*18c0*/  S2UR UR6, SR_CgaCtaId ;  /* 0x00000000000679c3 */ /* 0x000e260000008800 */
[----:B------:R-:W-:Y:S01]  /*18d0*/  LOP3.LUT R4, R4, UR4, RZ, 0xc0, !PT ;  /* 0x0000000404047c12 */ /* 0x000fe2000f8ec0ff */
[----:B------:R-:W-:-:S04]  /*18e0*/  UMOV UR4, 0x400 ;  /* 0x0000040000047882 */ /* 0x000fc80000000000 */
[----:B------:R-:W-:Y:S01]  /*18f0*/  IMAD.SHL.U32 R6, R4, 0x400, RZ ;  /* 0x0000040004067824 */ /* 0x000fe200078e00ff */
[----:B------:R-:W-:-:S04]  /*1900*/  SHF.R.U32.HI R4, RZ, 0x4, R4 ;  /* 0x00000004ff047819 */ /* 0x000fc80000011604 */
[----:B------:R-:W-:Y:S02]  /*1910*/  LOP3.LUT R6, R6, 0x7c00, RZ, 0xc0, !PT ;  /* 0x00007c0006067812 */ /* 0x000fe400078ec0ff */
[----:B------:R-:W-:-:S04]  /*1920*/  LOP3.LUT R4, R4, 0xffffffe, RZ, 0xc0, !PT ;  /* 0x0ffffffe04047812 */ /* 0x000fc800078ec0ff */
[----:B------:R-:W-:Y:S01]  /*1930*/  IADD3 R90, PT, PT, R4, R47, R6 ;  /* 0x0000002f045a7210 */ /* 0x000fe20007ffe006 */
[----:B-1----:R-:W-:Y:S01]  /*1940*/  VIADD R7, R85, 0x1 ;  /* 0x0000000155077836 */ /* 0x002fe20000000000 */
[----:B0-----:R-:W-:-:S04]  /*1950*/  ULEA UR4, UR6, UR4, 0x18 ;  /* 0x0000000406047291 */ /* 0x001fc8000f8ec0ff */
[----:B------:R-:W-:Y:S04]  /*1960*/  STS.U16 [R84], R7 ;  /* 0x0000000754007388 */ /* 0x000fe80000000400 */
[----:B------:R-:W0:Y:S02]  /*1970*/  LDS.U16 R87, [R86] ;  /* 0x0000000056577984 */ /* 0x000e240000000400 */
[----:B0-----:R-:W-:-:S05]  /*1980*/  VIADD R5, R87, 0x1 ;  /* 0x0000000157057836 */ /* 0x001fca0000000000 */
[----:B------:R-:W-:Y:S04]  /*1990*/  STS.U16 [R86], R5 ;  /* 0x0000000556007388 */ /* 0x000fe80000000400 */
[----:B------:R-:W0:Y:S02]  /*19a0*/  LDS.U16 R89, [R88] ;  /* 0x0000000058597984 */ /* 0x000e240000000400 */
[----:B0-----:R-:W-:-:S05]  /*19b0*/  VIADD R7, R89, 0x1 ;  /* 0x0000000159077836 */ /* 0x001fca0000000000 */
[----:B------:R-:W-:Y:S04]  /*19c0*/  STS.U16 [R88], R7 ;  /* 0x0000000758007388 */ /* 0x000fe80000000400 */
[----:B------:R-:W0:Y:S02]  /*19d0*/  LDS.U16 R91, [R90] ;  /* 0x000000005a5b7984 */ /* 0x000e240000000400 */
[----:B0-----:R-:W-:-:S05]  /*19e0*/  VIADD R5, R91, 0x1 ;  /* 0x000000015b057836 */ /* 0x001fca0000000000 */
[----:B------:R-:W-:Y:S01]  /*19f0*/  STS.U16 [R90], R5 ;  /* 0x000000055a007388 */ /* 0x000fe20000000400 */
[----:B------:R-:W-:Y:S06]  /*1a00*/  BAR.SYNC.DEFER_BLOCKING 0x0 ;  /* 0x0000000000007b1d */ /* 0x000fec0000010000 */
[----:B------:R-:W-:Y:S04]  /*1a10*/  LDS R92, [R51] ;  /* 0x00000000335c7984 */ /* 0x000fe80000000800 */
[----:B------:R-:W0:Y:S04]  /*1a20*/  LDS R93, [R51+0x4] ;  /* 0x00000400335d7984 */ /* 0x000e280000000800 */
[----:B------:R-:W1:Y:S04]  /*1a30*/  LDS R94, [R51+0x8] ;  /* 0x00000800335e7984 */ /* 0x000e680000000800 */
[----:B------:R-:W2:Y:S04]  /*1a40*/  LDS R95, [R51+0xc] ;  /* 0x00000c00335f7984 */ /* 0x000ea80000000800 */
[----:B------:R-:W3:Y:S04]  /*1a50*/  LDS R96, [R51+0x10] ;  /* 0x0000100033607984 */ /* 0x000ee80000000800 */
[----:B------:R-:W4:Y:S04]  /*1a60*/  LDS R97, [R51+0x14] ;  /* 0x0000140033617984 */ /* 0x000f280000000800 */
[----:B------:R-:W4:Y:S04]  /*1a70*/  LDS R98, [R51+0x18] ;  /* 0x0000180033627984 */ /* 0x000f280000000800 */
[----:B------:R-:W4:Y:S04]  /*1a80*/  LDS R99, [R51+0x1c] ;  /* 0x00001c0033637984 */ /* 0x000f280000000800 */
[----:B------:R-:W4:Y:S04]  /*1a90*/  LDS R100, [R51+0x20] ;  /* 0x0000200033647984 */ /* 0x000f280000000800 */
[----:B------:R-:W4:Y:S04]  /*1aa0*/  LDS R101, [R51+0x24] ;  /* 0x0000240033657984 */ /* 0x000f280000000800 */
[----:B------:R-:W4:Y:S04]  /*1ab0*/  LDS R102, [R51+0x28] ;  /* 0x0000280033667984 */ /* 0x000f280000000800 */
[----:B------:R-:W4:Y:S01]  /*1ac0*/  LDS R103, [R51+0x2c] ;  /* 0x00002c0033677984 */ /* 0x000f220000000800 */
[----:B0-----:R-:W-:-:S03]  /*1ad0*/  IMAD.IADD R93, R92, 0x1, R93 ;  /* 0x000000015c5d7824 */ /* 0x001fc600078e025d */
[----:B------:R-:W0:Y:S01]  /*1ae0*/  LDS R104, [R51+0x30] ;  /* 0x0000300033687984 */ /* 0x000e220000000800 */
[----:B-1----:R-:W-:-:S03]  /*1af0*/  IMAD.IADD R94, R94, 0x1, R93 ;  /* 0x000000015e5e7824 */ /* 0x002fc600078e025d */
[----:B------:R-:W1:Y:S01]  /*1b00*/  LDS R105, [R51+0x34] ;  /* 0x0000340033697984 */ /* 0x000e620000000800 */
[----:B--2---:R-:W-:-:S03]  /*1b10*/  IMAD.IADD R95, R95, 0x1, R94 ;  /* 0x000000015f5f7824 */ /* 0x004fc600078e025e */
[----:B------:R-:W2:Y:S01]  /*1b20*/  LDS R106, [R51+0x38] ;  /* 0x00003800336a7984 */ /* 0x000ea20000000800 */
[----:B---3--:R-:W-:-:S03]  /*1b30*/  IMAD.IADD R96, R96, 0x1, R95 ;  /* 0x0000000160607824 */ /* 0x008fc600078e025f */
[----:B------:R-:W3:Y:S01]  /*1b40*/  LDS R107, [R51+0x3c] ;  /* 0x00003c00336b7984 */ /* 0x000ee20000000800 */
[----:B----4-:R-:W-:-:S03]  /*1b50*/  IMAD.IADD R97, R97, 0x1, R96 ;  /* 0x0000000161617824 */ /* 0x010fc600078e0260 */
[----:B------:R-:W4:Y:S01]  /*1b60*/  LDS R108, [R51+0x40] ;  /* 0x00004000336c7984 */ /* 0x000f220000000800 */
[----:B------:R-:W-:-:S03]  /*1b70*/  IMAD.IADD R98, R98, 0x1, R97 ;  /* 0x0000000162627824 */ /* 0x000fc600078e0261 */
        /* <DEDUP_REMOVED lines=31> */
[----:B------:R-:W-:-:S04]  /*1d70*/  IMAD.IADD R114, R114, 0x1, R113 ;  /* 0x0000000172727824 */ /* 0x000fc800078e0271 */
[----:B0-----:R-:W-:-:S04]  /*1d80*/  IMAD.IADD R115, R115, 0x1, R114 ;  /* 0x0000000173737824 */ /* 0x001fc800078e0272 */
[----:B-1----:R-:W-:-:S04]  /*1d90*/  IMAD.IADD R116, R116, 0x1, R115 ;  /* 0x0000000174747824 */ /* 0x002fc800078e0273 */
[----:B--2---:R-:W-:-:S04]  /*1da0*/  IMAD.IADD R117, R117, 0x1, R116 ;  /* 0x0000000175757824 */ /* 0x004fc800078e0274 */
[----:B---3--:R-:W-:-:S04]  /*1db0*/  IMAD.IADD R118, R118, 0x1, R117 ;  /* 0x0000000176767824 */ /* 0x008fc800078e0275 */
[----:B----4-:R-:W-:-:S04]  /*1dc0*/  IMAD.IADD R119, R119, 0x1, R118 ;  /* 0x0000000177777824 */ /* 0x010fc800078e0276 */
[----:B------:R-:W-:-:S04]  /*1dd0*/  IMAD.IADD R120, R120, 0x1, R119 ;  /* 0x0000000178787824 */ /* 0x000fc800078e0277 */
[----:B------:R-:W-:-:S04]  /*1de0*/  IMAD.IADD R121, R121, 0x1, R120 ;  /* 0x0000000179797824 */ /* 0x000fc800078e0278 */
[----:B------:R-:W-:-:S04]  /*1df0*/  IMAD.IADD R122, R122, 0x1, R121 ;  /* 0x000000017a7a7824 */ /* 0x000fc800078e0279 */
[----:B------:R-:W-:-:S04]  /*1e00*/  IMAD.IADD R123, R123, 0x1, R122 ;  /* 0x000000017b7b7824 */ /* 0x000fc800078e027a */
[----:B------:R-:W-:-:S05]  /*1e10*/  IMAD.IADD R125, R4, 0x1, R123 ;  /* 0x00000001047d7824 */ /* 0x000fca00078e027b */
        /* <DEDUP_REMOVED lines=8> */
[----:B------:R-:W0:Y:S02]  /*1ea0*/  SHFL.UP P0, R126, R127, 0x10, RZ ;  /* 0x060000007f7e7989 */ /* 0x000e2400000000ff */
[----:B0-----:R-:W-:Y:S01]  /*1eb0*/  @P0 IMAD.IADD R126, R127, 0x1, R126 ;  /* 0x000000017f7e0824 */ /* 0x001fe200078e027e */
[----:B------:R-:W-:-:S03]  /*1ec0*/  ISETP.NE.AND P0, PT, R124, 0x1, PT ;  /* 0x000000017c00780c */ /* 0x000fc60003f05270 */
[----:B------:R-:W-:Y:S01]  /*1ed0*/  IMAD.IADD R125, R126, 0x1, -R125 ;  /* 0x000000017e7d7824 */ /* 0x000fe200078e0a7d */
[----:B------:R-:W-:Y:S01]  /*1ee0*/  @!P1 STS [R50+0x8400], R126 ;  /* 0x0084007e32009388 */ /* 0x000fe20000000800 */
[----:B------:R-:W-:Y:S01]  /*1ef0*/  BAR.SYNC.DEFER_BLOCKING 0x0 ;  /* 0x0000000000007b1d */ /* 0x000fe20000010000 */
[----:B------:R-:W-:-:S05]  /*1f00*/  ISETP.NE.AND P1, PT, R124, 0x4, PT ;  /* 0x000000047c00780c */ /* 0x000fca0003f25270 */
[----:B------:R-:W0:Y:S04]  /*1f10*/  LDS.128 R4, [UR4+0x8400] ;  /* 0x00840004ff047984 */ /* 0x000e280008000c00 */
[----:B------:R-:W1:Y:S01]  /*1f20*/  LDS.128 R8, [UR4+0x8410] ;  /* 0x00841004ff087984 */ /* 0x000e620008000c00 */
[C---:B0-----:R-:W-:Y:S01]  /*1f30*/  SEL R55, R4.reuse, R55, !P0 ;  /* 0x0000003704377207 */ /* 0x041fe20004000000 */
[----:B------:R-:W-:Y:S01]  /*1f40*/  IMAD.IADD R5, R4, 0x1, R5 ;  /* 0x0000000104057824 */ /* 0x000fe200078e0205 */
[----:B------:R-:W-:-:S03]  /*1f50*/  ISETP.NE.AND P0, PT, R124, 0x2, PT ;  /* 0x000000027c00780c */ /* 0x000fc60003f05270 */
[----:B------:R-:W-:Y:S01]  /*1f60*/  IMAD.IADD R6, R6, 0x1, R5 ;  /* 0x0000000106067824 */ /* 0x000fe200078e0205 */
[----:B------:R-:W-:Y:S02]  /*1f70*/  SEL R55, R5, R55, !P0 ;  /* 0x0000003705377207 */ /* 0x000fe40004000000 */
[----:B------:R-:W-:Y:S01]  /*1f80*/  ISETP.NE.AND P0, PT, R124, 0x3, PT ;  /* 0x000000037c00780c */ /* 0x000fe20003f05270 */
[----:B------:R-:W-:-:S03]  /*1f90*/  IMAD.IADD R7, R7, 0x1, R6 ;  /* 0x0000000107077824 */ /* 0x000fc600078e0206 */
[----:B------:R-:W-:Y:S01]  /*1fa0*/  SEL R55, R6, R55, !P0 ;  /* 0x0000003706377207 */ /* 0x000fe20004000000 */
[C---:B-1----:R-:W-:Y:S01]  /*1fb0*/  IMAD.IADD R8, R7.reuse, 0x1, R8 ;  /* 0x0000000107087824 */ /* 0x042fe200078e0208 */
[----:B------:R-:W-:Y:S02]  /*1fc0*/  ISETP.NE.AND P0, PT, R124, 0x5, PT ;  /* 0x000000057c00780c */ /* 0x000fe40003f05270 */
[----:B------:R-:W-:Y:S01]  /*1fd0*/  SEL R55, R7, R55, !P1 ;  /* 0x0000003707377207 */ /* 0x000fe20004800000 */
[----:B------:R-:W-:Y:S01]  /*1fe0*/  IMAD.IADD R9, R9, 0x1, R8 ;  /* 0x0000000109097824 */ /* 0x000fe200078e0208 */
[----:B------:R-:W-:Y:S02]  /*1ff0*/  ISETP.NE.AND P1, PT, R42, RZ, PT ;  /* 0x000000ff2a00720c */ /* 0x000fe40003f25270 */
[----:B------:R-:W-:Y:S01]  /*2000*/  SEL R55, R8, R55, !P0 ;  /* 0x0000003708377207 */ /* 0x000fe20004000000 */
[----:B------:R-:W-:Y:S01]  /*2010*/  IMAD.IADD R10, R10, 0x1, R9 ;  /* 0x000000010a0a7824 */ /* 0x000fe200078e0209 */
[----:B------:R-:W-:-:S02]  /*2020*/  ISETP.GT.U32.AND P0, PT, R0, 0x1f, PT ;  /* 0x0000001f0000780c */ /* 0x000fc40003f04070 */
[----:B------:R-:W-:Y:S01]  /*2030*/  SEL R55, R9, R55, !P2 ;  /* 0x0000003709377207 */ /* 0x000fe20005000000 */
[----:B------:R-:W-:Y:S01]  /*2040*/  IMAD.IADD R11, R11, 0x1, R10 ;  /* 0x000000010b0b7824 */ /* 0x000fe200078e020a */
[----:B------:R-:W-:Y:S02]  /*2050*/  ISETP.GT.U32.OR P2, PT, R0, 0x1f, P1 ;  /* 0x0000001f0000780c */ /* 0x000fe40000f44470 */
[----:B------:R-:W-:Y:S02]  /*2060*/  SEL R4, R125, RZ, P1 ;  /* 0x000000ff7d047207 */ /* 0x000fe40000800000 */
[----:B------:R-:W-:-:S05]  /*2070*/  SEL R55, R10, R55, !P3 ;  /* 0x000000370a377207 */ /* 0x000fca0005800000 */
[----:B------:R-:W-:Y:S01]  /*2080*/  @P0 IMAD.IADD R125, R55, 0x1, R4 ;  /* 0x00000001377d0824 */ /* 0x000fe200078e0204 */
[----:B------:R-:W-:-:S03]  /*2090*/  ISETP.NE.AND P0, PT, R0, RZ, PT ;  /* 0x000000ff0000720c */ /* 0x000fc60003f05270 */
[----:B------:R-:W-:-:S05]  /*20a0*/  @!P2 IMAD.U32 R125, R11, 0x10000, RZ ;  /* 0x000100000b7da824 */ /* 0x000fca00078e00ff */
[----:B------:R-:W-:Y:S01]  /*20b0*/  @!P2 STS [UR4+0x8428], R125 ;  /* 0x0084287dff00a988 */ /* 0x000fe20008000804 */
[----:B------:R-:W-:Y:S06]  /*20c0*/  BAR.SYNC.DEFER_BLOCKING 0x0 ;  /* 0x0000000000007b1d */ /* 0x000fec0000010000 */
[----:B------:R-:W0:Y:S02]  /*20d0*/  LDS R4, [UR4+0x8428] ;  /* 0x00842804ff047984 */ /* 0x000e240008000800 */
[----:B0-----:R-:W-:-:S05]  /*20e0*/  SEL R4, R4, RZ, P0 ;  /* 0x000000ff04047207 */ /* 0x001fca0000000000 */
[----:B------:R-:W-:-:S04]  /*20f0*/  IMAD.IADD R4, R4, 0x1, R125 ;  /* 0x0000000104047824 */ /* 0x000fc800078e027d */
[--C-:B------:R-:W-:Y:S01]  /*2100*/  IMAD.IADD R92, R92, 0x1, R4.reuse ;  /* 0x000000015c5c7824 */ /* 0x100fe200078e0204 */
[----:B------:R-:W-:Y:S01]  /*2110*/  STS [R51], R4 ;  /* 0x0000000433007388 */ /* 0x000fe20000000800 */
[--C-:B------:R-:W-:Y:S02]  /*2120*/  IMAD.IADD R6, R93, 0x1, R4.reuse ;  /* 0x000000015d067824 */ /* 0x100fe400078e0204 */
[--C-:B------:R-:W-:Y:S01]  /*2130*/  IMAD.IADD R94, R94, 0x1, R4.reuse ;  /* 0x000000015e5e7824 */ /* 0x100fe200078e0204 */
[----:B------:R-:W-:Y:S01]  /*2140*/  STS [R51+0x4], R92 ;  /* 0x0000045c33007388 */ /* 0x000fe20000000800 */
[--C-:B------:R-:W-:Y:S02]  /*2150*/  IMAD.IADD R8, R95, 0x1, R4.reuse ;  /* 0x000000015f087824 */ /* 0x100fe400078e0204 */
[--C-:B------:R-:W-:Y:S01]  /*2160*/  IMAD.IADD R96, R96, 0x1, R4.reuse ;  /* 0x0000000160607824 */ /* 0x100fe200078e0204 */
[----:B------:R-:W-:Y:S01]  /*2170*/  STS [R51+0x8], R6 ;  /* 0x0000080633007388 */ /* 0x000fe20000000800 */
[----:B------:R-:W-:-:S02]  /*2180*/  IMAD.IADD R10, R97, 0x1, R4 ;  /* 0x00000001610a7824 */ /* 0x000fc400078e0204 */
[--C-:B------:R-:W-:Y:S01]  /*2190*/  IMAD.IADD R98, R98, 0x1, R4.reuse ;  /* 0x0000000162627824 */ /* 0x100fe200078e0204 */
[----:B------:R-:W-:Y:S01]  /*21a0*/  STS [R51+0xc], R94 ;  /* 0x00000c5e33007388 */ /* 0x000fe20000000800 */
        /* <DEDUP_REMOVED lines=36> */
[----:B------:R-:W-:-:S03]  /*23f0*/  IMAD.IADD R150, R123, 0x1, R4 ;  /* 0x000000017b967824 */ /* 0x000fc600078e0204 */
[----:B------:R-:W-:Y:S04]  /*2400*/  STS [R51+0x40], R134 ;  /* 0x0000408633007388 */ /* 0x000fe80000000800 */
        /* <DEDUP_REMOVED lines=15> */
[----:B------:R-:W-:Y:S01]  /*2500*/  STS [R51+0x80], R150 ;  /* 0x0000809633007388 */ /* 0x000fe20000000800 */
[----:B------:R-:W-:Y:S06]  /*2510*/  BAR.SYNC.DEFER_BLOCKING 0x0 ;  /* 0x0000000000007b1d */ /* 0x000fec0000010000 */
[----:B------:R-:W0:Y:S04]  /*2520*/  LDS.U16 R5, [R54] ;  /* 0x0000000036057984 */ /* 0x000e280000000400 */
[----:B------:R-:W1:Y:S04]  /*2530*/  LDS.U16 R56, [R56] ;  /* 0x0000000038387984 */ /* 0x000e680000000400 */
[----:B------:R-:W2:Y:S04]  /*2540*/  LDS.U16 R58, [R58] ;  /* 0x000000003a3a7984 */ /* 0x000ea80000000400 */
[----:B------:R-:W3:Y:S04]  /*2550*/  LDS.U16 R60, [R60] ;  /* 0x000000003c3c7984 */ /* 0x000ee80000000400 */
[----:B------:R-:W4:Y:S04]  /*2560*/  LDS.U16 R62, [R62] ;  /* 0x000000003e3e7984 */ /* 0x000f280000000400 */
[----:B------:R-:W4:Y:S04]  /*2570*/  LDS.U16 R64, [R64] ;  /* 0x0000000040407984 */ /* 0x000f280000000400 */
[----:B------:R-:W4:Y:S04]  /*2580*/  LDS.U16 R66, [R66] ;  /* 0x0000000042427984 */ /* 0x000f280000000400 */
[----:B------:R-:W4:Y:S04]  /*2590*/  LDS.U16 R68, [R68] ;  /* 0x0000000044447984 */ /* 0x000f280000000400 */
[----:B------:R-:W4:Y:S04]  /*25a0*/  LDS.U16 R70, [R70] ;  /* 0x0000000046467984 */ /* 0x000f280000000400 */
[----:B------:R-:W4:Y:S04]  /*25b0*/  LDS.U16 R72, [R72] ;  /* 0x0000000048487984 */ /* 0x000f280000000400 */
[----:B------:R-:W4:Y:S01]  /*25c0*/  LDS.U16 R74, [R74] ;  /* 0x000000004a4a7984 */ /* 0x000f220000000400 */
[----:B0-----:R-:W-:-:S03]  /*25d0*/  IMAD.IADD R5, R52, 0x1, R5 ;  /* 0x0000000134057824 */ /* 0x001fc600078e0205 */
[----:B------:R-:W0:Y:S01]  /*25e0*/  LDS.U16 R76, [R76] ;  /* 0x000000004c4c7984 */ /* 0x000e220000000400 */
[----:B-1----:R-:W-:-:S03]  /*25f0*/  IMAD.IADD R56, R57, 0x1, R56 ;  /* 0x0000000139387824 */ /* 0x002fc600078e0238 */
[----:B------:R-:W1:Y:S01]  /*2600*/  LDS.U16 R78, [R78] ;  /* 0x000000004e4e7984 */ /* 0x000e620000000400 */
[----:B--2---:R-:W-:-:S03]  /*2610*/  IMAD.IADD R58, R59, 0x1, R58 ;  /* 0x000000013b3a7824 */ /* 0x004fc600078e023a */
[----:B------:R-:W2:Y:S01]  /*2620*/  LDS.U16 R80, [R80] ;  /* 0x0000000050507984 */ /* 0x000ea20000000400 */
[----:B---3--:R-:W-:-:S03]  /*2630*/  IMAD.IADD R60, R61, 0x1, R60 ;  /* 0x000000013d3c7824 */ /* 0x008fc600078e023c */
[----:B------:R-:W3:Y:S01]  /*2640*/  LDS.U16 R82, [R82] ;  /* 0x0000000052527984 */ /* 0x000ee20000000400 */
[----:B----4-:R-:W-:-:S03]  /*2650*/  IMAD.IADD R62, R63, 0x1, R62 ;  /* 0x000000013f3e7824 */ /* 0x010fc600078e023e */
[----:B------:R-:W4:Y:S01]  /*2660*/  LDS.U16 R84, [R84] ;  /* 0x0000000054547984 */ /* 0x000f220000000400 */
[----:B------:R-:W-:-:S03]  /*2670*/  IMAD.IADD R64, R65, 0x1, R64 ;  /* 0x0000000141407824 */ /* 0x000fc600078e0240 */
[----:B------:R-:W4:Y:S01]  /*2680*/  LDS.U16 R86, [R86] ;  /* 0x0000000056567984 */ /* 0x000f220000000400 */
[----:B------:R-:W-:-:S03]  /*2690*/  IMAD.IADD R66, R67, 0x1, R66 ;  /* 0x0000000143427824 */ /* 0x000fc600078e0242 */
[----:B------:R-:W4:Y:S01]  /*26a0*/  LDS.U16 R88, [R88] ;  /* 0x0000000058587984 */ /* 0x000f220000000400 */
[----:B------:R-:W-:-:S03]  /*26b0*/  IMAD.IADD R68, R69, 0x1, R68 ;  /* 0x0000000145447824 */ /* 0x000fc600078e0244 */
[----:B------:R-:W4:Y:S01]  /*26c0*/  LDS.U16 R90, [R90] ;  /* 0x000000005a5a7984 */ /* 0x000f220000000400 */
[----:B------:R-:W-:Y:S02]  /*26d0*/  IMAD.IADD R70, R71, 0x1, R70 ;  /* 0x0000000147467824 */ /* 0x000fe400078e0246 */
[----:B------:R-:W-:Y:S02]  /*26e0*/  IMAD.IADD R72, R73, 0x1, R72 ;  /* 0x0000000149487824 */ /* 0x000fe400078e0248 */
[----:B------:R-:W-:Y:S02]  /*26f0*/  IMAD.IADD R74, R75, 0x1, R74 ;  /* 0x000000014b4a7824 */ /* 0x000fe400078e024a */
[----:B0-----:R-:W-:Y:S02]  /*2700*/  IMAD.IADD R76, R77, 0x1, R76 ;  /* 0x000000014d4c7824 */ /* 0x001fe400078e024c */
[----:B-1----:R-:W-:Y:S02]  /*2710*/  IMAD.IADD R78, R79, 0x1, R78 ;  /* 0x000000014f4e7824 */ /* 0x002fe400078e024e */
[----:B--2---:R-:W-:-:S02]  /*2720*/  IMAD.IADD R80, R81, 0x1, R80 ;  /* 0x0000000151507824 */ /* 0x004fc400078e0250 */
[----:B---3--:R-:W-:Y:S02]  /*2730*/  IMAD.IADD R82, R83, 0x1, R82 ;  /* 0x0000000153527824 */ /* 0x008fe400078e0252 */
[----:B----4-:R-:W-:Y:S02]  /*2740*/  IMAD.IADD R84, R85, 0x1, R84 ;  /* 0x0000000155547824 */ /* 0x010fe400078e0254 */
[----:B------:R-:W-:Y:S02]  /*2750*/  IMAD.IADD R86, R87, 0x1, R86 ;  /* 0x0000000157567824 */ /* 0x000fe400078e0256 */
[----:B------:R-:W-:Y:S02]  /*2760*/  IMAD.IADD R88, R89, 0x1, R88 ;  /* 0x0000000159587824 */ /* 0x000fe400078e0258 */
[----:B------:R-:W-:Y:S01]  /*2770*/  IMAD.IADD R90, R91, 0x1, R90 ;  /* 0x000000015b5a7824 */ /* 0x000fe200078e025a */
[----:B------:R-:W-:Y:S06]  /*2780*/  BAR.SYNC.DEFER_BLOCKING 0x0 ;  /* 0x0000000000007b1d */ /* 0x000fec0000010000 */
[----:B------:R-:W-:Y:S05]  /*2790*/  BRA.U UP0, `(.L_x_221) ;  /* 0x0000000500987547 */ /* 0x000fea000b800000 */
[----:B------:R-:W-:Y:S01]  /*27a0*/  LEA R4, R5, UR4, 0x2 ;  /* 0x0000000405047c11 */ /* 0x000fe2000f8e10ff */
[----:B------:R-:W-:Y:S01]  /*27b0*/  UIADD3 UR7, UPT, UPT, UR7, 0x6, URZ ;  /* 0x0000000607077890 */ /* 0x000fe2000fffe0ff */
[----:B------:R-:W-:Y:S01]  /*27c0*/  LEA R5, R56, UR4, 0x2 ;  /* 0x0000000438057c11 */ /* 0x000fe2000f8e10ff */
[----:B------:R-:W-:Y:S01]  /*27d0*/  UIADD3 UR5, UPT, UPT, UR5, -0x6, URZ ;  /* 0xfffffffa05057890 */ /* 0x000fe2000fffe0ff */
[----:B------:R-:W-:Y:S01]  /*27e0*/  LEA R6, R58, UR4, 0x2 ;  /* 0x000000043a067c11 */ /* 0x000fe2000f8e10ff */
[----:B------:R1:W-:Y:S01]  /*27f0*/  STS [R4], R29 ;  /* 0x0000001d04007388 */ /* 0x0003e20000000800 */
[----:B------:R-:W-:Y:S02]  /*2800*/  LEA R7, R60, UR4, 0x2 ;  /* 0x000000043c077c11 */ /* 0x000fe4000f8e10ff */
[----:B------:R-:W-:Y:S01]  /*2810*/  LEA R8, R62, UR4, 0x2 ;  /* 0x000000043e087c11 */ /* 0x000fe2000f8e10ff */
[----:B------:R1:W-:Y:S01]  /*2820*/  STS [R5], R30 ;  /* 0x0000001e05007388 */ /* 0x0003e20000000800 */
[----:B------:R-:W-:-:S02]  /*2830*/  LEA R9, R64, UR4, 0x2 ;  /* 0x0000000440097c11 */ /* 0x000fc4000f8e10ff */
[----:B------:R-:W-:Y:S01]  /*2840*/  LEA R10, R66, UR4, 0x2 ;  /* 0x00000004420a7c11 */ /* 0x000fe2000f8e10ff */
[----:B------:R1:W-:Y:S01]  /*2850*/  STS [R6], R31 ;  /* 0x0000001f06007388 */ /* 0x0003e20000000800 */
[----:B------:R-:W-:Y:S02]  /*2860*/  LEA R11, R68, UR4, 0x2 ;  /* 0x00000004440b7c11 */ /* 0x000fe4000f8e10ff */
        /* <DEDUP_REMOVED lines=16> */
[----:B------:R1:W-:Y:S04]  /*2970*/  STS [R52], R37 ;  /* 0x0000002534007388 */ /* 0x0003e80000000800 */
        /* <DEDUP_REMOVED lines=9> */
[----:B------:R1:W-:Y:S01]  /*2a10*/  STS [R64], R49 ;  /* 0x0000003140007388 */ /* 0x0003e20000000800 */
[----:B------:R-:W-:Y:S06]  /*2a20*/  BAR.SYNC.DEFER_BLOCKING 0x0 ;  /* 0x0000000000007b1d */ /* 0x000fec0000010000 */
[----:B------:R1:W2:Y:S04]  /*2a30*/  LDS R29, [R53] ;  /* 0x00000000351d7984 */ /* 0x0002a80000000800 */
[----:B------:R1:W3:Y:S04]  /*2a40*/  LDS R30, [R53+0x4] ;  /* 0x00000400351e7984 */ /* 0x0002e80000000800 */
[----:B------:R1:W4:Y:S04]  /*2a50*/  LDS R31, [R53+0x8] ;  /* 0x00000800351f7984 */ /* 0x0003280000000800 */
[----:B------:R1:W0:Y:S04]  /*2a60*/  LDS R32, [R53+0xc] ;  /* 0x00000c0035207984 */ /* 0x0002280000000800 */
        /* <DEDUP_REMOVED lines=14> */
[----:B------:R1:W0:Y:S01]  /*2b50*/  LDS R49, [R53+0x48] ;  /* 0x0000480035317984 */ /* 0x0002220000000800 */
[----:B------:R-:W-:Y:S06]  /*2b60*/  BAR.SYNC.DEFER_BLOCKING 0x0 ;  /* 0x0000000000007b1d */ /* 0x000fec0000010000 */
[----:B-----5:R1:W-:Y:S04]  /*2b70*/  STS [R4], R2 ;  /* 0x0000000204007388 */ /* 0x0203e80000000800 */
        /* <DEDUP_REMOVED lines=19> */
[----:B------:R1:W0:Y:S04]  /*2cb0*/  LDS R2, [R53] ;  /* 0x0000000035027984 */ /* 0x0002280000000800 */
        /* <DEDUP_REMOVED lines=19> */
[----:B--234-:R-:W-:Y:S05]  /*2df0*/  BRA `(.L_x_222) ;  /* 0xffffffdc00587947 */ /* 0x01cfea000383ffff */
.L_x_221:
[----:B------:R-:W-:Y:S01]  /*2e00*/  LEA R5, R5, UR4, 0x2 ;  /* 0x0000000405057c11 */ /* 0x000fe2000f8e10ff */
[----:B------:R-:W-:Y:S01]  /*2e10*/  IMAD R53, R0, -0x48, R53 ;  /* 0xffffffb800357824 */ /* 0x000fe200078e0235 */
[----:B------:R-:W-:Y:S01]  /*2e20*/  LEA R56, R56, UR4, 0x2 ;  /* 0x0000000438387c11 */ /* 0x000fe2000f8e10ff */
[----:B------:R-:W0:Y:S01]  /*2e30*/  LDCU.64 UR6, c[0x0][0x3a0] ;  /* 0x00007400ff0677ac */ /* 0x000e220008000a00 */
[----:B------:R-:W-:Y:S01]  /*2e40*/  LEA R58, R58, UR4, 0x2 ;  /* 0x000000043a3a7c11 */ /* 0x000fe2000f8e10ff */
[----:B------:R-:W-:Y:S01]  /*2e50*/  STS [R5], R29 ;  /* 0x0000001d05007388 */ /* 0x000fe20000000800 */
[----:B------:R-:W-:Y:S02]  /*2e60*/  LEA R60, R60, UR4, 0x2 ;  /* 0x000000043c3c7c11 */ /* 0x000fe4000f8e10ff */
[----:B------:R-:W-:Y:S01]  /*2e70*/  LEA R62, R62, UR4, 0x2 ;  /* 0x000000043e3e7c11 */ /* 0x000fe2000f8e10ff */
[----:B------:R-:W-:Y:S01]  /*2e80*/  STS [R56], R30 ;  /* 0x0000001e38007388 */ /* 0x000fe20000000800 */
[----:B------:R-:W-:-:S02]  /*2e90*/  LEA R64, R64, UR4, 0x2 ;  /* 0x0000000440407c11 */ /* 0x000fc4000f8e10ff */
[----:B------:R-:W-:Y:S01]  /*2ea0*/  LEA R66, R66, UR4, 0x2 ;  /* 0x0000000442427c11 */ /* 0x000fe2000f8e10ff */
[----:B------:R-:W-:Y:S01]  /*2eb0*/  STS [R58], R31 ;  /* 0x0000001f3a007388 */ /* 0x000fe20000000800 */
[----:B------:R-:W-:Y:S02]  /*2ec0*/  LEA R68, R68, UR4, 0x2 ;  /* 0x0000000444447c11 */ /* 0x000fe4000f8e10ff */
[----:B------:R-:W-:Y:S01]  /*2ed0*/  LEA R70, R70, UR4, 0x2 ;  /* 0x0000000446467c11 */ /* 0x000fe2000f8e10ff */
[----:B------:R-:W-:Y:S01]  /*2ee0*/  STS [R60], R32 ;  /* 0x000000203c007388 */ /* 0x000fe20000000800 */
[----:B------:R-:W-:Y:S02]  /*2ef0*/  LEA R72, R72, UR4, 0x2 ;  /* 0x0000000448487c11 */ /* 0x000fe4000f8e10ff */
[----:B------:R-:W-:Y:S01]  /*2f00*/  LEA R74, R74, UR4, 0x2 ;  /* 0x000000044a4a7c11 */ /* 0x000fe2000f8e10ff */
[----:B------:R-:W-:Y:S01]  /*2f10*/  STS [R62], R33 ;  /* 0x000000213e007388 */ /* 0x000fe20000000800 */
[----:B------:R-:W-:Y:S01]  /*2f20*/  LEA R76, R76, UR4, 0x2 ;  /* 0x000000044c4c7c11 */ /* 0x000fe2000f8e10ff */
[----:B0-----:R-:W-:Y:S01]  /*2f30*/  IMAD.U32 R4, RZ, RZ, UR7 ;  /* 0x00000007ff047e24 */ /* 0x001fe2000f8e00ff */
        /* <DEDUP_REMOVED lines=11> */
[----:B------:R-:W-:-:S03]  /*2ff0*/  ISETP.LT.U32.AND P2, PT, R0, UR6, PT ;  /* 0x0000000600007c0c */ /* 0x000fc6000bf41070 */
[----:B------:R-:W-:Y:S01]  /*3000*/  STS [R72], R38 ;  /* 0x0000002648007388 */ /* 0x000fe20000000800 */
[----:B------:R-:W-:-:S03]  /*3010*/  ISETP.GT.U32.AND.EX P2, PT, R4, RZ, PT, P2 ;  /* 0x000000ff0400720c */ /* 0x000fc60003f44120 */
[----:B------:R-:W-:Y:S04]  /*3020*/  STS [R74], R39 ;  /* 0x000000274a007388 */ /* 0x000fe80000000800 */
[----:B------:R-:W-:Y:S04]  /*3030*/  STS [R76], R40 ;  /* 0x000000284c007388 */ /* 0x000fe80000000800 */
[----:B------:R-:W-:Y:S04]  /*3040*/  STS [R78], R41 ;  /* 0x000000294e007388 */ /* 0x000fe80000000800 */
[----:B------:R-:W-:Y:S04]  /*3050*/  STS [R80], R43 ;  /* 0x0000002b50007388 */ /* 0x000fe80000000800 */
[----:B------:R-:W-:Y:S04]  /*3060*/  STS [R47], R44 ;  /* 0x0000002c2f007388 */ /* 0x000fe80000000800 */
[----:B------:R-:W-:Y:S04]  /*3070*/  STS [R84], R45 ;  /* 0x0000002d54007388 */ /* 0x000fe80000000800 */
[----:B------:R-:W-:Y:S04]  /*3080*/  STS [R51], R46 ;  /* 0x0000002e33007388 */ /* 0x000fe80000000800 */
[----:B------:R-:W-:Y:S04]  /*3090*/  STS [R88], R48 ;  /* 0x0000003058007388 */ /* 0x000fe80000000800 */
[----:B------:R-:W-:Y:S01]  /*30a0*/  STS [R90], R49 ;  /* 0x000000315a007388 */ /* 0x000fe20000000800 */
[----:B------:R-:W-:Y:S06]  /*30b0*/  BAR.SYNC.DEFER_BLOCKING 0x0 ;  /* 0x0000000000007b1d */ /* 0x000fec0000010000 */
[----:B------:R-:W0:Y:S04]  /*30c0*/  LDS R6, [R53] ;  /* 0x0000000035067984 */ /* 0x000e280000000800 */
[----:B------:R-:W1:Y:S04]  /*30d0*/  LDS R7, [R53+0x400] ;  /* 0x0004000035077984 */ /* 0x000e680000000800 */
[----:B------:R-:W2:Y:S04]  /*30e0*/  LDS R8, [R53+0x800] ;  /* 0x0008000035087984 */ /* 0x000ea80000000800 */
[----:B------:R-:W-:Y:S04]  /*30f0*/  LDS R9, [R53+0xc00] ;  /* 0x000c000035097984 */ /* 0x000fe80000000800 */
[----:B------:R-:W-:Y:S04]  /*3100*/  LDS R10, [R53+0x1000] ;  /* 0x00100000350a7984 */ /* 0x000fe80000000800 */
[----:B------:R-:W-:Y:S04]  /*3110*/  LDS R11, [R53+0x1400] ;  /* 0x00140000350b7984 */ /* 0x000fe80000000800 */
[----:B------:R-:W3:Y:S04]  /*3120*/  LDS R29, [R53+0x1800] ;  /* 0x00180000351d7984 */ /* 0x000ee80000000800 */
[----:B------:R-:W-:Y:S04]  /*3130*/  LDS R30, [R53+0x1c00] ;  /* 0x001c0000351e7984 */ /* 0x000fe80000000800 */
        /* <DEDUP_REMOVED lines=10> */
[----:B------:R-:W-:Y:S01]  /*31e0*/  LDS R41, [R53+0x4800] ;  /* 0x0048000035297984 */ /* 0x000fe20000000800 */
[----:B------:R-:W-:Y:S06]  /*31f0*/  BAR.SYNC.DEFER_BLOCKING 0x0 ;  /* 0x0000000000007b1d */ /* 0x000fec0000010000 */
[----:B-----5:R4:W-:Y:S04]  /*3200*/  STS [R5], R2 ;  /* 0x0000000205007388 */ /* 0x0209e80000000800 */
[----:B------:R0:W-:Y:S04]  /*3210*/  STS [R56], R3 ;  /* 0x0000000338007388 */ /* 0x0001e80000000800 */
[----:B------:R1:W-:Y:S01]  /*3220*/  STS [R58], R12 ;  /* 0x0000000c3a007388 */ /* 0x0003e20000000800 */
[----:B----4-:R-:W4:Y:S03]  /*3230*/  LDC.64 R4, c[0x0][0x398] ;  /* 0x0000e600ff047b82 */ /* 0x010f260000000a00 */
[----:B------:R-:W-:Y:S04]  /*3240*/  STS [R60], R13 ;  /* 0x0000000d3c007388 */ /* 0x000fe80000000800 */
[----:B------:R2:W-:Y:S01]  /*3250*/  STS [R62], R14 ;  /* 0x0000000e3e007388 */ /* 0x0005e20000000800 */
[----:B0-----:R-:W0:Y:S01]  /*3260*/  LDC.64 R2, c[0x0][0x388] ;  /* 0x0000e200ff027b82 */ /* 0x001e220000000a00 */
[----:B-1----:R-:W-:-:S02]  /*3270*/  VIADD R12, R0, 0x100 ;  /* 0x00000100000c7836 */ /* 0x002fc40000000000 */
[----:B------:R-:W-:Y:S04]  /*3280*/  STS [R64], R15 ;  /* 0x0000000f40007388 */ /* 0x000fe80000000800 */
[----:B------:R1:W-:Y:S01]  /*3290*/  STS [R66], R16 ;  /* 0x0000001042007388 */ /* 0x0003e20000000800 */
[----:B------:R-:W-:Y:S01]  /*32a0*/  ISETP.LT.U32.AND P4, PT, R12, UR6, PT ;  /* 0x000000060c007c0c */ /* 0x000fe2000bf81070 */
[C---:B--2---:R-:W-:Y:S01]  /*32b0*/  VIADD R14, R0.reuse, 0x200 ;  /* 0x00000200000e7836 */ /* 0x044fe20000000000 */
[----:B------:R-:W-:Y:S01]  /*32c0*/  LOP3.LUT R12, R0, 0x400, RZ, 0xfc, !PT ;  /* 0x00000400000c7812 */ /* 0x000fe200078efcff */
[----:B------:R-:W-:Y:S03]  /*32d0*/  STS [R68], R17 ;  /* 0x0000001144007388 */ /* 0x000fe60000000800 */
[----:B------:R-:W-:Y:S01]  /*32e0*/  ISETP.LT.U32.AND P3, PT, R14, UR6, PT ;  /* 0x000000060e007c0c */ /* 0x000fe2000bf61070 */
[----:B------:R-:W-:Y:S01]  /*32f0*/  STS [R70], R18 ;  /* 0x0000001246007388 */ /* 0x000fe20000000800 */
[----:B------:R-:W-:Y:S01]  /*3300*/  VIADD R14, R0, 0x500 ;  /* 0x00000500000e7836 */ /* 0x000fe20000000000 */
[----:B------:R-:W-:Y:S01]  /*3310*/  ISETP.LT.U32.AND P0, PT, R12, UR6, PT ;  /* 0x000000060c007c0c */ /* 0x000fe2000bf01070 */
[C---:B-1----:R-:W-:Y:S01]  /*3320*/  VIADD R16, R0.reuse, 0x300 ;  /* 0x0000030000107836 */ /* 0x042fe20000000000 */
[----:B------:R-:W-:Y:S01]  /*3330*/  STS [R72], R19 ;  /* 0x0000001348007388 */ /* 0x000fe20000000800 */
[----:B------:R-:W-:Y:S01]  /*3340*/  VIADD R12, R0, 0x600 ;  /* 0x00000600000c7836 */ /* 0x000fe20000000000 */
[----:B------:R-:W-:Y:S01]  /*3350*/  ISETP.LT.U32.AND P1, PT, R14, UR6, PT ;  /* 0x000000060e007c0c */ /* 0x000fe2000bf21070 */
[----:B------:R-:W-:Y:S01]  /*3360*/  IMAD.U32 R14, RZ, RZ, UR7 ;  /* 0x00000007ff0e7e24 */ /* 0x000fe2000f8e00ff */
[----:B------:R-:W-:Y:S01]  /*3370*/  STS [R74], R20 ;  /* 0x000000144a007388 */ /* 0x000fe20000000800 */
[----:B------:R-:W-:Y:S01]  /*3380*/  ISETP.LT.U32.AND P5, PT, R16, UR6, PT ;  /* 0x0000000610007c0c */ /* 0x000fe2000bfa1070 */
[----:B------:R-:W-:Y:S01]  /*3390*/  IMAD.U32 R16, RZ, RZ, UR7 ;  /* 0x00000007ff107e24 */ /* 0x000fe2000f8e00ff */
[----:B------:R-:W-:Y:S01]  /*33a0*/  ISETP.LT.U32.AND P6, PT, R12, UR6, PT ;  /* 0x000000060c007c0c */ /* 0x000fe2000bfc1070 */
[----:B------:R-:W-:Y:S01]  /*33b0*/  STS [R76], R21 ;  /* 0x000000154c007388 */ /* 0x000fe20000000800 */
[----:B0-----:R-:W-:Y:S01]  /*33c0*/  IMAD.WIDE.U32 R2, R0, 0x4, R2 ;  /* 0x0000000400027825 */ /* 0x001fe200078e0002 */
[----:B------:R-:W-:-:S02]  /*33d0*/  ISETP.GT.U32.AND.EX P3, PT, R14, RZ, PT, P3 ;  /* 0x000000ff0e00720c */ /* 0x000fc40003f64130 */
[----:B------:R-:W-:Y:S01]  /*33e0*/  STS [R78], R22 ;  /* 0x000000164e007388 */ /* 0x000fe20000000800 */
[----:B------:R-:W-:Y:S01]  /*33f0*/  ISETP.GT.U32.AND.EX P4, PT, R16, RZ, PT, P4 ;  /* 0x000000ff1000720c */ /* 0x000fe20003f84140 */
[----:B----4-:R-:W-:Y:S02]  /*3400*/  IMAD.WIDE.U32 R4, R0, 0x4, R4 ;  /* 0x0000000400047825 */ /* 0x010fe400078e0004 */
[----:B------:R0:W-:Y:S02]  /*3410*/  STS [R80], R23 ;  /* 0x0000001750007388 */ /* 0x0001e40000000800 */
[----:B------:R-:W-:Y:S02]  /*3420*/  IMAD.U32 R12, RZ, RZ, UR7 ;  /* 0x00000007ff0c7e24 */ /* 0x000fe4000f8e00ff */
[----:B------:R-:W-:Y:S03]  /*3430*/  STS [R47], R24 ;  /* 0x000000182f007388 */ /* 0x000fe60000000800 */
[----:B------:R-:W-:Y:S01]  /*3440*/  ISETP.GT.U32.AND.EX P5, PT, R12, RZ, PT, P5 ;  /* 0x000000ff0c00720c */ /* 0x000fe20003fa4150 */
[----:B------:R1:W-:Y:S01]  /*3450*/  STS [R84], R25 ;  /* 0x0000001954007388 */ /* 0x0003e20000000800 */
[----:B0-----:R-:W-:Y:S01]  /*3460*/  @P2 LOP3.LUT R23, R6, 0x80000000, RZ, 0x3c, !PT ;  /* 0x8000000006172812 */ /* 0x001fe200078e3cff */
[----:B------:R-:W-:-:S02]  /*3470*/  VIADD R6, R0, 0x700 ;  /* 0x0000070000067836 */ /* 0x000fc40000000000 */
[----:B------:R-:W-:Y:S04]  /*3480*/  STS [R51], R26 ;  /* 0x0000001a33007388 */ /* 0x000fe80000000800 */
[----:B------:R0:W-:Y:S01]  /*3490*/  STS [R88], R27 ;  /* 0x0000001b58007388 */ /* 0x0001e20000000800 */
[----:B-1----:R-:W-:-:S03]  /*34a0*/  @P4 LOP3.LUT R25, R7, 0x80000000, RZ, 0x3c, !PT ;  /* 0x8000000007194812 */ /* 0x002fc600078e3cff */
[----:B------:R-:W-:Y:S01]  /*34b0*/  STS [R90], R28 ;  /* 0x0000001c5a007388 */ /* 0x000fe20000000800 */
[----:B------:R-:W-:Y:S01]  /*34c0*/  BAR.SYNC.DEFER_BLOCKING 0x0 ;  /* 0x0000000000007b1d */ /* 0x000fe20000010000 */
[----:B0-----:R-:W-:Y:S01]  /*34d0*/  @P3 LOP3.LUT R27, R8, 0x80000000, RZ, 0x3c, !PT ;  /* 0x80000000081b3812 */ /* 0x001fe200078e3cff */
[----:B------:R-:W-:-:S05]  /*34e0*/  IMAD.U32 R8, RZ, RZ, UR7 ;  /* 0x00000007ff087e24 */ /* 0x000fca000f8e00ff */
[C---:B------:R-:W-:Y:S02]  /*34f0*/  ISETP.GT.U32.AND.EX P1, PT, R8.reuse, RZ, PT, P1 ;  /* 0x000000ff0800720c */ /* 0x040fe40003f24110 */
[----:B------:R-:W-:-:S13]  /*3500*/  ISETP.GT.U32.AND.EX P6, PT, R8, RZ, PT, P6 ;  /* 0x000000ff0800720c */ /* 0x000fda0003fc4160 */
[----:B---3--:R-:W-:Y:S01]  /*3510*/  @P6 LOP3.LUT R29, R29, 0x80000000, RZ, 0x3c, !PT ;  /* 0x800000001d1d6812 */ /* 0x008fe200078e3cff */
[----:B------:R-:W0:Y:S04]  /*3520*/  @P2 LDS R43, [R53] ;  /* 0x00000000352b2984 */ /* 0x000e280000000800 */
[----:B------:R-:W1:Y:S04]  /*3530*/  LDS R13, [R53+0x400] ;  /* 0x00040000350d7984 */ /* 0x000e680000000800 */
[----:B------:R-:W2:Y:S04]  /*3540*/  LDS R15, [R53+0x800] ;  /* 0x00080000350f7984 */ /* 0x000ea80000000800 */
[----:B------:R-:W3:Y:S04]  /*3550*/  LDS R17, [R53+0xc00] ;  /* 0x000c000035117984 */ /* 0x000ee80000000800 */
[----:B------:R-:W4:Y:S04]  /*3560*/  LDS R19, [R53+0x1000] ;  /* 0x0010000035137984 */ /* 0x000f280000000800 */
[----:B------:R-:W-:Y:S04]  /*3570*/  @P2 STG.E desc[UR8][R2.64], R23 ;  /* 0x0000001702002986 */ /* 0x000fe8000c101908 */
[----:B------:R-:W4:Y:S04]  /*3580*/  LDS R21, [R53+0x1400] ;  /* 0x0014000035157984 */ /* 0x000f280000000800 */
[----:B------:R-:W4:Y:S04]  /*3590*/  LDS R7, [R53+0x1800] ;  /* 0x0018000035077984 */ /* 0x000f280000000800 */
[----:B------:R-:W4:Y:S04]  /*35a0*/  LDS R23, [R53+0x1c00] ;  /* 0x001c000035177984 */ /* 0x000f280000000800 */
[----:B0-----:R0:W-:Y:S01]  /*35b0*/  @P2 STG.E desc[UR8][R4.64], R43 ;  /* 0x0000002b04002986 */ /* 0x0011e2000c101908 */
[----:B------:R-:W-:Y:S01]  /*35c0*/  ISETP.LT.U32.AND P2, PT, R6, UR6, PT ;  /* 0x0000000606007c0c */ /* 0x000fe2000bf41070 */
[----:B------:R-:W-:-:S02]  /*35d0*/  IMAD.U32 R6, RZ, RZ, UR7 ;  /* 0x00000007ff067e24 */ /* 0x000fc4000f8e00ff */
[----:B------:R2:W-:Y:S01]  /*35e0*/  @P4 STG.E desc[UR8][R2.64+0x400], R25 ;  /* 0x0004001902004986 */ /* 0x0005e2000c101908 */
[----:B------:R-:W-:Y:S02]  /*35f0*/  ISETP.GT.U32.AND.EX P2, PT, R8, RZ, PT, P2 ;  /* 0x000000ff0800720c */ /* 0x000fe40003f44120 */
[----:B------:R-:W-:Y:S01]  /*3600*/  ISETP.GT.U32.AND.EX P0, PT, R6, RZ, PT, P0 ;  /* 0x000000ff0600720c */ /* 0x000fe20003f04100 */
[----:B-1----:R-:W-:Y:S01]  /*3610*/  @P4 STG.E desc[UR8][R4.64+0x400], R13 ;  /* 0x0004000d04004986 */ /* 0x002fe2000c101908 */
[----:B------:R-:W-:Y:S02]  /*3620*/  LOP3.LUT R6, R0, 0x800, RZ, 0xfc, !PT ;  /* 0x0000080000067812 */ /* 0x000fe400078efcff */
[----:B0-----:R-:W-:Y:S01]  /*3630*/  @P5 LOP3.LUT R43, R9, 0x80000000, RZ, 0x3c, !PT ;  /* 0x80000000092b5812 */ /* 0x001fe200078e3cff */
[----:B------:R-:W-:Y:S01]  /*3640*/  @P3 STG.E desc[UR8][R2.64+0x800], R27 ;  /* 0x0008001b02003986 */ /* 0x000fe2000c101908 */
[----:B------:R-:W-:Y:S01]  /*3650*/  ISETP.LT.U32.AND P4, PT, R6, UR6, PT ;  /* 0x0000000606007c0c */ /* 0x000fe2000bf81070 */
[----:B------:R-:W-:-:S02]  /*3660*/  VIADD R6, R0, 0x900 ;  /* 0x0000090000067836 */ /* 0x000fc40000000000 */
[----:B------:R-:W0:Y:S04]  /*3670*/  LDS R9, [R53+0x2000] ;  /* 0x0020000035097984 */ /* 0x000e280000000800 */
[----:B--2---:R-:W-:Y:S01]  /*3680*/  @P0 LOP3.LUT R25, R10, 0x80000000, RZ, 0x3c, !PT ;  /* 0x800000000a190812 */ /* 0x004fe200078e3cff */
[----:B------:R-:W-:Y:S01]  /*3690*/  @P3 STG.E desc[UR8][R4.64+0x800], R15 ;  /* 0x0008000f04003986 */ /* 0x000fe2000c101908 */
[----:B------:R-:W-:Y:S01]  /*36a0*/  ISETP.LT.U32.AND P3, PT, R6, UR6, PT ;  /* 0x0000000606007c0c */ /* 0x000fe2000bf61070 */
[----:B------:R-:W-:Y:S02]  /*36b0*/  VIADD R6, R0, 0xa00 ;  /* 0x00000a0000067836 */ /* 0x000fe40000000000 */
[----:B------:R-:W-:Y:S01]  /*36c0*/  @P5 STG.E desc[UR8][R2.64+0xc00], R43 ;  /* 0x000c002b02005986 */ /* 0x000fe2000c101908 */
[----:B------:R-:W-:Y:S01]  /*36d0*/  ISETP.GT.U32.AND.EX P3, PT, R8, RZ, PT, P3 ;  /* 0x000000ff0800720c */ /* 0x000fe20003f64130 */
[----:B------:R-:W-:-:S02]  /*36e0*/  IMAD.U32 R10, RZ, RZ, UR7 ;  /* 0x00000007ff0a7e24 */ /* 0x000fc4000f8e00ff */
[----:B---3--:R1:W-:Y:S01]  /*36f0*/  @P5 STG.E desc[UR8][R4.64+0xc00], R17 ;  /* 0x000c001104005986 */ /* 0x0083e2000c101908 */
[----:B------:R-:W-:Y:S01]  /*3700*/  ISETP.LT.U32.AND P5, PT, R6, UR6, PT ;  /* 0x0000000606007c0c */ /* 0x000fe2000bfa1070 */
[----:B------:R-:W-:Y:S02]  /*3710*/  VIADD R6, R0, 0xb00 ;  /* 0x00000b0000067836 */ /* 0x000fe40000000000 */
[----:B------:R-:W2:Y:S01]  /*3720*/  LDS R13, [R53+0x2400] ;  /* 0x00240000350d7984 */ /* 0x000ea20000000800 */
[----:B------:R-:W-:-:S03]  /*3730*/  ISETP.GT.U32.AND.EX P5, PT, R8, RZ, PT, P5 ;  /* 0x000000ff0800720c */ /* 0x000fc60003fa4150 */
[----:B------:R-:W-:Y:S04]  /*3740*/  @P0 STG.E desc[UR8][R2.64+0x1000], R25 ;  /* 0x0010001902000986 */ /* 0x000fe8000c101908 */
[----:B----4-:R3:W-:Y:S01]  /*3750*/  @P0 STG.E desc[UR8][R4.64+0x1000], R19 ;  /* 0x0010001304000986 */ /* 0x0107e2000c101908 */
[----:B-1----:R-:W-:Y:S02]  /*3760*/  @P1 LOP3.LUT R17, R11, 0x80000000, RZ, 0x3c, !PT ;  /* 0x800000000b111812 */ /* 0x002fe400078e3cff */
[----:B------:R-:W-:Y:S01]  /*3770*/  ISETP.LT.U32.AND P0, PT, R6, UR6, PT ;  /* 0x0000000606007c0c */ /* 0x000fe2000bf01070 */
[----:B------:R-:W1:Y:S01]  /*3780*/  LDS R11, [R53+0x2800] ;  /* 0x00280000350b7984 */ /* 0x000e620000000800 */
[----:B------:R-:W-:Y:S01]  /*3790*/  IMAD.U32 R6, RZ, RZ, UR7 ;  /* 0x00000007ff067e24 */ /* 0x000fe2000f8e00ff */
[----:B------:R-:W-:-:S02]  /*37a0*/  @P5 LOP3.LUT R33, R33, 0x80000000, RZ, 0x3c, !PT ;  /* 0x8000000021215812 */ /* 0x000fc400078e3cff */
[----:B------:R-:W4:Y:S01]  /*37b0*/  LDS R15, [R53+0x2c00] ;  /* 0x002c0000350f7984 */ /* 0x000f220000000800 */
[----:B------:R-:W-:Y:S02]  /*37c0*/  ISETP.GT.U32.AND.EX P0, PT, R8, RZ, PT, P0 ;  /* 0x000000ff0800720c */ /* 0x000fe40003f04100 */
[----:B------:R-:W-:Y:S01]  /*37d0*/  ISETP.GT.U32.AND.EX P4, PT, R6, RZ, PT, P4 ;  /* 0x000000ff0600720c */ /* 0x000fe20003f84140 */
[----:B------:R-:W-:Y:S01]  /*37e0*/  @P1 STG.E desc[UR8][R2.64+0x1400], R17 ;  /* 0x0014001102001986 */ /* 0x000fe2000c101908 */
[----:B------:R-:W-:Y:S02]  /*37f0*/  LOP3.LUT R6, R0, 0xc00, RZ, 0xfc, !PT ;  /* 0x00000c0000067812 */ /* 0x000fe400078efcff */
[----:B---3--:R-:W-:Y:S01]  /*3800*/  @P2 LOP3.LUT R19, R30, 0x80000000, RZ, 0x3c, !PT ;  /* 0x800000001e132812 */ /* 0x008fe200078e3cff */
[----:B------:R-:W-:Y:S01]  /*3810*/  @P1 STG.E desc[UR8][R4.64+0x1400], R21 ;  /* 0x0014001504001986 */ /* 0x000fe2000c101908 */
[----:B------:R-:W-:Y:S01]  /*3820*/  ISETP.LT.U32.AND P1, PT, R6, UR6, PT ;  /* 0x0000000606007c0c */ /* 0x000fe2000bf21070 */
[----:B------:R-:W-:Y:S01]  /*3830*/  VIADD R6, R0, 0xd00 ;  /* 0x00000d0000067836 */ /* 0x000fe20000000000 */
[----:B------:R-:W-:Y:S01]  /*3840*/  @P3 LOP3.LUT R25, R32, 0x80000000, RZ, 0x3c, !PT ;  /* 0x8000000020193812 */ /* 0x000fe200078e3cff */
[----:B------:R-:W-:Y:S01]  /*3850*/  @P6 STG.E desc[UR8][R2.64+0x1800], R29 ;  /* 0x0018001d02006986 */ /* 0x000fe2000c101908 */
[----:B------:R-:W-:-:S03]  /*3860*/  ISETP.GT.U32.AND.EX P1, PT, R8, RZ, PT, P1 ;  /* 0x000000ff0800720c */ /* 0x000fc60003f24110 */
[----:B------:R-:W-:Y:S01]  /*3870*/  @P6 STG.E desc[UR8][R4.64+0x1800], R7 ;  /* 0x0018000704006986 */ /* 0x000fe2000c101908 */
[----:B------:R-:W-:Y:S01]  /*3880*/  ISETP.LT.U32.AND P6, PT, R6, UR6, PT ;  /* 0x0000000606007c0c */ /* 0x000fe2000bfc1070 */
[----:B------:R-:W-:Y:S01]  /*3890*/  VIADD R6, R0, 0xe00 ;  /* 0x00000e0000067836 */ /* 0x000fe20000000000 */
[----:B------:R-:W-:Y:S01]  /*38a0*/  @P4 LOP3.LUT R31, R31, 0x80000000, RZ, 0x3c, !PT ;  /* 0x800000001f1f4812 */ /* 0x000fe200078e3cff */
[----:B------:R-:W3:Y:S01]  /*38b0*/  LDS R7, [R53+0x3000] ;  /* 0x0030000035077984 */ /* 0x000ee20000000800 */
[----:B------:R-:W-:-:S03]  /*38c0*/  ISETP.GT.U32.AND.EX P6, PT, R10, RZ, PT, P6 ;  /* 0x000000ff0a00720c */ /* 0x000fc60003fc4160 */
[----:B------:R-:W-:Y:S02]  /*38d0*/  @P2 STG.E desc[UR8][R2.64+0x1c00], R19 ;  /* 0x001c001302002986 */ /* 0x000fe4000c101908 */
[----:B------:R-:W-:Y:S02]  /*38e0*/  @P1 LOP3.LUT R35, R35, 0x80000000, RZ, 0x3c, !PT ;  /* 0x8000000023231812 */ /* 0x000fe400078e3cff */
[----:B------:R-:W3:Y:S04]  /*38f0*/  LDS R17, [R53+0x3400] ;  /* 0x0034000035117984 */ /* 0x000ee80000000800 */
[----:B------:R-:W-:Y:S01]  /*3900*/  @P2 STG.E desc[UR8][R4.64+0x1c00], R23 ;  /* 0x001c001704002986 */ /* 0x000fe2000c101908 */
[----:B------:R-:W-:Y:S01]  /*3910*/  ISETP.LT.U32.AND P2, PT, R6, UR6, PT ;  /* 0x0000000606007c0c */ /* 0x000fe2000bf41070 */
[----:B------:R-:W-:-:S02]  /*3920*/  VIADD R6, R0, 0xf00 ;  /* 0x00000f0000067836 */ /* 0x000fc40000000000 */
[----:B------:R-:W-:Y:S01]  /*3930*/  @P4 STG.E desc[UR8][R2.64+0x2000], R31 ;  /* 0x0020001f02004986 */ /* 0x000fe2000c101908 */
[----:B------:R-:W-:-:S03]  /*3940*/  ISETP.GT.U32.AND.EX P2, PT, R12, RZ, PT, P2 ;  /* 0x000000ff0c00720c */ /* 0x000fc60003f44120 */
[----:B------:R-:W3:Y:S04]  /*3950*/  LDS R19, [R53+0x3800] ;  /* 0x0038000035137984 */ /* 0x000ee80000000800 */
[----:B0-----:R-:W-:Y:S01]  /*3960*/  @P4 STG.E desc[UR8][R4.64+0x2000], R9 ;  /* 0x0020000904004986 */ /* 0x001fe2000c101908 */
[----:B------:R-:W-:Y:S02]  /*3970*/  ISETP.LT.U32.AND P4, PT, R6, UR6, PT ;  /* 0x0000000606007c0c */ /* 0x000fe4000bf81070 */
[----:B------:R-:W-:Y:S01]  /*3980*/  LOP3.LUT R6, R0, 0x1000, RZ, 0xfc, !PT ;  /* 0x0000100000067812 */ /* 0x000fe200078efcff */
[----:B------:R-:W0:Y:S02]  /*3990*/  LDS R9, [R53+0x3c00] ;  /* 0x003c000035097984 */ /* 0x000e240000000800 */
[----:B------:R-:W-:-:S02]  /*39a0*/  @P2 LOP3.LUT R37, R37, 0x80000000, RZ, 0x3c, !PT ;  /* 0x8000000025252812 */ /* 0x000fc400078e3cff */
[----:B------:R-:W0:Y:S04]  /*39b0*/  LDS R21, [R53+0x4000] ;  /* 0x0040000035157984 */ /* 0x000e280000000800 */
[----:B------:R-:W0:Y:S04]  /*39c0*/  LDS R23, [R53+0x4400] ;  /* 0x0044000035177984 */ /* 0x000e280000000800 */
[----:B------:R-:W-:Y:S04]  /*39d0*/  @P3 STG.E desc[UR8][R2.64+0x2400], R25 ;  /* 0x0024001902003986 */ /* 0x000fe8000c101908 */
[----:B--2---:R2:W-:Y:S01]  /*39e0*/  @P3 STG.E desc[UR8][R4.64+0x2400], R13 ;  /* 0x0024000d04003986 */ /* 0x0045e2000c101908 */
[----:B------:R-:W-:Y:S01]  /*39f0*/  ISETP.LT.U32.AND P3, PT, R6, UR6, PT ;  /* 0x0000000606007c0c */ /* 0x000fe2000bf61070 */
[----:B------:R-:W-:-:S02]  /*3a00*/  VIADD R6, R0, 0x1100 ;  /* 0x0000110000067836 */ /* 0x000fc40000000000 */
[----:B------:R-:W-:Y:S01]  /*3a10*/  @P5 STG.E desc[UR8][R2.64+0x2800], R33 ;  /* 0x0028002102005986 */ /* 0x000fe2000c101908 */
[----:B------:R-:W-:Y:S01]  /*3a20*/  VIADD R0, R0, 0x1200 ;  /* 0x0000120000007836 */ /* 0x000fe20000000000 */
[----:B------:R-:W-:Y:S02]  /*3a30*/  ISETP.GT.U32.AND.EX P3, PT, R8, RZ, PT, P3 ;  /* 0x000000ff0800720c */ /* 0x000fe40003f64130 */
[----:B-1----:R1:W-:Y:S01]  /*3a40*/  @P5 STG.E desc[UR8][R4.64+0x2800], R11 ;  /* 0x0028000b04005986 */ /* 0x0023e2000c101908 */
[----:B------:R-:W-:Y:S01]  /*3a50*/  ISETP.LT.U32.AND P5, PT, R6, UR6, PT ;  /* 0x0000000606007c0c */ /* 0x000fe2000bfa1070 */
[----:B------:R-:W-:Y:S01]  /*3a60*/  IMAD.U32 R6, RZ, RZ, UR7 ;  /* 0x00000007ff067e24 */ /* 0x000fe2000f8e00ff */
[----:B--2---:R-:W-:-:S04]  /*3a70*/  @P0 LOP3.LUT R13, R34, 0x80000000, RZ, 0x3c, !PT ;  /* 0x80000000220d0812 */ /* 0x004fc800078e3cff */
[----:B------:R-:W-:Y:S01]  /*3a80*/  ISETP.GT.U32.AND.EX P4, PT, R6, RZ, PT, P4 ;  /* 0x000000ff0600720c */ /* 0x000fe20003f84140 */
[----:B------:R2:W-:Y:S03]  /*3a90*/  @P0 STG.E desc[UR8][R2.64+0x2c00], R13 ;  /* 0x002c000d02000986 */ /* 0x0005e6000c101908 */
[----:B------:R-:W-:Y:S01]  /*3aa0*/  @P3 LOP3.LUT R39, R39, 0x80000000, RZ, 0x3c, !PT ;  /* 0x8000000027273812 */ /* 0x000fe200078e3cff */
[----:B----4-:R4:W-:Y:S01]  /*3ab0*/  @P0 STG.E desc[UR8][R4.64+0x2c00], R15 ;  /* 0x002c000f04000986 */ /* 0x0109e2000c101908 */
[----:B------:R-:W-:Y:S01]  /*3ac0*/  ISETP.LT.U32.AND P0, PT, R0, UR6, PT ;  /* 0x0000000600007c0c */ /* 0x000fe2000bf01070 */
[----:B------:R-:W-:Y:S01]  /*3ad0*/  IMAD.U32 R0, RZ, RZ, UR7 ;  /* 0x00000007ff007e24 */ /* 0x000fe2000f8e00ff */
[----:B-1----:R-:W-:Y:S01]  /*3ae0*/  @P6 LOP3.LUT R11, R36, 0x80000000, RZ, 0x3c, !PT ;  /* 0x80000000240b6812 */ /* 0x002fe200078e3cff */
[----:B------:R1:W-:Y:S01]  /*3af0*/  @P1 STG.E desc[UR8][R2.64+0x3000], R35 ;  /* 0x0030002302001986 */ /* 0x0003e2000c101908 */
[----:B------:R-:W-:-:S02]  /*3b00*/  ISETP.GT.U32.AND.EX P0, PT, R6, RZ, PT, P0 ;  /* 0x000000ff0600720c */ /* 0x000fc40003f04100 */
[----:B------:R-:W-:Y:S01]  /*3b10*/  ISETP.GT.U32.AND.EX P5, PT, R0, RZ, PT, P5 ;  /* 0x000000ff0000720c */ /* 0x000fe20003fa4150 */
[----:B---3--:R1:W-:Y:S01]  /*3b20*/  @P1 STG.E desc[UR8][R4.64+0x3000], R7 ;  /* 0x0030000704001986 */ /* 0x0083e2000c101908 */
[----:B--2---:R-:W-:-:S03]  /*3b30*/  @P4 LOP3.LUT R13, R38, 0x80000000, RZ, 0x3c, !PT ;  /* 0x80000000260d4812 */ /* 0x004fc600078e3cff */
[----:B------:R1:W-:Y:S04]  /*3b40*/  @P6 STG.E desc[UR8][R2.64+0x3400], R11 ;  /* 0x0034000b02006986 */ /* 0x0003e8000c101908 */
[----:B------:R1:W-:Y:S04]  /*3b50*/  @P6 STG.E desc[UR8][R4.64+0x3400], R17 ;  /* 0x0034001104006986 */ /* 0x0003e8000c101908 */
[----:B------:R1:W-:Y:S01]  /*3b60*/  @P2 STG.E desc[UR8][R2.64+0x3800], R37 ;  /* 0x0038002502002986 */ /* 0x0003e2000c101908 */
[----:B----4-:R-:W-:-:S03]  /*3b70*/  @P5 LOP3.LUT R15, R40, 0x80000000, RZ, 0x3c, !PT ;  /* 0x80000000280f5812 */ /* 0x010fc600078e3cff */
[----:B------:R1:W-:Y:S04]  /*3b80*/  @P2 STG.E desc[UR8][R4.64+0x3800], R19 ;  /* 0x0038001304002986 */ /* 0x0003e8000c101908 */
[----:B------:R1:W-:Y:S04]  /*3b90*/  @P4 STG.E desc[UR8][R2.64+0x3c00], R13 ;  /* 0x003c000d02004986 */ /* 0x0003e8000c101908 */
[----:B0-----:R1:W-:Y:S04]  /*3ba0*/  @P4 STG.E desc[UR8][R4.64+0x3c00], R9 ;  /* 0x003c000904004986 */ /* 0x0013e8000c101908 */
[----:B------:R1:W-:Y:S04]  /*3bb0*/  @P3 STG.E desc[UR8][R2.64+0x4000], R39 ;  /* 0x0040002702003986 */ /* 0x0003e8000c101908 */
[----:B------:R1:W-:Y:S04]  /*3bc0*/  @P3 STG.E desc[UR8][R4.64+0x4000], R21 ;  /* 0x0040001504003986 */ /* 0x0003e8000c101908 */
[----:B------:R1:W-:Y:S04]  /*3bd0*/  @P5 STG.E desc[UR8][R2.64+0x4400], R15 ;  /* 0x0044000f02005986 */ /* 0x0003e8000c101908 */
[----:B------:R1:W-:Y:S01]  /*3be0*/  @P5 STG.E desc[UR8][R4.64+0x4400], R23 ;  /* 0x0044001704005986 */ /* 0x0003e2000c101908 */
[----:B------:R-:W-:Y:S05]  /*3bf0*/  @!P0 EXIT ;  /* 0x000000000000894d */ /* 0x000fea0003800000 */
[----:B------:R-:W0:Y:S01]  /*3c00*/  LDS R53, [R53+0x4800] ;  /* 0x0048000035357984 */ /* 0x000e220000000800 */
[----:B------:R-:W-:-:S05]  /*3c10*/  LOP3.LUT R41, R41, 0x80000000, RZ, 0x3c, !PT ;  /* 0x8000000029297812 */ /* 0x000fca00078e3cff */
[----:B------:R-:W-:Y:S04]  /*3c20*/  STG.E desc[UR8][R2.64+0x4800], R41 ;  /* 0x0048002902007986 */ /* 0x000fe8000c101908 */
[----:B0-----:R-:W-:Y:S01]  /*3c30*/  STG.E desc[UR8][R4.64+0x4800], R53 ;  /* 0x0048003504007986 */ /* 0x001fe2000c101908 */
[----:B------:R-:W-:Y:S05]  /*3c40*/  EXIT ;  /* 0x000000000000794d */ /* 0x000fea0003800000 */
.L_x_223:
        /* <DEDUP_REMOVED lines=11> */
.L_x_1790:


//--------------------- .text._ZN3cub18CUB_300001_SM_10006detail10radix_sort29DeviceRadixSortOnesweepKernelINS1_5radix10policy_hubIi6float3yE10Policy1000ELNS0_9SortOrderE0EiS6_yiiNS1_21identity_decomposer_tEEEvPT5_SC_PT3_PKSD_PT1_PKSH_PT2_PKSL_T4_iiT6_ --------------------------
	.section	.text._ZN3cub18CUB_300001_SM_10006detail10radix_sort29DeviceRadixSortOnesweepKernelINS1_5radix10policy_hubIi6float3yE10Policy1000ELNS0_9SortOrderE0EiS6_yiiNS1_21identity_decomposer_tEEEvPT5_SC_PT3_PKSD_PT1_PKSH_PT2_PKSL_T4_iiT6_,"ax",@progbits
	.align	128
        .global         _ZN3cub18CUB_300001_SM_10006detail10radix_sort29DeviceRadixSortOnesweepKernelINS1_5radix10policy_hubIi6float3yE10Policy1000ELNS0_9SortOrderE0EiS6_yiiNS1_21identity_decomposer_tEEEvPT5_SC_PT3_PKSD_PT1_PKSH_PT2_PKSL_T4_iiT6_
        .type           _ZN3cub18CUB_300001_SM_10006detail10radix_sort29DeviceRadixSortOnesweepKernelINS1_5radix10policy_hubIi6float3yE10Policy1000ELNS0_9SortOrderE0EiS6_yiiNS1_21identity_decomposer_tEEEvPT5_SC_PT3_PKSD_PT1_PKSH_PT2_PKSL_T4_iiT6_,@function
        .size           _ZN3cub18CUB_300001_SM_10006detail10radix_sort29DeviceRadixSortOnesweepKernelINS1_5radix10policy_hubIi6float3yE10Policy1000ELNS0_9SortOrderE0EiS6_yiiNS1_21identity_decomposer_tEEEvPT5_SC_PT3_PKSD_PT1_PKSH_PT2_PKSL_T4_iiT6_,(.L_x_1791 - _ZN3cub18CUB_300001_SM_10006detail10radix_sort29DeviceRadixSortOnesweepKernelINS1_5radix10policy_hubIi6float3yE10Policy1000ELNS0_9SortOrderE0EiS6_yiiNS1_21identity_decomposer_tEEEvPT5_SC_PT3_PKSD_PT1_PKSH_PT2_PKSL_T4_iiT6_)
        .other          _ZN3cub18CUB_300001_SM_10006detail10radix_sort29DeviceRadixSortOnesweepKernelINS1_5radix10policy_hubIi6float3yE10Policy1000ELNS0_9SortOrderE0EiS6_yiiNS1_21identity_decomposer_tEEEvPT5_SC_PT3_PKSD_PT1_PKSH_PT2_PKSL_T4_iiT6_,@"STO_CUDA_ENTRY STV_DEFAULT"
_ZN3cub18CUB_300001_SM_10006detail10radix_sort29DeviceRadixSortOnesweepKernelINS1_5radix10policy_hubIi6float3yE10Policy1000ELNS0_9SortOrderE0EiS6_yiiNS1_21identity_decomposer_tEEEvPT5_SC_PT3_PKSD_PT1_PKSH_PT2_PKSL_T4_iiT6_:
.text._ZN3cub18CUB_300001_SM_10006detail10radix_sort29DeviceRadixSortOnesweepKernelINS1_5radix10policy_hubIi6float3yE10Policy1000ELNS0_9SortOrderE0EiS6_yiiNS1_21identity_decomposer_tEEEvPT5_SC_PT3_PKSD_PT1_PKSH_PT2_PKSL_T4_iiT6_:
        /* <DEDUP_REMOVED lines=16> */
.L_x_225:
[----:B------:R-:W-:Y:S05]  /*0100*/  BSYNC.RECONVERGENT B0 ;  /* 0x0000000000007941 */ /* 0x000fea0003800200 */
.L_x_224:
[----:B------:R-:W-:Y:S01]  /*0110*/  BAR.SYNC.DEFER_BLOCKING 0x0 ;  /* 0x0000000000007b1d */ /* 0x000fe20000010000 */
[----:B------:R-:W-:-:S05]  /*0120*/  SHF.R.U32.HI R0, RZ, 0x5, R3 ;  /* 0x00000005ff007819 */ /* 0x000fca0000011603 */
        /* <DEDUP_REMOVED lines=8> */
[----:B------:R-:W0:Y:S01]  /*01b0*/  LDCU.64 UR4, c[0x0][0x3a8] ;  /* 0x00007500ff0477ac */ /* 0x000e220008000a00 */
[C---:B------:R-:W-:Y:S02]  /*01c0*/  LOP3.LUT R18, R3.reuse, 0x1f, RZ, 0xc0, !PT ;  /* 0x0000001f03127812 */ /* 0x040fe400078ec0ff */
[----:B------:R-:W-:-:S05]  /*01d0*/  LOP3.LUT R5, R3, 0x3e0, RZ, 0xc0, !PT ;  /* 0x000003e003057812 */ /* 0x000fca00078ec0ff */
[----:B------:R-:W-:-:S05]  /*01e0*/  IMAD R18, R5, 0x9, R18 ;  /* 0x0000000905127824 */ /* 0x000fca00078e0212 */
[----:B------:R-:W-:-:S05]  /*01f0*/  IADD3 R43, P0, PT, R19, R18, RZ ;  /* 0x00000012132b7210 */ /* 0x000fca0007f1e0ff */
[----:B------:R-:W-:Y:S01]  /*0200*/  IMAD.X R42, RZ, RZ, R42, P0 ;  /* 0x000000ffff2a7224 */ /* 0x000fe200000e062a */
        /* <DEDUP_REMOVED lines=12> */
.L_x_226:
[C---:B------:R-:W-:Y:S01]  /*02d0*/  LOP3.LUT R18, R3.reuse, 0x1f, RZ, 0xc0, !PT ;  /* 0x0000001f03127812 */ /* 0x040fe200078ec0ff */
[----:B------:R-:W1:Y:S01]  /*02e0*/  LDCU.64 UR8, c[0x0][0x3a8] ;  /* 0x00007500ff0877ac */ /* 0x000e620008000a00 */
[----:B------:R-:W-:Y:S01]  /*02f0*/  LOP3.LUT R5, R3, 0x3e0, RZ, 0xc0, !PT ;  /* 0x000003e003057812 */ /* 0x000fe200078ec0ff */
[----:B------:R-:W-:Y:S01]  /*0300*/  IMAD.MOV.U32 R33, RZ, RZ, 0x7fffffff ;  /* 0x7fffffffff217424 */ /* 0x000fe200078e00ff */
[----:B------:R-:W-:Y:S01]  /*0310*/  IADD3 R7, PT, PT, -R19, UR4, RZ ;  /* 0x0000000413077c10 */ /* 0x000fe2000fffe1ff */
[----:B------:R-:W-:Y:S02]  /*0320*/  IMAD.MOV.U32 R34, RZ, RZ, 0x7fffffff ;  /* 0x7fffffffff227424 */ /* 0x000fe400078e00ff */
[----:B------:R-:W-:-:S04]  /*0330*/  IMAD R18, R5, 0x9, R18 ;  /* 0x0000000905127824 */ /* 0x000fc800078e0212 */
[C---:B0-----:R-:W-:Y:S01]  /*0340*/  VIADD R4, R18.reuse, 0x20 ;  /* 0x0000002012047836 */ /* 0x041fe20000000000 */
        /* <DEDUP_REMOVED lines=8> */
[-C--:B------:R-:W-:Y:S01]  /*03d0*/  ISETP.GE.AND P2, PT, R8, R7.reuse, PT ;  /* 0x000000070800720c */ /* 0x080fe20003f46270 */
[C---:B------:R-:W-:Y:S01]  /*03e0*/  VIADD R8, R18.reuse, 0xa0 ;  /* 0x000000a012087836 */ /* 0x040fe20000000000 */
[C---:B-1----:R-:W-:Y:S01]  /*03f0*/  LEA R4, P5, R43.reuse, UR8, 0x2 ;  /* 0x000000082b047c11 */ /* 0x042fe2000f8a10ff */
[----:B------:R-:W-:Y:S01]  /*0400*/  VIADD R10, R18, 0xc0 ;  /* 0x000000c0120a7836 */ /* 0x000fe20000000000 */
[-C--:B------:R-:W-:Y:S01]  /*0410*/  ISETP.GE.AND P3, PT, R6, R7.reuse, PT ;  /* 0x000000070600720c */ /* 0x080fe20003f66270 */
[----:B------:R-:W-:Y:S01]  /*0420*/  VIADD R6, R18, 0xe0 ;  /* 0x000000e012067836 */ /* 0x000fe20000000000 */
[----:B------:R-:W-:Y:S01]  /*0430*/  ISETP.GE.AND P4, PT, R8, R7, PT ;  /* 0x000000070800720c */ /* 0x000fe20003f86270 */
[----:B------:R-:W-:Y:S01]  /*0440*/  VIADD R8, R18, 0x100 ;  /* 0x0000010012087836 */ /* 0x000fe20000000000 */
[----:B------:R-:W-:-:S02]  /*0450*/  LEA.HI.X R5, R43, UR9, R42, 0x2, P5 ;  /* 0x000000092b057c11 */ /* 0x000fc4000a8f142a */
[----:B------:R-:W-:-:S03]  /*0460*/  ISETP.GE.AND P5, PT, R10, R7, PT ;  /* 0x000000070a00720c */ /* 0x000fc60003fa6270 */
[----:B------:R1:W5:Y:S01]  /*0470*/  @!P6 LDG.E R33, desc[UR6][R4.64] ;  /* 0x000000060421e981 */ /* 0x000362000c1e1900 */
[----:B------:R-:W-:-:S03]  /*0480*/  ISETP.GE.AND P6, PT, R6, R7, PT ;  /* 0x000000070600720c */ /* 0x000fc60003fc6270 */
        /* <DEDUP_REMOVED lines=16> */
.L_x_227:
[----:B01----:R-:W-:Y:S01]  /*0590*/  VIMNMX R5, PT, PT, R20, 0xe0, !PT ;  /* 0x000000e014057848 */ /* 0x003fe20007fe0100 */
[----:B------:R-:W0:Y:S01]  /*05a0*/  LDCU UR4, c[0x0][0x3c8] ;  /* 0x00007900ff0477ac */ /* 0x000e220008000800 */
[----:B------:R-:W-:Y:S01]  /*05b0*/  BSSY.RECONVERGENT B0, `(.L_x_228) ;  /* 0x000002c000007945 */ /* 0x000fe20003800200 */
[----:B------:R-:W-:Y:S01]  /*05c0*/  IMAD.SHL.U32 R0, R0, 0x400, RZ ;  /* 0x0000040000007824 */ /* 0x000fe200078e00ff */
[--C-:B------:R-:W-:Y:S01]  /*05d0*/  IADD3 R5, PT, PT, R5, 0x1f, -R20.reuse ;  /* 0x0000001f05057810 */ /* 0x100fe20007ffe814 */
[----:B------:R-:W-:Y:S01]  /*05e0*/  UMOV UR5, 0xffffffff ;  /* 0xffffffff00057882 */ /* 0x000fe20000000000 */
[----:B-----5:R-:W-:Y:S01]  /*05f0*/  LOP3.LUT R17, R33, 0x80000000, RZ, 0x3c, !PT ;  /* 0x8000000021117812 */ /* 0x020fe200078e3cff */
[----:B------:R-:W-:Y:S01]  /*0600*/  IMAD.MOV.U32 R6, RZ, RZ, R20 ;  /* 0x000000ffff067224 */ /* 0x000fe200078e0014 */
[C---:B------:R-:W-:Y:S02]  /*0610*/  ISETP.GE.U32.AND P0, PT, R5.reuse, 0x1e0, PT ;  /* 0x000001e00500780c */ /* 0x040fe40003f06070 */
[----:B------:R-:W-:-:S02]  /*0620*/  LEA.HI R4, R5, 0x1, RZ, 0x1b ;  /* 0x0000000105047811 */ /* 0x000fc400078fd8ff */
[----:B------:R-:W-:Y:S02]  /*0630*/  LOP3.LUT R16, R34, 0x80000000, RZ, 0x3c, !PT ;  /* 0x8000000022107812 */ /* 0x000fe400078e3cff */
[----:B------:R-:W-:Y:S02]  /*0640*/  LOP3.LUT R9, R4, 0xf, RZ, 0xc0, !PT ;  /* 0x0000000f04097812 */ /* 0x000fe400078ec0ff */
[----:B------:R-:W-:Y:S02]  /*0650*/  LOP3.LUT R15, R36, 0x80000000, RZ, 0x3c, !PT ;  /* 0x80000000240f7812 */ /* 0x000fe400078e3cff */
[----:B------:R-:W-:Y:S01]  /*0660*/  ISETP.NE.AND P1, PT, R9, RZ, PT ;  /* 0x000000ff0900720c */ /* 0x000fe20003f25270 */
[----:B0-----:R-:W-:Y:S01]  /*0670*/  USHF.L.U32 UR4, UR5, UR4, URZ ;  /* 0x0000000405047299 */ /* 0x001fe200080006ff */
[----:B------:R-:W-:Y:S02]  /*0680*/  LOP3.LUT R14, R37, 0x80000000, RZ, 0x3c, !PT ;  /* 0x80000000250e7812 */ /* 0x000fe400078e3cff */
[----:B------:R-:W-:-:S02]  /*0690*/  LOP3.LUT R13, R38, 0x80000000, RZ, 0x3c, !PT ;  /* 0x80000000260d7812 */ /* 0x000fc400078e3cff */
[----:B------:R-:W-:Y:S02]  /*06a0*/  LOP3.LUT R12, R39, 0x80000000, RZ, 0x3c, !PT ;  /* 0x80000000270c7812 */ /* 0x000fe400078e3cff */
[----:B------:R-:W-:Y:S01]  /*06b0*/  LOP3.LUT R11, R40, 0x80000000, RZ, 0x3c, !PT ;  /* 0x80000000280b7812 */ /* 0x000fe200078e3cff */
[----:B------:R-:W-:Y:S06]  /*06c0*/  @!P0 BRA `(.L_x_229) ;  /* 0x0000000000688947 */ /* 0x000fec0003800000 */
[----:B------:R-:W-:Y:S01]  /*06d0*/  IMAD R8, R20, 0x4, R0 ;  /* 0x0000000414087824 */ /* 0x000fe200078e0200 */
[----:B------:R-:W-:Y:S01]  /*06e0*/  LOP3.LUT R5, R4, 0xffffff0, RZ, 0xc0, !PT ;  /* 0x0ffffff004057812 */ /* 0x000fe200078ec0ff */
[----:B------:R-:W-:-:S03]  /*06f0*/  IMAD.MOV.U32 R6, RZ, RZ, R20 ;  /* 0x000000ffff067224 */ /* 0x000fc600078e0014 */
[----:B------:R-:W-:Y:S01]  /*0700*/  IADD3 R8, PT, PT, R8, 0x400, R23 ;  /* 0x0000040008087810 */ /* 0x000fe20007ffe017 */
[----:B------:R-:W-:-:S07]  /*0710*/  IMAD.MOV R5, RZ, RZ, -R5 ;  /* 0x000000ffff057224 */ /* 0x000fce00078e0a05 */
.L_x_230:
        /* <DEDUP_REMOVED lines=21> */
.L_x_229:
[----:B------:R-:W-:Y:S05]  /*0870*/  BSYNC.RECONVERGENT B0 ;  /* 0x0000000000007941 */ /* 0x000fea0003800200 */
.L_x_228:
[----:B------:R-:W-:Y:S01]  /*0880*/  BSSY.RECONVERGENT B0, `(.L_x_231) ;  /* 0x0000027000007945 */ /* 0x000fe20003800200 */
[----:B------:R-:W-:Y:S01]  /*0890*/  LOP3.LUT R10, R41, 0x80000000, RZ, 0x3c, !PT ;  /* 0x80000000290a7812 */ /* 0x000fe200078e3cff */
[----:B------:R-:W-:Y:S02]  /*08a0*/  IMAD.IADD R7, R23, 0x1, R0 ;  /* 0x0000000117077824 */ /* 0x000fe400078e0200 */
        /* <DEDUP_REMOVED lines=16> */
.L_x_234:
[----:B------:R-:W-:Y:S05]  /*09b0*/  BSYNC.RECONVERGENT B1 ;  /* 0x0000000000017941 */ /* 0x000fea0003800200 */
.L_x_233:
        /* <DEDUP_REMOVED lines=14> */
.L_x_235:
[----:B------:R-:W-:Y:S01]  /*0aa0*/  VIADD R4, R4, 0x1 ;  /* 0x0000000104047836 */ /* 0x000fe20000000000 */
[----:B------:R0:W-:Y:S04]  /*0ab0*/  STS [R0], RZ ;  /* 0x000000ff00007388 */ /* 0x0001e80000000800 */
[----:B------:R-:W-:Y:S01]  /*0ac0*/  ISETP.NE.AND P0, PT, R4, RZ, PT ;  /* 0x000000ff0400720c */ /* 0x000fe20003f05270 */
[----:B0-----:R-:W-:-:S12]  /*0ad0*/  VIADD R0, R0, 0x80 ;  /* 0x0000008000007836 */ /* 0x001fd80000000000 */
[----:B------:R-:W-:Y:S05]  /*0ae0*/  @P0 BRA `(.L_x_235) ;  /* 0xfffffffc00ec0947 */ /* 0x000fea000383ffff */
.L_x_232:
[----:B------:R-:W-:Y:S05]  /*0af0*/  BSYNC.RECONVERGENT B0 ;  /* 0x0000000000007941 */ /* 0x000fea0003800200 */
.L_x_231:
[----:B------:R-:W2:Y:S01]  /*0b00*/  LDCU UR5, c[0x0][0x3c4] ;  /* 0x00007880ff0577ac */ /* 0x000ea20008000800 */
[----:B------:R-:W-:Y:S01]  /*0b10*/  LOP3.LUT R9, R35, 0x80000000, RZ, 0x3c, !PT ;  /* 0x8000000023097812 */ /* 0x000fe200078e3cff */
[----:B01----:R-:W0:Y:S01]  /*0b20*/  LDC.64 R4, c[0x0][0x380] ;  /* 0x0000e000ff047b82 */ /* 0x003e220000000a00 */
[----:B------:R-:W-:Y:S01]  /*0b30*/  ISETP.GT.U32.AND P1, PT, R3, 0xff, PT ;  /* 0x000000ff0300780c */ /* 0x000fe20003f24070 */
[----:B------:R-:W-:Y:S01]  /*0b40*/  BSSY.RECONVERGENT B0, `(.L_x_236) ;  /* 0x000004e000007945 */ /* 0x000fe20003800200 */
[----:B--2---:R-:W-:Y:S02]  /*0b50*/  SHF.R.U32.HI R22, RZ, UR5, R17 ;  /* 0x00000005ff167c19 */ /* 0x004fe40008011611 */
[----:B------:R-:W-:Y:S02]  /*0b60*/  SHF.R.U32.HI R24, RZ, UR5, R16 ;  /* 0x00000005ff187c19 */ /* 0x000fe40008011610 */
[----:B------:R-:W-:Y:S02]  /*0b70*/  LOP3.LUT R22, R22, UR4, RZ, 0x30, !PT ;  /* 0x0000000416167c12 */ /* 0x000fe4000f8e30ff */
[----:B------:R-:W-:-:S02]  /*0b80*/  SHF.R.U32.HI R25, RZ, UR5, R9 ;  /* 0x00000005ff197c19 */ /* 0x000fc40008011609 */
[----:B------:R-:W-:Y:S01]  /*0b90*/  LOP3.LUT R24, R24, UR4, RZ, 0x30, !PT ;  /* 0x0000000418187c12 */ /* 0x000fe2000f8e30ff */
[----:B------:R-:W-:Y:S01]  /*0ba0*/  IMAD R0, R22, 0x4, R7 ;  /* 0x0000000416007824 */ /* 0x000fe200078e0207 */
[----:B------:R-:W-:Y:S01]  /*0bb0*/  SHF.R.U32.HI R26, RZ, UR5, R15 ;  /* 0x00000005ff1a7c19 */ /* 0x000fe2000801160f */
[----:B------:R-:W-:Y:S01]  /*0bc0*/  NOP ;  /* 0x0000000000007918 */ /* 0x000fe20000000000 */
[----:B------:R-:W-:Y:S01]  /*0bd0*/  SHF.R.U32.HI R27, RZ, UR5, R14 ;  /* 0x00000005ff1b7c19 */ /* 0x000fe2000801160e */
[----:B------:R-:W-:Y:S01]  /*0be0*/  IMAD R6, R24, 0x4, R7 ;  /* 0x0000000418067824 */ /* 0x000fe200078e0207 */
[----:B------:R-:W-:Y:S01]  /*0bf0*/  SHF.R.U32.HI R28, RZ, UR5, R13 ;  /* 0x00000005ff1c7c19 */ /* 0x000fe2000801160d */
[----:B------:R1:W-:Y:S01]  /*0c00*/  ATOMS.POPC.INC.32 RZ, [R0+URZ] ;  /* 0x0000000000ff7f8c */ /* 0x0003e2000d8000ff */
[----:B------:R-:W-:Y:S02]  /*0c10*/  LOP3.LUT R25, R25, UR4, RZ, 0x30, !PT ;  /* 0x0000000419197c12 */ /* 0x000fe4000f8e30ff */
[----:B------:R-:W-:Y:S01]  /*0c20*/  SHF.R.U32.HI R29, RZ, UR5, R12 ;  /* 0x00000005ff1d7c19 */ /* 0x000fe2000801160c */
[----:B------:R2:W-:Y:S01]  /*0c30*/  ATOMS.POPC.INC.32 RZ, [R6+URZ] ;  /* 0x0000000006ff7f8c */ /* 0x0005e2000d8000ff */
[----:B------:R-:W-:Y:S01]  /*0c40*/  LOP3.LUT R26, R26, UR4, RZ, 0x30, !PT ;  /* 0x000000041a1a7c12 */ /* 0x000fe2000f8e30ff */
[----:B------:R-:W-:Y:S01]  /*0c50*/  IMAD R8, R25, 0x4, R7 ;  /* 0x0000000419087824 */ /* 0x000fe200078e0207 */
[----:B------:R-:W-:Y:S01]  /*0c60*/  SHF.R.U32.HI R30, RZ, UR5, R11 ;  /* 0x00000005ff1e7c19 */ /* 0x000fe2000801160b */
[----:B-1----:R-:W-:Y:S01]  /*0c70*/  IMAD.MOV.U32 R0, RZ, RZ, RZ ;  /* 0x000000ffff007224 */ /* 0x002fe200078e00ff */
[----:B------:R-:W-:Y:S01]  /*0c80*/  SHF.R.U32.HI R31, RZ, UR5, R10 ;  /* 0x00000005ff1f7c19 */ /* 0x000fe2000801160a */
[----:B------:R-:W-:Y:S01]  /*0c90*/  IMAD R44, R26, 0x4, R7 ;  /* 0x000000041a2c7824 */ /* 0x000fe200078e0207 */
[----:B------:R-:W-:Y:S01]  /*0ca0*/  LOP3.LUT R27, R27, UR4, RZ, 0x30, !PT ;  /* 0x000000041b1b7c12 */ /* 0x000fe2000f8e30ff */
[----:B------:R1:W-:Y:S01]  /*0cb0*/  ATOMS.POPC.INC.32 RZ, [R8+URZ] ;  /* 0x0000000008ff7f8c */ /* 0x0003e2000d8000ff */
[----:B------:R-:W-:-:S02]  /*0cc0*/  LOP3.LUT R28, R28, UR4, RZ, 0x30, !PT ;  /* 0x000000041c1c7c12 */ /* 0x000fc4000f8e30ff */
[----:B------:R-:W-:Y:S01]  /*0cd0*/  LOP3.LUT R29, R29, UR4, RZ, 0x30, !PT ;  /* 0x000000041d1d7c12 */ /* 0x000fe2000f8e30ff */
[--C-:B--2---:R-:W-:Y:S01]  /*0ce0*/  IMAD R6, R27, 0x4, R7.reuse ;  /* 0x000000041b067824 */ /* 0x104fe200078e0207 */
[----:B------:R-:W-:Y:S01]  /*0cf0*/  LOP3.LUT R30, R30, UR4, RZ, 0x30, !PT ;  /* 0x000000041e1e7c12 */ /* 0x000fe2000f8e30ff */
[--C-:B------:R-:W-:Y:S01]  /*0d00*/  IMAD R45, R28, 0x4, R7.reuse ;  /* 0x000000041c2d7824 */ /* 0x100fe200078e0207 */
[----:B------:R-:W-:Y:S01]  /*0d10*/  LOP3.LUT R31, R31, UR4, RZ, 0x30, !PT ;  /* 0x000000041f1f7c12 */ /* 0x000fe2000f8e30ff */
[--C-:B------:R-:W-:Y:S01]  /*0d20*/  IMAD R46, R29, 0x4, R7.reuse ;  /* 0x000000041d2e7824 */ /* 0x100fe200078e0207 */
[----:B------:R2:W-:Y:S01]  /*0d30*/  ATOMS.POPC.INC.32 RZ, [R44+URZ] ;  /* 0x000000002cff7f8c */ /* 0x0005e2000d8000ff */
[--C-:B------:R-:W-:Y:S02]  /*0d40*/  IMAD R47, R30, 0x4, R7.reuse ;  /* 0x000000041e2f7824 */ /* 0x100fe400078e0207 */
[----:B------:R-:W-:Y:S01]  /*0d50*/  IMAD R7, R31, 0x4, R7 ;  /* 0x000000041f077824 */ /* 0x000fe200078e0207 */
[----:B------:R3:W-:Y:S01]  /*0d60*/  ATOMS.POPC.INC.32 RZ, [R6+URZ] ;  /* 0x0000000006ff7f8c */ /* 0x0007e2000d8000ff */
[----:B-1----:R-:W-:-:S03]  /*0d70*/  IMAD R8, R3, 0x4, R23 ;  /* 0x0000000403087824 */ /* 0x002fc600078e0217 */
[----:B------:R3:W-:Y:S01]  /*0d80*/  ATOMS.POPC.INC.32 RZ, [R45+URZ] ;  /* 0x000000002dff7f8c */ /* 0x0007e2000d8000ff */
[----:B--2---:R-:W-:-:S03]  /*0d90*/  P2R R44, PR, RZ, 0x2 ;  /* 0x00000002ff2c7803 */ /* 0x004fc60000000000 */
[----:B------:R3:W-:Y:S04]  /*0da0*/  ATOMS.POPC.INC.32 RZ, [R46+URZ] ;  /* 0x000000002eff7f8c */ /* 0x0007e8000d8000ff */
[----:B------:R3:W-:Y:S04]  /*0db0*/  ATOMS.POPC.INC.32 RZ, [R47+URZ] ;  /* 0x000000002fff7f8c */ /* 0x0007e8000d8000ff */
[----:B------:R3:W-:Y:S01]  /*0dc0*/  ATOMS.POPC.INC.32 RZ, [R7+URZ] ;  /* 0x0000000007ff7f8c */ /* 0x0007e2000d8000ff */
[----:B------:R-:W-:Y:S06]  /*0dd0*/  BAR.SYNC.DEFER_BLOCKING 0x0 ;  /* 0x0000000000007b1d */ /* 0x000fec0000010000 */
[----:B0-----:R-:W-:Y:S05]  /*0de0*/  @P1 BRA `(.L_x_237) ;  /* 0x00000000008c1947 */ /* 0x001fea0003800000 */
[----:B------:R-:W-:Y:S04]  /*0df0*/  LDS R50, [R8] ;  /* 0x0000000008327984 */ /* 0x000fe80000000800 */
[----:B------:R-:W0:Y:S04]  /*0e00*/  LDS R49, [R8+0x400] ;  /* 0x0004000008317984 */ /* 0x000e280000000800 */
[----:B------:R-:W1:Y:S04]  /*0e10*/  LDS R51, [R8+0x800] ;  /* 0x0008000008337984 */ /* 0x000e680000000800 */
[----:B------:R-:W2:Y:S04]  /*0e20*/  LDS R52, [R8+0xc00] ;  /* 0x000c000008347984 */ /* 0x000ea80000000800 */
[----:B------:R-:W4:Y:S04]  /*0e30*/  LDS R48, [R8+0x1000] ;  /* 0x0010000008307984 */ /* 0x000f280000000800 */
[----:B------:R-:W5:Y:S04]  /*0e40*/  LDS R0, [R8+0x1400] ;  /* 0x0014000008007984 */ /* 0x000f680000000800 */
[----:B---3--:R-:W3:Y:S04]  /*0e50*/  LDS R6, [R8+0x1800] ;  /* 0x0018000008067984 */ /* 0x008ee80000000800 */
[----:B------:R-:W3:Y:S04]  /*0e60*/  LDS R7, [R8+0x1c00] ;  /* 0x001c000008077984 */ /* 0x000ee80000000800 */
[----:B------:R-:W3:Y:S04]  /*0e70*/  LDS R45, [R8+0x2000] ;  /* 0x00200000082d7984 */ /* 0x000ee80000000800 */
[----:B------:R-:W3:Y:S04]  /*0e80*/  LDS R46, [R8+0x2400] ;  /* 0x00240000082e7984 */ /* 0x000ee80000000800 */
[----:B------:R-:W3:Y:S01]  /*0e90*/  LDS R47, [R8+0x2800] ;  /* 0x00280000082f7984 */ /* 0x000ee20000000800 */
[----:B0-----:R-:W-:-:S03]  /*0ea0*/  IMAD.IADD R49, R50, 0x1, R49 ;  /* 0x0000000132317824 */ /* 0x001fc600078e0231 */
[----:B------:R-:W-:Y:S01]  /*0eb0*/  STS [R8+0x400], R50 ;  /* 0x0004003208007388 */ /* 0x000fe20000000800 */
[----:B-1----:R-:W-:-:S03]  /*0ec0*/  IMAD.IADD R51, R49, 0x1, R51 ;  /* 0x0000000131337824 */ /* 0x002fc600078e0233 */
[----:B------:R-:W-:Y:S01]  /*0ed0*/  STS [R8+0x800], R49 ;  /* 0x0008003108007388 */ /* 0x000fe20000000800 */
[----:B--2---:R-:W-:-:S03]  /*0ee0*/  IMAD.IADD R53, R51, 0x1, R52 ;  /* 0x0000000133357824 */ /* 0x004fc600078e0234 */
[----:B------:R-:W-:Y:S01]  /*0ef0*/  STS [R8+0xc00], R51 ;  /* 0x000c003308007388 */ /* 0x000fe20000000800 */
[----:B----4-:R-:W-:-:S03]  /*0f00*/  IMAD.IADD R48, R53, 0x1, R48 ;  /* 0x0000000135307824 */ /* 0x010fc600078e0230 */
[----:B------:R-:W-:Y:S01]  /*0f10*/  STS [R8+0x1000], R53 ;  /* 0x0010003508007388 */ /* 0x000fe20000000800 */
[----:B-----5:R-:W-:-:S03]  /*0f20*/  IMAD.IADD R52, R48, 0x1, R0 ;  /* 0x0000000130347824 */ /* 0x020fc600078e0200 */
[----:B------:R-:W-:Y:S01]  /*0f30*/  STS [R8+0x1400], R48 ;  /* 0x0014003008007388 */ /* 0x000fe20000000800 */
[----:B---3--:R-:W-:-:S03]  /*0f40*/  IMAD.IADD R6, R52, 0x1, R6 ;  /* 0x0000000134067824 */ /* 0x008fc600078e0206 */
[----:B------:R-:W0:Y:S01]  /*0f50*/  LDS R0, [R8+0x2c00] ;  /* 0x002c000008007984 */ /* 0x000e220000000800 */
[----:B------:R-:W-:-:S03]  /*0f60*/  IMAD.IADD R7, R6, 0x1, R7 ;  /* 0x0000000106077824 */ /* 0x000fc600078e0207 */
[----:B------:R1:W-:Y:S01]  /*0f70*/  STS [R8+0x1800], R52 ;  /* 0x0018003408007388 */ /* 0x0003e20000000800 */
[----:B------:R-:W-:-:S03]  /*0f80*/  IMAD.IADD R45, R7, 0x1, R45 ;  /* 0x00000001072d7824 */ /* 0x000fc600078e022d */
[----:B------:R1:W-:Y:S01]  /*0f90*/  STS [R8+0x1c00], R6 ;  /* 0x001c000608007388 */ /* 0x0003e20000000800 */
[----:B------:R-:W-:-:S03]  /*0fa0*/  IMAD.IADD R46, R45, 0x1, R46 ;  /* 0x000000012d2e7824 */ /* 0x000fc600078e022e */
[----:B------:R1:W-:Y:S01]  /*0fb0*/  STS [R8+0x2000], R7 ;  /* 0x0020000708007388 */ /* 0x0003e20000000800 */
[----:B------:R-:W-:-:S03]  /*0fc0*/  IMAD.IADD R47, R46, 0x1, R47 ;  /* 0x000000012e2f7824 */ /* 0x000fc600078e022f */
[----:B------:R1:W-:Y:S04]  /*0fd0*/  STS [R8+0x2400], R45 ;  /* 0x0024002d08007388 */ /* 0x0003e80000000800 */
[----:B------:R1:W-:Y:S04]  /*0fe0*/  STS [R8+0x2800], R46 ;  /* 0x0028002e08007388 */ /* 0x0003e80000000800 */
[----:B------:R1:W-:Y:S04]  /*0ff0*/  STS [R8], RZ ;  /* 0x000000ff08007388 */ /* 0x0003e80000000800 */
[----:B------:R1:W-:Y:S02]  /*1000*/  STS [R8+0x2c00], R47 ;  /* 0x002c002f08007388 */ /* 0x0003e40000000800 */
[----:B01----:R-:W-:-:S07]  /*1010*/  IMAD.IADD R0, R47, 0x1, R0 ;  /* 0x000000012f007824 */ /* 0x003fce00078e0200 */
.L_x_237:
[----:B------:R-:W-:Y:S05]  /*1020*/  BSYNC.RECONVERGENT B0 ;  /* 0x0000000000007941 */ /* 0x000fea0003800200 */
.L_x_236:
[----:B------:R-:W-:Y:S01]  /*1030*/  ISETP.NE.AND P0, PT, R0, 0xd80, PT ;  /* 0x00000d800000780c */ /* 0x000fe20003f05270 */
[----:B---3--:R-:W-:Y:S01]  /*1040*/  IMAD R45, R21, 0x100, R3 ;  /* 0x00000100152d7824 */ /* 0x008fe200078e0203 */
[----:B------:R-:W0:Y:S01]  /*1050*/  LDC.64 R6, c[0x0][0x3b8] ;  /* 0x0000ee00ff067b82 */ /* 0x000e220000000a00 */
[----:B------:R-:W-:Y:S01]  /*1060*/  IMAD R47, R42, 0xc, RZ ;  /* 0x0000000c2a2f7824 */ /* 0x000fe200078e02ff */
[----:B------:R-:W-:Y:S01]  /*1070*/  ISETP.LT.U32.AND P0, PT, R3, 0x100, !P0 ;  /* 0x000001000300780c */ /* 0x000fe20004701070 */
[----:B------:R-:W-:Y:S01]  /*1080*/  IMAD.WIDE R4, R45, 0x4, R4 ;  /* 0x000000042d047825 */ /* 0x000fe200078e0204 */
[----:B------:R-:W-:-:S05]  /*1090*/  @!P1 LOP3.LUT R45, R0, 0x40000000, RZ, 0xfc, !PT ;  /* 0x40000000002d9812 */ /* 0x000fca00078efcff */
[----:B------:R1:W-:Y:S01]  /*10a0*/  @!P1 STG.E.STRONG.SYS desc[UR6][R4.64], R45 ;  /* 0x0000002d04009986 */ /* 0x0003e2000c115906 */
[----:B0-----:R-:W-:-:S04]  /*10b0*/  IMAD.WIDE.U32 R6, R43, 0xc, R6 ;  /* 0x0000000c2b067825 */ /* 0x001fc800078e0006 */
[----:B------:R-:W-:Y:S01]  /*10c0*/  IMAD.IADD R7, R7, 0x1, R47 ;  /* 0x0000000107077824 */ /* 0x000fe200078e022f */
[----:B------:R-:W-:Y:S06]  /*10d0*/  BAR.RED.OR.DEFER_BLOCKING 0x0, P0 ;  /* 0x0000000000007b1d */ /* 0x000fec0000014800 */
[----:B------:R-:W0:Y:S02]  /*10e0*/  B2R.RESULT RZ, P0 ;  /* 0x0000000000ff731c */ /* 0x000e240000004000 */
[----:B01----:R-:W-:Y:S05]  /*10f0*/  @!P0 BRA `(.L_x_238) ;  /* 0x0000001000408947 */ /* 0x003fea0003800000 */
[----:B------:R-:W0:Y:S01]  /*1100*/  LDC.64 R8, c[0x0][0x390] ;  /* 0x0000e400ff087b82 */ /* 0x000e220000000a00 */
[C---:B------:R-:W-:Y:S01]  /*1110*/  ISETP.GT.U32.AND P0, PT, R3.reuse, R22, PT ;  /* 0x000000160300720c */ /* 0x040fe20003f04070 */
[----:B------:R-:W-:Y:S01]  /*1120*/  BSSY B1, `(.L_x_239) ;  /* 0x000002f000017945 */ /* 0x000fe20003800000 */
[----:B------:R-:W-:Y:S02]  /*1130*/  IMAD R12, R3, 0x8, R23 ;  /* 0x00000008030c7824 */ /* 0x000fe400078e0217 */
[----:B------:R-:W-:-:S03]  /*1140*/  SEL R13, RZ, 0xd80, !P0 ;  /* 0x00000d80ff0d7807 */ /* 0x000fc60004000000 */
[----:B------:R-:W1:Y:S01]  /*1150*/  LDC.64 R10, c[0x0][0x398] ;  /* 0x0000e600ff0a7b82 */ /* 0x000e620000000a00 */
[----:B0-----:R-:W-:Y:S01]  /*1160*/  IMAD.WIDE.U32 R8, R3, 0x8, R8 ;  /* 0x0000000803087825 */ /* 0x001fe200078e0008 */
[----:B------:R-:W-:Y:S06]  /*1170*/  @P1 BRA `(.L_x_240) ;  /* 0x0000000000a41947 */ /* 0x000fec0003800000 */
[----:B-1----:R-:W-:-:S06]  /*1180*/  IMAD.WIDE.U32 R10, R3, 0x8, R10 ;  /* 0x00000008030a7825 */ /* 0x002fcc00078e000a */
[----:B------:R-:W2:Y:S01]  /*1190*/  LDG.E.64 R10, desc[UR6][R10.64] ;  /* 0x000000060a0a7981 */ /* 0x000ea2000c1e1b00 */
[----:B------:R-:W-:Y:S01]  /*11a0*/  IMAD.MOV.U32 R17, RZ, RZ, R0 ;  /* 0x000000ffff117224 */ /* 0x000fe200078e0000 */
[----:B--2---:R-:W-:-:S04]  /*11b0*/  IADD3 R14, P0, PT, -R13, R10, RZ ;  /* 0x0000000a0d0e7210 */ /* 0x004fc80007f1e1ff */
[----:B------:R-:W-:Y:S02]  /*11c0*/  IADD3.X R15, PT, PT, R11, -0x1, RZ, P0, !PT ;  /* 0xffffffff0b0f7810 */ /* 0x000fe400007fe4ff */
[----:B------:R-:W-:-:S03]  /*11d0*/  ISETP.GE.AND P0, PT, R21, 0x1, PT ;  /* 0x000000011500780c */ /* 0x000fc60003f06270 */
[----:B------:R0:W-:Y:S10]  /*11e0*/  STS.64 [R12+0xa200], R14 ;  /* 0x00a2000e0c007388 */ /* 0x0001f40000000a00 */
[----:B------:R-:W-:Y:S05]  /*11f0*/  @!P0 BRA `(.L_x_241) ;  /* 0x00000000006c8947 */ /* 0x000fea0003800000 */
[----:B------:R-:W-:Y:S01]  /*1200*/  BSSY B0, `(.L_x_242) ;  /* 0x0000019000007945 */ /* 0x000fe20003800000 */
[----:B0-----:R-:W-:Y:S02]  /*1210*/  IMAD.MOV.U32 R14, RZ, RZ, -0x1 ;  /* 0xffffffffff0e7424 */ /* 0x001fe400078e00ff */
[----:B------:R-:W-:Y:S02]  /*1220*/  IMAD.MOV.U32 R15, RZ, RZ, R21 ;  /* 0x000000ffff0f7224 */ /* 0x000fe400078e0015 */
[----:B------:R-:W-:-:S07]  /*1230*/  IMAD.MOV.U32 R17, RZ, RZ, R0 ;  /* 0x000000ffff117224 */ /* 0x000fce00078e0000 */
.L_x_246:
[----:B------:R-:W0:Y:S01]  /*1240*/  LDC.64 R10, c[0x0][0x380] ;  /* 0x0000e000ff0a7b82 */ /* 0x000e220000000a00 */
[----:B------:R-:W-:Y:S01]  /*1250*/  VIADD R27, R15, 0xffffffff ;  /* 0xffffffff0f1b7836 */ /* 0x000fe20000000000 */
[----:B------:R-:W-:Y:S03]  /*1260*/  BSSY B2, `(.L_x_243) ;  /* 0x0000008000027945 */ /* 0x000fe60003800000 */
[----:B------:R-:W-:-:S04]  /*1270*/  IMAD R25, R27, 0x100, R3 ;  /* 0x000001001b197824 */ /* 0x000fc800078e0203 */
[----:B0-----:R-:W-:-:S07]  /*1280*/  IMAD.WIDE R10, R25, 0x4, R10 ;  /* 0x00000004190a7825 */ /* 0x001fce00078e020a */
.L_x_244:
[----:B------:R-:W-:Y:S05]  /*1290*/  YIELD ;  /* 0x0000000000007946 */ /* 0x000fea0003800000 */
[----:B------:R0:W-:Y:S06]  /*12a0*/  MEMBAR.SC.CTA ;  /* 0x0000000000007992 */ /* 0x0001ec0000000000 */
[----:B0-----:R-:W2:Y:S02]  /*12b0*/  LDG.E.STRONG.SYS R16, desc[UR6][R10.64] ;  /* 0x000000060a107981 */ /* 0x001ea4000c1f5900 */
[----:B--2---:R-:W-:-:S13]  /*12c0*/  ISETP.NE.AND P0, PT, R16, RZ, PT ;  /* 0x000000ff1000720c */ /* 0x004fda0003f05270 */
[----:B------:R-:W-:Y:S05]  /*12d0*/  @!P0 BRA `(.L_x_244) ;  /* 0xfffffffc00ec8947 */ /* 0x000fea000383ffff */
[----:B------:R-:W-:Y:S05]  /*12e0*/  BSYNC B2 ;  /* 0x0000000000027941 */ /* 0x000fea0003800000 */
.L_x_243:
[----:B------:R-:W-:Y:S01]  /*12f0*/  BSSY.RECONVERGENT B2, `(.L_x_245) ;  /* 0x0000006000027945 */ /* 0x000fe20003800200 */
[C---:B------:R-:W-:Y:S02]  /*1300*/  ISETP.GT.AND P0, PT, R16.reuse, -0x1, PT ;  /* 0xffffffff1000780c */ /* 0x040fe40003f04270 */
[----:B------:R-:W-:Y:S01]  /*1310*/  LOP3.LUT R16, R16, 0x3fffffff, RZ, 0xc0, !PT ;  /* 0x3fffffff10107812 */ /* 0x000fe200078ec0ff */
[----:B------:R-:W-:Y:S05]  /*1320*/  WARPSYNC.EXCLUSIVE R14 ;  /* 0x000000000e007348 */ /* 0x000fea0003a00000 */
[----:B------:R-:W-:-:S05]  /*1330*/  IMAD.IADD R17, R16, 0x1, R17 ;  /* 0x0000000110117824 */ /* 0x000fca00078e0211 */
[----:B------:R-:W-:-:S07]  /*1340*/  VOTE.ANY R14, PT, P0 ;  /* 0x00000000000e7806 */ /* 0x000fce00000e0100 */
[----:B------:R-:W-:Y:S05]  /*1350*/  BSYNC.RECONVERGENT B2 ;  /* 0x0000000000027941 */ /* 0x000fea0003800200 */
.L_x_245:
[----:B------:R-:W-:Y:S01]  /*1360*/  ISETP.GT.U32.AND P1, PT, R15, 0x1, PT ;  /* 0x000000010f00780c */ /* 0x000fe20003f24070 */
[----:B------:R-:W-:-:S12]  /*1370*/  IMAD.MOV.U32 R15, RZ, RZ, R27 ;  /* 0x000000ffff0f7224 */ /* 0x000fd800078e001b */
[----:B------:R-:W-:Y:S05]  /*1380*/  @P0 BRA P1, `(.L_x_246) ;  /* 0xfffffffc00ac0947 */ /* 0x000fea000083ffff */
[----:B------:R-:W-:Y:S05]  /*1390*/  BSYNC B0 ;  /* 0x0000000000007941 */ /* 0x000fea0003800000 */
.L_x_242:
[----:B------:R1:W2:Y:S02]  /*13a0*/  LDS.64 R14, [R12+0xa200] ;  /* 0x00a200000c0e7984 */ /* 0x0002a40000000a00 */
.L_x_241:
[C---:B------:R-:W-:Y:S01]  /*13b0*/  IMAD.IADD R11, R17.reuse, 0x1, -R0 ;  /* 0x00000001110b7824 */ /* 0x040fe200078e0a00 */
[----:B------:R-:W-:-:S04]  /*13c0*/  LOP3.LUT R17, R17, 0x80000000, RZ, 0xfc, !PT ;  /* 0x8000000011117812 */ /* 0x000fc800078efcff */
[C---:B--2---:R-:W-:Y:S01]  /*13d0*/  IADD3 R10, P0, PT, R11.reuse, R14, RZ ;  /* 0x0000000e0b0a7210 */ /* 0x044fe20007f1e0ff */
[----:B------:R2:W-:Y:S03]  /*13e0*/  STG.E.STRONG.SYS desc[UR6][R4.64], R17 ;  /* 0x0000001104007986 */ /* 0x0005e6000c115906 */
[----:B------:R-:W-:-:S05]  /*13f0*/  LEA.HI.X.SX32 R11, R11, R15, 0x1, P0 ;  /* 0x0000000f0b0b7211 */ /* 0x000fca00000f0eff */
[----:B------:R2:W-:Y:S04]  /*1400*/  STS.64 [R12+0xa200], R10 ;  /* 0x00a2000a0c007388 */ /* 0x0005e80000000a00 */
.L_x_240:
[----:B------:R-:W-:Y:S05]  /*1410*/  BSYNC B1 ;  /* 0x0000000000017941 */ /* 0x000fea0003800000 */
.L_x_239:
[----:B-12---:R-:W1:Y:S01]  /*1420*/  LDC.64 R10, c[0x0][0x390] ;  /* 0x0000e400ff0a7b82 */ /* 0x006e620000000a00 */
[----:B------:R-:W-:Y:S07]  /*1430*/  WARPSYNC.ALL ;  /* 0x0000000000007948 */ /* 0x000fee0003800000 */
[----:B------:R-:W2:Y:S01]  /*1440*/  LDC R4, c[0x0][0x3c0] ;  /* 0x0000f000ff047b82 */ /* 0x000ea20000000800 */
[----:B-1----:R-:W-:Y:S01]  /*1450*/  ISETP.EQ.U32.AND P1, PT, R10, RZ, PT ;  /* 0x000000ff0a00720c */ /* 0x002fe20003f22070 */
[----:B------:R-:W-:Y:S01]  /*1460*/  IMAD R10, R22, 0x8, R23 ;  /* 0x00000008160a7824 */ /* 0x000fe200078e0217 */
[----:B--2---:R-:W-:-:S04]  /*1470*/  ISETP.GE.AND P0, PT, R32, R4, PT ;  /* 0x000000042000720c */ /* 0x004fc80003f06270 */
[----:B------:R-:W-:-:S04]  /*1480*/  ISETP.EQ.OR.EX P0, PT, R11, RZ, !P0, P1 ;  /* 0x000000ff0b00720c */ /* 0x000fc80004702710 */
[----:B------:R-:W-:-:S13]  /*1490*/  ISETP.GT.U32.OR P0, PT, R3, 0xff, P0 ;  /* 0x000000ff0300780c */ /* 0x000fda0000704470 */
[----:B------:R-:W1:Y:S01]  /*14a0*/  @!P0 LDS.64 R2, [R12+0xa200] ;  /* 0x00a200000c028984 */ /* 0x000e620000000a00 */
[--C-:B------:R-:W-:Y:S02]  /*14b0*/  @!P0 SHF.R.S32.HI R5, RZ, 0x1f, R0.reuse ;  /* 0x0000001fff058819 */ /* 0x100fe40000011400 */
[----:B-1----:R-:W-:-:S04]  /*14c0*/  @!P0 IADD3 R2, P1, P2, R2, R13, R0 ;  /* 0x0000000d02028210 */ /* 0x002fc80007a3e000 */
[----:B------:R-:W-:-:S05]  /*14d0*/  @!P0 IADD3.X R3, PT, PT, R3, RZ, R5, P1, P2 ;  /* 0x000000ff03038210 */ /* 0x000fca0000fe4405 */
[----:B------:R1:W-:Y:S01]  /*14e0*/  @!P0 STG.E.64 desc[UR6][R8.64], R2 ;  /* 0x0000000208008986 */ /* 0x0003e2000c101b06 */
[----:B------:R-:W-:Y:S01]  /*14f0*/  BAR.SYNC.DEFER_BLOCKING 0x0 ;  /* 0x0000000000007b1d */ /* 0x000fe20000010000 */
[----:B------:R-:W-:-:S05]  /*1500*/  ISETP.GT.AND P0, PT, R32, R4, PT ;  /* 0x000000042000720c */ /* 0x000fca0003f04270 */
[----:B------:R-:W2:Y:S08]  /*1510*/  LDS.64 R10, [R10+0xa200] ;  /* 0x00a200000a0a7984 */ /* 0x000eb00000000a00 */
[----:B-1----:R-:W-:Y:S05]  /*1520*/  @P0 BRA `(.L_x_247) ;  /* 0x00000000003c0947 */ /* 0x002fea0003800000 */
[----:B------:R-:W1:Y:S01]  /*1530*/  LDCU.64 UR4, c[0x0][0x3a0] ;  /* 0x00007400ff0477ac */ /* 0x000e620008000a00 */
[----:B--2---:R-:W-:-:S05]  /*1540*/  IADD3 R5, P1, PT, R18, R10, RZ ;  /* 0x0000000a12057210 */ /* 0x004fca0007f3e0ff */
[----:B------:R-:W-:Y:S01]  /*1550*/  IMAD.X R0, RZ, RZ, R11, P1 ;  /* 0x000000ffff007224 */ /* 0x000fe200008e060b */
[----:B-1----:R-:W-:-:S04]  /*1560*/  LEA R2, P1, R5, UR4, 0x2 ;  /* 0x0000000405027c11 */ /* 0x002fc8000f8210ff */
        /* <DEDUP_REMOVED lines=11> */
.L_x_247:
[----:B------:R-:W1:Y:S01]  /*1620*/  LDCU.64 UR4, c[0x0][0x3a0] ;  /* 0x00007400ff0477ac */ /* 0x000e620008000a00 */
[----:B------:R-:W-:Y:S01]  /*1630*/  IMAD R9, R21, -0xd80, R4 ;  /* 0xfffff28015097824 */ /* 0x000fe200078e0204 */
[C---:B--2---:R-:W-:Y:S01]  /*1640*/  IADD3 R5, P1, PT, R18.reuse, R10, RZ ;  /* 0x0000000a12057210 */ /* 0x044fe20007f3e0ff */
[C---:B------:R-:W-:Y:S02]  /*1650*/  VIADD R2, R18.reuse, 0x20 ;  /* 0x0000002012027836 */ /* 0x040fe40000000000 */
[C---:B------:R-:W-:Y:S01]  /*1660*/  VIADD R8, R18.reuse, 0x40 ;  /* 0x0000004012087836 */ /* 0x040fe20000000000 */
[-C--:B------:R-:W-:Y:S01]  /*1670*/  ISETP.GE.AND P2, PT, R18, R9.reuse, PT ;  /* 0x000000091200720c */ /* 0x080fe20003f46270 */
[----:B------:R-:W-:Y:S01]  /*1680*/  IMAD.X R0, RZ, RZ, R11, P1 ;  /* 0x000000ffff007224 */ /* 0x000fe200008e060b */
[-C--:B------:R-:W-:Y:S01]  /*1690*/  ISETP.GE.AND P6, PT, R2, R9.reuse, PT ;  /* 0x000000090200720c */ /* 0x080fe20003fc6270 */
[----:B------:R-:W-:Y:S01]  /*16a0*/  VIADD R10, R18, 0x80 ;  /* 0x00000080120a7836 */ /* 0x000fe20000000000 */
[----:B------:R-:W-:Y:S01]  /*16b0*/  ISETP.GE.AND P5, PT, R8, R9, PT ;  /* 0x000000090800720c */ /* 0x000fe20003fa6270 */
[----:B------:R-:W-:-:S02]  /*16c0*/  VIADD R8, R18, 0x60 ;  /* 0x0000006012087836 */ /* 0x000fc40000000000 */
[----:B0-----:R-:W-:Y:S01]  /*16d0*/  VIADD R12, R18, 0xa0 ;  /* 0x000000a0120c7836 */ /* 0x001fe20000000000 */
[-C--:B------:R-:W-:Y:S01]  /*16e0*/  ISETP.GE.AND P4, PT, R10, R9.reuse, PT ;  /* 0x000000090a00720c */ /* 0x080fe20003f86270 */
[----:B------:R-:W-:Y:S01]  /*16f0*/  VIADD R10, R18, 0xe0 ;  /* 0x000000e0120a7836 */ /* 0x000fe20000000000 */
[C---:B-1----:R-:W-:Y:S02]  /*1700*/  LEA R2, P1, R5.reuse, UR4, 0x2 ;  /* 0x0000000405027c11 */ /* 0x042fe4000f8210ff */
[-C--:B------:R-:W-:Y:S02]  /*1710*/  ISETP.GE.AND P3, PT, R12, R9.reuse, PT ;  /* 0x000000090c00720c */ /* 0x080fe40003f66270 */
[----:B------:R-:W-:Y:S02]  /*1720*/  LEA.HI.X R3, R5, UR5, R0, 0x2, P1 ;  /* 0x0000000505037c11 */ /* 0x000fe400088f1400 */
[----:B------:R-:W-:Y:S01]  /*1730*/  ISETP.GE.AND P1, PT, R8, R9, PT ;  /* 0x000000090800720c */ /* 0x000fe20003f26270 */
[----:B------:R-:W-:-:S02]  /*1740*/  VIADD R8, R18, 0xc0 ;  /* 0x000000c012087836 */ /* 0x000fc40000000000 */
[----:B------:R0:W-:Y:S03]  /*1750*/  @!P2 STG.E desc[UR6][R2.64], R33 ;  /* 0x000000210200a986 */ /* 0x0001e6000c101906 */
[-C--:B------:R-:W-:Y:S01]  /*1760*/  ISETP.GE.AND P2, PT, R8, R9.reuse, PT ;  /* 0x000000090800720c */ /* 0x080fe20003f46270 */
[----:B------:R-:W-:Y:S01]  /*1770*/  VIADD R8, R18, 0x100 ;  /* 0x0000010012087836 */ /* 0x000fe20000000000 */
        /* <DEDUP_REMOVED lines=10> */
.L_x_248:
[----:B------:R-:W-:Y:S05]  /*1820*/  @P0 BRA `(.L_x_249) ;  /* 0x0000000000700947 */ /* 0x000fea0003800000 */
[----:B0-----:R0:W5:Y:S04]  /*1830*/  LDG.E R15, desc[UR6][R6.64+0xc08] ;  /* 0x000c0806060f7981 */ /* 0x001168000c1e1900 */
        /* <DEDUP_REMOVED lines=27> */
.L_x_249:
[----:B01----:R-:W-:Y:S02]  /*19f0*/  IMAD.IADD R3, R4, 0x1, -R19 ;  /* 0x0000000104037824 */ /* 0x003fe400078e0a13 */
[C---:B------:R-:W-:Y:S02]  /*1a00*/  VIADD R2, R18.reuse, 0x20 ;  /* 0x0000002012027836 */ /* 0x040fe40000000000 */
        /* <DEDUP_REMOVED lines=10> */
[----:B------:R-:W-:-:S03]  /*1ab0*/  ISETP.GE.AND P3, PT, R24, R3, PT ;  /* 0x000000031800720c */ /* 0x000fc60003f66270 */
[----:B------:R1:W5:Y:S04]  /*1ac0*/  @!P2 LDG.E R13, desc[UR6][R6.64] ;  /* 0x00000006060da981 */ /* 0x000368000c1e1900 */
[----:B------:R1:W5:Y:S04]  /*1ad0*/  @!P2 LDG.E R11, desc[UR6][R6.64+0x4] ;  /* 0x00000406060ba981 */ /* 0x000368000c1e1900 */
[----:B------:R1:W5:Y:S01]  /*1ae0*/  @!P2 LDG.E R9, desc[UR6][R6.64+0x8] ;  /* 0x000008060609a981 */ /* 0x000362000c1e1900 */
[----:B------:R-:W-:Y:S01]  /*1af0*/  ISETP.GE.AND P2, PT, R2, R3, PT ;  /* 0x000000030200720c */ /* 0x000fe20003f46270 */
[----:B------:R-:W-:-:S02]  /*1b00*/  VIADD R2, R18, 0xe0 ;  /* 0x000000e012027836 */ /* 0x000fc40000000000 */
        /* <DEDUP_REMOVED lines=8> */
[----:B------:R-:W-:-:S03]  /*1b90*/  ISETP.GE.AND P5, PT, R2, R3, PT ;  /* 0x000000030200720c */ /* 0x000fc60003fa6270 */
[----:B------:R1:W5:Y:S04]  /*1ba0*/  @!P1 LDG.E R31, desc[UR6][R6.64+0x480] ;  /* 0x00048006061f9981 */ /* 0x000368000c1e1900 */
        /* <DEDUP_REMOVED lines=16> */
[----:B------:R1:W5:Y:S02]  /*1cb0*/  @!P5 LDG.E R15, desc[UR6][R6.64+0xc08] ;  /* 0x000c0806060fd981 */ /* 0x000364000c1e1900 */
.L_x_250:
[----:B------:R-:W-:Y:S05]  /*1cc0*/  @P0 BRA `(.L_x_251) ;  /* 0x0000000000800947 */ /* 0x000fea0003800000 */
[----:B------:R-:W2:Y:S01]  /*1cd0*/  LDC.64 R2, c[0x0][0x3b0] ;  /* 0x0000ec00ff027b82 */ /* 0x000ea20000000a00 */
[----:B01----:R-:W-:Y:S02]  /*1ce0*/  IMAD R7, R0, 0xc, RZ ;  /* 0x0000000c00077824 */ /* 0x003fe400078e02ff */
[----:B--2---:R-:W-:-:S04]  /*1cf0*/  IMAD.WIDE.U32 R2, R5, 0xc, R2 ;  /* 0x0000000c05027825 */ /* 0x004fc800078e0002 */
[----:B------:R-:W-:-:S05]  /*1d00*/  IMAD.IADD R3, R3, 0x1, R7 ;  /* 0x0000000103037824 */ /* 0x000fca00078e0207 */
        /* <DEDUP_REMOVED lines=28> */
.L_x_251:
[----:B------:R-:W2:Y:S01]  /*1ed0*/  LDC.64 R2, c[0x0][0x3b0] ;  /* 0x0000ec00ff027b82 */ /* 0x000ea20000000a00 */
[----:B------:R-:W-:Y:S02]  /*1ee0*/  IMAD R21, R21, -0xd80, R4 ;  /* 0xfffff28015157824 */ /* 0x000fe400078e0204 */
[C---:B------:R-:W-:Y:S02]  /*1ef0*/  VIADD R4, R18.reuse, 0x20 ;  /* 0x0000002012047836 */ /* 0x040fe40000000000 */
[C---:B01----:R-:W-:Y:S01]  /*1f00*/  VIADD R6, R18.reuse, 0x40 ;  /* 0x0000004012067836 */ /* 0x043fe20000000000 */
[CC--:B------:R-:W-:Y:S01]  /*1f10*/  ISETP.GE.AND P6, PT, R18.reuse, R21.reuse, PT ;  /* 0x000000151200720c */ /* 0x0c0fe20003fc6270 */
[----:B------:R-:W-:Y:S01]  /*1f20*/  VIADD R20, R18, 0xc0 ;  /* 0x000000c012147836 */ /* 0x000fe20000000000 */
[-C--:B------:R-:W-:Y:S01]  /*1f30*/  ISETP.GE.AND P1, PT, R4, R21.reuse, PT ;  /* 0x000000150400720c */ /* 0x080fe20003f26270 */
[----:B------:R-:W-:Y:S01]  /*1f40*/  VIADD R4, R18, 0x80 ;  /* 0x0000008012047836 */ /* 0x000fe20000000000 */
[-C--:B------:R-:W-:Y:S01]  /*1f50*/  ISETP.GE.AND P0, PT, R6, R21.reuse, PT ;  /* 0x000000150600720c */ /* 0x080fe20003f06270 */
[----:B------:R-:W-:Y:S01]  /*1f60*/  VIADD R6, R18, 0xa0 ;  /* 0x000000a012067836 */ /* 0x000fe20000000000 */
[----:B------:R-:W-:-:S02]  /*1f70*/  ISETP.GE.AND P5, PT, R20, R21, PT ;  /* 0x000000151400720c */ /* 0x000fc40003fa6270 */
[-C--:B------:R-:W-:Y:S02]  /*1f80*/  ISETP.GE.AND P3, PT, R4, R21.reuse, PT ;  /* 0x000000150400720c */ /* 0x080fe40003f66270 */
[----:B------:R-:W-:Y:S01]  /*1f90*/  ISETP.GE.AND P4, PT, R6, R21, PT ;  /* 0x000000150600720c */ /* 0x000fe20003f86270 */
[----:B--2---:R-:W-:-:S04]  /*1fa0*/  IMAD.WIDE.U32 R2, R5, 0xc, R2 ;  /* 0x0000000c05027825 */ /* 0x004fc800078e0002 */
[----:B------:R-:W-:Y:S02]  /*1fb0*/  IMAD R5, R0, 0xc, RZ ;  /* 0x0000000c00057824 */ /* 0x000fe400078e02ff */
[----:B------:R-:W-:Y:S02]  /*1fc0*/  VIADD R0, R18, 0x60 ;  /* 0x0000006012007836 */ /* 0x000fe40000000000 */
[----:B------:R-:W-:-:S03]  /*1fd0*/  IMAD.IADD R3, R3, 0x1, R5 ;  /* 0x0000000103037824 */ /* 0x000fc600078e0205 */
[----:B------:R-:W-:Y:S01]  /*1fe0*/  ISETP.GE.AND P2, PT, R0, R21, PT ;  /* 0x000000150000720c */ /* 0x000fe20003f46270 */
[C---:B------:R-:W-:Y:S01]  /*1ff0*/  VIADD R0, R18.reuse, 0xe0 ;  /* 0x000000e012007836 */ /* 0x040fe20000000000 */
[----:B-----5:R0:W-:Y:S01]  /*2000*/  @!P6 STG.E desc[UR6][R2.64], R13 ;  /* 0x0000000d0200e986 */ /* 0x0201e2000c101906 */
[----:B------:R-:W-:-:S03]  /*2010*/  VIADD R18, R18, 0x100 ;  /* 0x0000010012127836 */ /* 0x000fc60000000000 */
[----:B------:R0:W-:Y:S04]  /*2020*/  @!P6 STG.E desc[UR6][R2.64+0x4], R11 ;  /* 0x0000040b0200e986 */ /* 0x0001e8000c101906 */
[----:B------:R0:W-:Y:S01]  /*2030*/  @!P6 STG.E desc[UR6][R2.64+0x8], R9 ;  /* 0x000008090200e986 */ /* 0x0001e2000c101906 */
[----:B------:R-:W-:-:S03]  /*2040*/  ISETP.GE.AND P6, PT, R0, R21, PT ;  /* 0x000000150000720c */ /* 0x000fc60003fc6270 */
[----:B------:R0:W-:Y:S04]  /*2050*/  @!P1 STG.E desc[UR6][R2.64+0x180], R17 ;  /* 0x0001801102009986 */ /* 0x0001e8000c101906 */
[----:B------:R0:W-:Y:S04]  /*2060*/  @!P1 STG.E desc[UR6][R2.64+0x184], R19 ;  /* 0x0001841302009986 */ /* 0x0001e8000c101906 */
[----:B------:R0:W-:Y:S01]  /*2070*/  @!P1 STG.E desc[UR6][R2.64+0x188], R23 ;  /* 0x0001881702009986 */ /* 0x0001e2000c101906 */
[----:B------:R-:W-:-:S03]  /*2080*/  ISETP.GE.AND P1, PT, R18, R21, PT ;  /* 0x000000151200720c */ /* 0x000fc60003f26270 */
[----:B------:R0:W-:Y:S04]  /*2090*/  @!P0 STG.E desc[UR6][R2.64+0x300], R25 ;  /* 0x0003001902008986 */ /* 0x0001e8000c101906 */
        /* <DEDUP_REMOVED lines=16> */
[----:B------:R0:W-:Y:S01]  /*21a0*/  @!P6 STG.E desc[UR6][R2.64+0xa88], R12 ;  /* 0x000a880c0200e986 */ /* 0x0001e2000c101906 */
[----:B------:R-:W-:Y:S05]  /*21b0*/  @P1 EXIT ;  /* 0x000000000000194d */ /* 0x000fea0003800000 */
[----:B------:R-:W-:Y:S04]  /*21c0*/  STG.E desc[UR6][R2.64+0xc00], R14 ;  /* 0x000c000e02007986 */ /* 0x000fe8000c101906 */
[----:B------:R-:W-:Y:S04]  /*21d0*/  STG.E desc[UR6][R2.64+0xc04], R16 ;  /* 0x000c041002007986 */ /* 0x000fe8000c101906 */
[----:B------:R-:W-:Y:S01]  /*21e0*/  STG.E desc[UR6][R2.64+0xc08], R15 ;  /* 0x000c080f02007986 */ /* 0x000fe2000c101906 */
[----:B------:R-:W-:Y:S05]  /*21f0*/  EXIT ;  /* 0x000000000000794d */ /* 0x000fea0003800000 */
.L_x_238:
        /* <DEDUP_REMOVED lines=38> */
.L_x_329:
        /* <DEDUP_REMOVED lines=25> */
.L_x_252:
[----:B------:R-:W-:Y:S05]  /*25f0*/  WARPSYNC.ALL ;  /* 0x0000000000007948 */ /* 0x000fea0003800000 */
[----:B------:R-:W-:Y:S01]  /*2600*/  BAR.SYNC.DEFER_BLOCKING 0x0 ;  /* 0x0000000000007b1d */ /* 0x000fe20000010000 */
[----:B------:R-:W-:-:S05]  /*2610*/  ISETP.NE.AND P0, PT, R44, RZ, PT ;  /* 0x000000ff2c00720c */ /* 0x000fca0003f05270 */
[----:B------:R-:W-:Y:S01]  /*2620*/  BSSY.RECONVERGENT B0, `(.L_x_254) ;  /* 0x0000027000007945 */ /* 0x000fe20003800200 */
[----:B-1----:R1:W2:Y:S07]  /*2630*/  LDS R5, [R43+0x3410] ;  /* 0x003410002b057984 */ /* 0x0022ae0000000800 */
[----:B------:R-:W-:Y:S05]  /*2640*/  @P0 BRA `(.L_x_255) ;  /* 0x0000000000900947 */ /* 0x000fea0003800000 */
[----:B------:R-:W2:Y:S04]  /*2650*/  LDS R32, [R8] ;  /* 0x0000000008207984 */ /* 0x000ea80000000800 */
[----:B------:R-:W3:Y:S04]  /*2660*/  LDS R34, [R8+0x400] ;  /* 0x0004000008227984 */ /* 0x000ee80000000800 */
[----:B------:R-:W4:Y:S04]  /*2670*/  LDS R36, [R8+0x800] ;  /* 0x0008000008247984 */ /* 0x000f280000000800 */
[----:B------:R-:W5:Y:S04]  /*2680*/  LDS R38, [R8+0xc00] ;  /* 0x000c000008267984 */ /* 0x000f680000000800 */
[----:B------:R-:W1:Y:S04]  /*2690*/  LDS R40, [R8+0x1000] ;  /* 0x0010000008287984 */ /* 0x000e680000000800 */
[----:B------:R-:W1:Y:S04]  /*26a0*/  LDS R42, [R8+0x1400] ;  /* 0x00140000082a7984 */ /* 0x000e680000000800 */
[----:B------:R-:W1:Y:S04]  /*26b0*/  LDS R46, [R8+0x1800] ;  /* 0x00180000082e7984 */ /* 0x000e680000000800 */
[----:B0-----:R-:W0:Y:S04]  /*26c0*/  LDS R48, [R8+0x1c00] ;  /* 0x001c000008307984 */ /* 0x001e280000000800 */
[----:B------:R-:W0:Y:S04]  /*26d0*/  LDS R50, [R8+0x2000] ;  /* 0x0020000008327984 */ /* 0x000e280000000800 */
[----:B------:R-:W0:Y:S04]  /*26e0*/  LDS R52, [R8+0x2400] ;  /* 0x0024000008347984 */ /* 0x000e280000000800 */
[----:B------:R-:W0:Y:S01]  /*26f0*/  LDS R49, [R8+0x2800] ;  /* 0x0028000008317984 */ /* 0x000e220000000800 */
[----:B--2---:R-:W-:-:S03]  /*2700*/  IMAD.IADD R33, R5, 0x1, R32 ;  /* 0x0000000105217824 */ /* 0x004fc600078e0220 */
[----:B------:R-:W2:Y:S01]  /*2710*/  LDS R4, [R8+0x2c00] ;  /* 0x002c000008047984 */ /* 0x000ea20000000800 */
[----:B---3--:R-:W-:-:S03]  /*2720*/  IMAD.IADD R35, R5, 0x1, R34 ;  /* 0x0000000105237824 */ /* 0x008fc600078e0222 */
[----:B------:R0:W-:Y:S01]  /*2730*/  STS [R8], R33 ;  /* 0x0000002108007388 */ /* 0x0001e20000000800 */
[----:B----4-:R-:W-:-:S03]  /*2740*/  IMAD.IADD R37, R5, 0x1, R36 ;  /* 0x0000000105257824 */ /* 0x010fc600078e0224 */
[----:B------:R3:W-:Y:S01]  /*2750*/  STS [R8+0x400], R35 ;  /* 0x0004002308007388 */ /* 0x0007e20000000800 */
[C---:B-----5:R-:W-:Y:S02]  /*2760*/  IMAD.IADD R39, R5.reuse, 0x1, R38 ;  /* 0x0000000105277824 */ /* 0x060fe400078e0226 */
[C---:B-1----:R-:W-:Y:S01]  /*2770*/  IMAD.IADD R41, R5.reuse, 0x1, R40 ;  /* 0x0000000105297824 */ /* 0x042fe200078e0228 */
[----:B------:R4:W-:Y:S01]  /*2780*/  STS [R8+0x800], R37 ;  /* 0x0008002508007388 */ /* 0x0009e20000000800 */
[----:B------:R-:W-:-:S03]  /*2790*/  IMAD.IADD R43, R5, 0x1, R42 ;  /* 0x00000001052b7824 */ /* 0x000fc600078e022a */
[----:B------:R4:W-:Y:S01]  /*27a0*/  STS [R8+0xc00], R39 ;  /* 0x000c002708007388 */ /* 0x0009e20000000800 */
[----:B------:R-:W-:-:S03]  /*27b0*/  IMAD.IADD R45, R5, 0x1, R46 ;  /* 0x00000001052d7824 */ /* 0x000fc600078e022e */
[----:B------:R4:W-:Y:S01]  /*27c0*/  STS [R8+0x1000], R41 ;  /* 0x0010002908007388 */ /* 0x0009e20000000800 */
[----:B0-----:R-:W-:-:S03]  /*27d0*/  IMAD.IADD R33, R5, 0x1, R48 ;  /* 0x0000000105217824 */ /* 0x001fc600078e0230 */
[----:B------:R4:W-:Y:S01]  /*27e0*/  STS [R8+0x1400], R43 ;  /* 0x0014002b08007388 */ /* 0x0009e20000000800 */
[----:B---3--:R-:W-:-:S03]  /*27f0*/  IMAD.IADD R35, R5, 0x1, R50 ;  /* 0x0000000105237824 */ /* 0x008fc600078e0232 */
[----:B------:R4:W-:Y:S01]  /*2800*/  STS [R8+0x1800], R45 ;  /* 0x0018002d08007388 */ /* 0x0009e20000000800 */
[----:B------:R-:W-:-:S03]  /*2810*/  IMAD.IADD R47, R5, 0x1, R52 ;  /* 0x00000001052f7824 */ /* 0x000fc600078e0234 */
[----:B------:R4:W-:Y:S01]  /*2820*/  STS [R8+0x1c00], R33 ;  /* 0x001c002108007388 */ /* 0x0009e20000000800 */
[----:B------:R-:W-:-:S03]  /*2830*/  IMAD.IADD R49, R5, 0x1, R49 ;  /* 0x0000000105317824 */ /* 0x000fc600078e0231 */
[----:B------:R4:W-:Y:S01]  /*2840*/  STS [R8+0x2000], R35 ;  /* 0x0020002308007388 */ /* 0x0009e20000000800 */
[----:B--2---:R-:W-:-:S03]  /*2850*/  IMAD.IADD R51, R5, 0x1, R4 ;  /* 0x0000000105337824 */ /* 0x004fc600078e0204 */
[----:B------:R4:W-:Y:S04]  /*2860*/  STS [R8+0x2400], R47 ;  /* 0x0024002f08007388 */ /* 0x0009e80000000800 */
[----:B------:R4:W-:Y:S04]  /*2870*/  STS [R8+0x2800], R49 ;  /* 0x0028003108007388 */ /* 0x0009e80000000800 */
[----:B------:R4:W-:Y:S02]  /*2880*/  STS [R8+0x2c00], R51 ;  /* 0x002c003308007388 */ /* 0x0009e40000000800 */
.L_x_255:
[----:B------:R-:W-:Y:S05]  /*2890*/  BSYNC.RECONVERGENT B0 ;  /* 0x0000000000007941 */ /* 0x000fea0003800200 */
.L_x_254:
[----:B------:R-:W-:Y:S01]  /*28a0*/  BAR.SYNC.DEFER_BLOCKING 0x0 ;  /* 0x0000000000007b1d */ /* 0x000fe20000010000 */
[----:B------:R-:W-:Y:S01]  /*28b0*/  R2P PR, R22, 0x7f ;  /* 0x0000007f16007804 */ /* 0x000fe20000000000 */
[----:B------:R-:W-:-:S04]  /*28c0*/  IMAD.MOV.U32 R34, RZ, RZ, RZ ;  /* 0x000000ffff227224 */ /* 0x000fc800078e00ff */
[----:B------:R-:W-:Y:S01]  /*28d0*/  BSSY.RECONVERGENT B0, `(.L_x_256) ;  /* 0x0000024000007945 */ /* 0x000fe20003800200 */
[----:B------:R-:W3:Y:S07]  /*28e0*/  S2R R32, SR_LEMASK ;  /* 0x0000000000207919 */ /* 0x000eee0000003a00 */
[----:B------:R-:W-:Y:S02]  /*28f0*/  VOTE.ANY R4, PT, P0 ;  /* 0x0000000000047806 */ /* 0x000fe400000e0100 */
[----:B----4-:R-:W-:-:S02]  /*2900*/  VOTE.ANY R33, PT, P1 ;  /* 0x0000000000217806 */ /* 0x010fc400008e0100 */
        /* <DEDUP_REMOVED lines=9> */
[----:B------:R-:W-:Y:S02]  /*29a0*/  LOP3.LUT P0, RZ, R22, 0x80, RZ, 0xc0, !PT ;  /* 0x0000008016ff7812 */ /* 0x000fe4000780c0ff */
[----:B------:R-:W-:Y:S02]  /*29b0*/  LOP3.LUT R4, R37, R4, RZ, 0xc0, !PT ;  /* 0x0000000425047212 */ /* 0x000fe400078ec0ff */
[----:B------:R-:W-:-:S02]  /*29c0*/  VOTE.ANY R35, PT, P5 ;  /* 0x0000000000237806 */ /* 0x000fc400028e0100 */
[----:B------:R-:W-:Y:S02]  /*29d0*/  @!P4 LOP3.LUT R33, RZ, R33, RZ, 0x33, !PT ;  /* 0x00000021ff21c212 */ /* 0x000fe400078e33ff */
[----:B------:R-:W-:Y:S02]  /*29e0*/  @!P5 LOP3.LUT R35, RZ, R35, RZ, 0x33, !PT ;  /* 0x00000023ff23d212 */ /* 0x000fe400078e33ff */
[----:B------:R-:W-:Y:S02]  /*29f0*/  LOP3.LUT R4, R33, R4, RZ, 0xc0, !PT ;  /* 0x0000000421047212 */ /* 0x000fe400078ec0ff */
[----:B------:R-:W-:Y:S02]  /*2a00*/  VOTE.ANY R33, PT, P6 ;  /* 0x0000000000217806 */ /* 0x000fe400030e0100 */
[----:B------:R-:W-:Y:S02]  /*2a10*/  LOP3.LUT R4, R35, R4, RZ, 0xc0, !PT ;  /* 0x0000000423047212 */ /* 0x000fe400078ec0ff */
[----:B------:R-:W-:-:S02]  /*2a20*/  VOTE.ANY R35, PT, P0 ;  /* 0x0000000000237806 */ /* 0x000fc400000e0100 */
[----:B------:R-:W-:Y:S02]  /*2a30*/  @!P6 LOP3.LUT R33, RZ, R33, RZ, 0x33, !PT ;  /* 0x00000021ff21e212 */ /* 0x000fe400078e33ff */
[----:B------:R-:W-:Y:S02]  /*2a40*/  @!P0 LOP3.LUT R35, RZ, R35, RZ, 0x33, !PT ;  /* 0x00000023ff238212 */ /* 0x000fe400078e33ff */
[----:B------:R-:W-:-:S04]  /*2a50*/  LOP3.LUT R4, R33, R4, RZ, 0xc0, !PT ;  /* 0x0000000421047212 */ /* 0x000fc800078ec0ff */
[----:B------:R-:W-:Y:S01]  /*2a60*/  LOP3.LUT R37, R35, R4, RZ, 0xc0, !PT ;  /* 0x0000000423257212 */ /* 0x000fe200078ec0ff */
[----:B------:R-:W-:-:S03]  /*2a70*/  IMAD.SHL.U32 R4, R3, 0x20, RZ ;  /* 0x0000002003047824 */ /* 0x000fc600078e00ff */
[----:B------:R-:W4:Y:S01]  /*2a80*/  FLO.U32 R35, R37 ;  /* 0x0000002500237300 */ /* 0x000f2200000e0000 */
[----:B---3--:R-:W-:Y:S02]  /*2a90*/  LOP3.LUT R36, R32, R37, RZ, 0xc0, !PT ;  /* 0x0000002520247212 */ /* 0x008fe400078ec0ff */
[----:B------:R-:W-:-:S05]  /*2aa0*/  LOP3.LUT R4, R4, 0x7c00, RZ, 0xc0, !PT ;  /* 0x00007c0004047812 */ /* 0x000fca00078ec0ff */
[----:B------:R-:W-:Y:S02]  /*2ab0*/  IMAD.IADD R33, R23, 0x1, R4 ;  /* 0x0000000117217824 */ /* 0x000fe400078e0204 */
[----:B------:R3:W0:Y:S01]  /*2ac0*/  POPC R4, R36 ;  /* 0x0000002400047309 */ /* 0x0006220000000000 */
[----:B----4-:R-:W-:-:S13]  /*2ad0*/  ISETP.NE.AND P0, PT, R20, R35, PT ;  /* 0x000000231400720c */ /* 0x010fda0003f05270 */
[----:B0--3--:R-:W-:Y:S05]  /*2ae0*/  @P0 BRA `(.L_x_257) ;  /* 0x0000000000080947 */ /* 0x009fea0003800000 */
[----:B------:R-:W-:-:S05]  /*2af0*/  IMAD R37, R22, 0x4, R33 ;  /* 0x0000000416257824 */ /* 0x000fca00078e0221 */
[----:B------:R0:W3:Y:S02]  /*2b00*/  ATOMS.ADD R34, [R37], R4 ;  /* 0x000000042522738c */ /* 0x0000e40000000000 */
.L_x_257:
[----:B------:R-:W-:Y:S05]  /*2b10*/  BSYNC.RECONVERGENT B0 ;  /* 0x0000000000007941 */ /* 0x000fea0003800200 */
.L_x_256:
[----:B------:R-:W-:Y:S01]  /*2b20*/  R2P PR, R24, 0x7f ;  /* 0x0000007f18007804 */ /* 0x000fe20000000000 */
[----:B---3--:R3:W4:Y:S01]  /*2b30*/  SHFL.IDX PT, R35, R34, R35, 0x1f ;  /* 0x00001f2322237589 */ /* 0x00872200000e0000 */
[----:B------:R-:W-:Y:S01]  /*2b40*/  BSSY.RECONVERGENT B0, `(.L_x_258) ;  /* 0x0000021000007945 */ /* 0x000fe20003800200 */
[----:B------:R-:W-:-:S10]  /*2b50*/  IMAD.MOV.U32 R36, RZ, RZ, RZ ;  /* 0x000000ffff247224 */ /* 0x000fd400078e00ff */
[----:B------:R-:W-:Y:S02]  /*2b60*/  VOTE.ANY R22, PT, P0 ;  /* 0x0000000000167806 */ /* 0x000fe400000e0100 */
[----:B0-----:R-:W-:Y:S02]  /*2b70*/  VOTE.ANY R37, PT, P1 ;  /* 0x0000000000257806 */ /* 0x001fe400008e0100 */
        /* <DEDUP_REMOVED lines=29> */
.L_x_259:
[----:B------:R-:W-:Y:S05]  /*2d50*/  BSYNC.RECONVERGENT B0 ;  /* 0x0000000000007941 */ /* 0x000fea0003800200 */
.L_x_258:
[----:B------:R-:W-:Y:S01]  /*2d60*/  R2P PR, R25, 0x7f ;  /* 0x0000007f19007804 */ /* 0x000fe20000000000 */
[----:B-1----:R1:W3:Y:S01]  /*2d70*/  SHFL.IDX PT, R37, R36, R37, 0x1f ;  /* 0x00001f2524257589 */ /* 0x0022e200000e0000 */
        /* <DEDUP_REMOVED lines=33> */
.L_x_261:
[----:B------:R-:W-:Y:S05]  /*2f90*/  BSYNC.RECONVERGENT B0 ;  /* 0x0000000000007941 */ /* 0x000fea0003800200 */
.L_x_260:
[----:B------:R-:W-:Y:S01]  /*2fa0*/  R2P PR, R26, 0x7f ;  /* 0x0000007f1a007804 */ /* 0x000fe20000000000 */
[----:B-1----:R1:W3:Y:S01]  /*2fb0*/  SHFL.IDX PT, R39, R34, R39, 0x1f ;  /* 0x00001f2722277589 */ /* 0x0022e200000e0000 */
[----:B------:R-:W-:Y:S11]  /*2fc0*/  BSSY.RECONVERGENT B0, `(.L_x_262) ;  /* 0x0000021000007945 */ /* 0x000ff60003800200 */
[----:B0-----:R-:W-:-:S02]  /*2fd0*/  VOTE.ANY R25, PT, P0 ;  /* 0x0000000000197806 */ /* 0x001fc400000e0100 */
[----:B------:R-:W-:Y:S02]  /*2fe0*/  VOTE.ANY R36, PT, P1 ;  /* 0x0000000000247806 */ /* 0x000fe400008e0100 */
[----:B------:R-:W-:Y:S02]  /*2ff0*/  @!P0 LOP3.LUT R25, RZ, R25, RZ, 0x33, !PT ;  /* 0x00000019ff198212 */ /* 0x000fe400078e33ff */
[----:B------:R-:W-:Y:S02]  /*3000*/  VOTE.ANY R38, PT, P2 ;  /* 0x0000000000267806 */ /* 0x000fe400010e0100 */
[----:B------:R-:W-:Y:S02]  /*3010*/  @!P1 LOP3.LUT R36, RZ, R36, RZ, 0x33, !PT ;  /* 0x00000024ff249212 */ /* 0x000fe400078e33ff */
[----:B------:R-:W-:Y:S02]  /*3020*/  @!P2 LOP3.LUT R38, RZ, R38, RZ, 0x33, !PT ;  /* 0x00000026ff26a212 */ /* 0x000fe400078e33ff */
[----:B------:R-:W-:-:S02]  /*3030*/  LOP3.LUT R25, R36, R25, RZ, 0xc0, !PT ;  /* 0x0000001924197212 */ /* 0x000fc400078ec0ff */
[----:B------:R-:W-:Y:S02]  /*3040*/  VOTE.ANY R36, PT, P3 ;  /* 0x0000000000247806 */ /* 0x000fe400018e0100 */
[----:B------:R-:W-:Y:S02]  /*3050*/  LOP3.LUT R25, R38, R25, RZ, 0xc0, !PT ;  /* 0x0000001926197212 */ /* 0x000fe400078ec0ff */
[----:B------:R-:W-:Y:S02]  /*3060*/  LOP3.LUT P0, RZ, R26, 0x80, RZ, 0xc0, !PT ;  /* 0x000000801aff7812 */ /* 0x000fe4000780c0ff */
[----:B------:R-:W-:Y:S02]  /*3070*/  VOTE.ANY R38, PT, P4 ;  /* 0x0000000000267806 */ /* 0x000fe400020e0100 */
[----:B------:R-:W-:Y:S02]  /*3080*/  @!P3 LOP3.LUT R36, RZ, R36, RZ, 0x33, !PT ;  /* 0x00000024ff24b212 */ /* 0x000fe400078e33ff */
[----:B------:R-:W-:-:S02]  /*3090*/  @!P4 LOP3.LUT R38, RZ, R38, RZ, 0x33, !PT ;  /* 0x00000026ff26c212 */ /* 0x000fc400078e33ff */
[----:B------:R-:W-:Y:S02]  /*30a0*/  LOP3.LUT R25, R36, R25, RZ, 0xc0, !PT ;  /* 0x0000001924197212 */ /* 0x000fe400078ec0ff */
[----:B------:R-:W-:Y:S02]  /*30b0*/  VOTE.ANY R36, PT, P5 ;  /* 0x0000000000247806 */ /* 0x000fe400028e0100 */
[----:B------:R-:W-:Y:S02]  /*30c0*/  LOP3.LUT R25, R38, R25, RZ, 0xc0, !PT ;  /* 0x0000001926197212 */ /* 0x000fe400078ec0ff */
[----:B------:R-:W-:Y:S02]  /*30d0*/  VOTE.ANY R38, PT, P6 ;  /* 0x0000000000267806 */ /* 0x000fe400030e0100 */
[----:B------:R-:W-:Y:S02]  /*30e0*/  @!P5 LOP3.LUT R36, RZ, R36, RZ, 0x33, !PT ;  /* 0x00000024ff24d212 */ /* 0x000fe400078e33ff */
[----:B------:R-:W-:-:S02]  /*30f0*/  VOTE.ANY R40, PT, P0 ;  /* 0x0000000000287806 */ /* 0x000fc400000e0100 */
[----:B------:R-:W-:Y:S02]  /*3100*/  @!P6 LOP3.LUT R38, RZ, R38, RZ, 0x33, !PT ;  /* 0x00000026ff26e212 */ /* 0x000fe400078e33ff */
[----:B------:R-:W-:Y:S01]  /*3110*/  LOP3.LUT R25, R36, R25, RZ, 0xc0, !PT ;  /* 0x0000001924197212 */ /* 0x000fe200078ec0ff */
[----:B------:R-:W-:Y:S01]  /*3120*/  IMAD.MOV.U32 R36, RZ, RZ, RZ ;  /* 0x000000ffff247224 */ /* 0x000fe200078e00ff */
        /* <DEDUP_REMOVED lines=10> */
.L_x_263:
[----:B------:R-:W-:Y:S05]  /*31d0*/  BSYNC.RECONVERGENT B0 ;  /* 0x0000000000007941 */ /* 0x000fea0003800200 */
.L_x_262:
[----:B------:R-:W-:Y:S01]  /*31e0*/  R2P PR, R27, 0x7f ;  /* 0x0000007f1b007804 */ /* 0x000fe20000000000 */
[----:B-1----:R1:W3:Y:S01]  /*31f0*/  SHFL.IDX PT, R34, R36, R41, 0x1f ;  /* 0x00001f2924227589 */ /* 0x0022e200000e0000 */
[----:B------:R-:W-:Y:S01]  /*3200*/  BSSY.RECONVERGENT B0, `(.L_x_264) ;  /* 0x0000021000007945 */ /* 0x000fe20003800200 */
[----:B------:R-:W-:-:S10]  /*3210*/  IMAD.MOV.U32 R38, RZ, RZ, RZ ;  /* 0x000000ffff267224 */ /* 0x000fd400078e00ff */
[----:B0-----:R-:W-:Y:S02]  /*3220*/  VOTE.ANY R26, PT, P0 ;  /* 0x00000000001a7806 */ /* 0x001fe400000e0100 */
        /* <DEDUP_REMOVED lines=30> */
.L_x_265:
[----:B------:R-:W-:Y:S05]  /*3410*/  BSYNC.RECONVERGENT B0 ;  /* 0x0000000000007941 */ /* 0x000fea0003800200 */
.L_x_264:
        /* <DEDUP_REMOVED lines=35> */
.L_x_267:
[----:B------:R-:W-:Y:S05]  /*3650*/  BSYNC.RECONVERGENT B0 ;  /* 0x0000000000007941 */ /* 0x000fea0003800200 */
.L_x_266:
        /* <DEDUP_REMOVED lines=35> */
.L_x_269:
[----:B------:R-:W-:Y:S05]  /*3890*/  BSYNC.RECONVERGENT B0 ;  /* 0x0000000000007941 */ /* 0x000fea0003800200 */
.L_x_268:
        /* <DEDUP_REMOVED lines=35> */
.L_x_271:
[----:B------:R-:W-:Y:S05]  /*3ad0*/  BSYNC.RECONVERGENT B0 ;  /* 0x0000000000007941 */ /* 0x000fea0003800200 */
.L_x_270:
        /* <DEDUP_REMOVED lines=30> */
[----:B------:R1:W4:Y:S01]  /*3cc0*/  POPC R38, R32 ;  /* 0x0000002000267309 */ /* 0x0003220000000000 */
[----:B0-----:R-:W-:-:S13]  /*3cd0*/  ISETP.NE.AND P0, PT, R20, R47, PT ;  /* 0x0000002f1400720c */ /* 0x001fda0003f05270 */
[----:B-1-34-:R-:W-:Y:S05]  /*3ce0*/  @P0 BRA `(.L_x_273) ;  /* 0x0000000000080947 */ /* 0x01afea0003800000 */
[----:B------:R-:W-:-:S05]  /*3cf0*/  IMAD R31, R31, 0x4, R33 ;  /* 0x000000041f1f7824 */ /* 0x000fca00078e0221 */
[----:B------:R0:W1:Y:S02]  /*3d00*/  ATOMS.ADD R42, [R31], R38 ;  /* 0x000000261f2a738c */ /* 0x0000640000000000 */
.L_x_273:
[----:B------:R-:W-:Y:S05]  /*3d10*/  BSYNC.RECONVERGENT B0 ;  /* 0x0000000000007941 */ /* 0x000fea0003800200 */
.L_x_272:
[----:B01----:R0:W1:Y:S01]  /*3d20*/  SHFL.IDX PT, R31, R42, R47, 0x1f ;  /* 0x00001f2f2a1f7589 */ /* 0x00306200000e0000 */
[----:B------:R-:W-:Y:S01]  /*3d30*/  IMAD.IADD R4, R4, 0x1, R35 ;  /* 0x0000000104047824 */ /* 0x000fe200078e0223 */
[----:B------:R-:W-:Y:S01]  /*3d40*/  BAR.SYNC.DEFER_BLOCKING 0x0 ;  /* 0x0000000000007b1d */ /* 0x000fe20000010000 */
[----:B------:R-:W-:Y:S01]  /*3d50*/  IMAD.IADD R20, R22, 0x1, R37 ;  /* 0x0000000116147824 */ /* 0x000fe200078e0225 */
[----:B------:R-:W-:Y:S01]  /*3d60*/  ISETP.NE.AND P0, PT, R44, RZ, PT ;  /* 0x000000ff2c00720c */ /* 0x000fe20003f05270 */
[----:B------:R-:W-:Y:S02]  /*3d70*/  IMAD.IADD R22, R24, 0x1, R39 ;  /* 0x0000000118167824 */ /* 0x000fe400078e0227 */
[----:B------:R-:W-:Y:S01]  /*3d80*/  IMAD.IADD R24, R25, 0x1, R34 ;  /* 0x0000000119187824 */ /* 0x000fe200078e0222 */
[----:B------:R-:W-:Y:S01]  /*3d90*/  BSSY B1, `(.L_x_274) ;  /* 0x0000049000017945 */ /* 0x000fe20003800000 */
[----:B------:R-:W-:Y:S02]  /*3da0*/  IMAD.IADD R32, R27, 0x1, R36 ;  /* 0x000000011b207824 */ /* 0x000fe400078e0224 */
[----:B------:R-:W-:-:S02]  /*3db0*/  IMAD.IADD R26, R26, 0x1, R41 ;  /* 0x000000011a1a7824 */ /* 0x000fc400078e0229 */
[----:B------:R-:W-:Y:S02]  /*3dc0*/  IMAD.IADD R30, R28, 0x1, R43 ;  /* 0x000000011c1e7824 */ /* 0x000fe400078e022b */
[--C-:B------:R-:W-:Y:S02]  /*3dd0*/  IMAD R36, R4, 0x4, R23.reuse ;  /* 0x0000000404247824 */ /* 0x100fe400078e0217 */
[----:B------:R-:W-:Y:S02]  /*3de0*/  IMAD.IADD R28, R29, 0x1, R40 ;  /* 0x000000011d1c7824 */ /* 0x000fe400078e0228 */
[--C-:B------:R-:W-:Y:S02]  /*3df0*/  IMAD R25, R20, 0x4, R23.reuse ;  /* 0x0000000414197824 */ /* 0x100fe400078e0217 */
[--C-:B------:R-:W-:Y:S02]  /*3e00*/  IMAD R40, R22, 0x4, R23.reuse ;  /* 0x0000000416287824 */ /* 0x100fe400078e0217 */
[----:B0-----:R-:W-:-:S02]  /*3e10*/  IMAD R42, R24, 0x4, R23 ;  /* 0x00000004182a7824 */ /* 0x001fc400078e0217 */
[----:B-1----:R-:W-:Y:S01]  /*3e20*/  IMAD.IADD R34, R38, 0x1, R31 ;  /* 0x0000000126227824 */ /* 0x002fe200078e021f */
[----:B------:R-:W-:Y:S01]  /*3e30*/  STS [R36+-0x4], R17 ;  /* 0xfffffc1124007388 */ /* 0x000fe20000000800 */
[--C-:B------:R-:W-:Y:S02]  /*3e40*/  IMAD R27, R26, 0x4, R23.reuse ;  /* 0x000000041a1b7824 */ /* 0x100fe400078e0217 */
[--C-:B------:R-:W-:Y:S01]  /*3e50*/  IMAD R38, R32, 0x4, R23.reuse ;  /* 0x0000000420267824 */ /* 0x100fe200078e0217 */
[----:B------:R-:W-:Y:S01]  /*3e60*/  STS [R25+-0x4], R16 ;  /* 0xfffffc1019007388 */ /* 0x000fe20000000800 */
[--C-:B------:R-:W-:Y:S02]  /*3e70*/  IMAD R29, R30, 0x4, R23.reuse ;  /* 0x000000041e1d7824 */ /* 0x100fe400078e0217 */
[--C-:B------:R-:W-:Y:S01]  /*3e80*/  IMAD R44, R28, 0x4, R23.reuse ;  /* 0x000000041c2c7824 */ /* 0x100fe200078e0217 */
[----:B------:R0:W-:Y:S01]  /*3e90*/  STS [R40+-0x4], R9 ;  /* 0xfffffc0928007388 */ /* 0x0001e20000000800 */
[----:B------:R-:W-:-:S03]  /*3ea0*/  IMAD R31, R34, 0x4, R23 ;  /* 0x00000004221f7824 */ /* 0x000fc600078e0217 */
[----:B------:R1:W-:Y:S04]  /*3eb0*/  STS [R42+-0x4], R15 ;  /* 0xfffffc0f2a007388 */ /* 0x0003e80000000800 */
[----:B------:R1:W-:Y:S01]  /*3ec0*/  STS [R27+-0x4], R14 ;  /* 0xfffffc0e1b007388 */ /* 0x0003e20000000800 */
[----:B0-----:R-:W-:-:S03]  /*3ed0*/  IMAD R9, R3, 0x8, R23 ;  /* 0x0000000803097824 */ /* 0x001fc600078e0217 */
[----:B------:R1:W-:Y:S04]  /*3ee0*/  STS [R38+-0x4], R13 ;  /* 0xfffffc0d26007388 */ /* 0x0003e80000000800 */
[----:B------:R1:W-:Y:S04]  /*3ef0*/  STS [R29+-0x4], R12 ;  /* 0xfffffc0c1d007388 */ /* 0x0003e80000000800 */
[----:B------:R1:W-:Y:S04]  /*3f00*/  STS [R44+-0x4], R11 ;  /* 0xfffffc0b2c007388 */ /* 0x0003e80000000800 */
[----:B------:R1:W-:Y:S01]  /*3f10*/  STS [R31+-0x4], R10 ;  /* 0xfffffc0a1f007388 */ /* 0x0003e20000000800 */
[----:B------:R-:W-:Y:S05]  /*3f20*/  @P0 BRA `(.L_x_275) ;  /* 0x0000000000bc0947 */ /* 0x000fea0003800000 */
[----:B------:R-:W1:Y:S02]  /*3f30*/  LDCU.64 UR8, c[0x0][0x398] ;  /* 0x00007300ff0877ac */ /* 0x000e640008000a00 */
[----:B-1----:R-:W-:-:S04]  /*3f40*/  LEA R12, P0, R3, UR8, 0x3 ;  /* 0x00000008030c7c11 */ /* 0x002fc8000f8018ff */
[----:B------:R-:W-:-:S05]  /*3f50*/  LEA.HI.X R13, R3, UR9, RZ, 0x3, P0 ;  /* 0x00000009030d7c11 */ /* 0x000fca00080f1cff */
[----:B------:R-:W3:Y:S01]  /*3f60*/  LDG.E.64 R10, desc[UR6][R12.64] ;  /* 0x000000060c0a7981 */ /* 0x000ee2000c1e1b00 */
[----:B--2---:R-:W-:Y:S02]  /*3f70*/  SHF.R.S32.HI R15, RZ, 0x1f, R5 ;  /* 0x0000001fff0f7819 */ /* 0x004fe40000011405 */
[----:B---3--:R-:W-:-:S05]  /*3f80*/  IADD3 R10, P0, PT, -R5, R10, RZ ;  /* 0x0000000a050a7210 */ /* 0x008fca0007f1e1ff */
        /* <DEDUP_REMOVED lines=9> */
.L_x_281:
[----:B0-----:R-:W0:Y:S01]  /*4020*/  LDC.64 R10, c[0x0][0x380] ;  /* 0x0000e000ff0a7b82 */ /* 0x001e220000000a00 */
[----:B------:R-:W-:Y:S01]  /*4030*/  VIADD R25, R13, 0xffffffff ;  /* 0xffffffff0d197836 */ /* 0x000fe20000000000 */
[----:B------:R-:W-:Y:S03]  /*4040*/  BSSY B2, `(.L_x_278) ;  /* 0x0000008000027945 */ /* 0x000fe60003800000 */
[----:B------:R-:W-:-:S04]  /*4050*/  IMAD R17, R25, 0x100, R3 ;  /* 0x0000010019117824 */ /* 0x000fc800078e0203 */
[----:B0-----:R-:W-:-:S07]  /*4060*/  IMAD.WIDE R10, R17, 0x4, R10 ;  /* 0x00000004110a7825 */ /* 0x001fce00078e020a */
.L_x_279:
[----:B------:R-:W-:Y:S05]  /*4070*/  YIELD ;  /* 0x0000000000007946 */ /* 0x000fea0003800000 */
[----:B------:R0:W-:Y:S06]  /*4080*/  MEMBAR.SC.CTA ;  /* 0x0000000000007992 */ /* 0x0001ec0000000000 */
[----:B0-----:R-:W2:Y:S02]  /*4090*/  LDG.E.STRONG.SYS R14, desc[UR6][R10.64] ;  /* 0x000000060a0e7981 */ /* 0x001ea4000c1f5900 */
[----:B--2---:R-:W-:-:S13]  /*40a0*/  ISETP.NE.AND P0, PT, R14, RZ, PT ;  /* 0x000000ff0e00720c */ /* 0x004fda0003f05270 */
[----:B------:R-:W-:Y:S05]  /*40b0*/  @!P0 BRA `(.L_x_279) ;  /* 0xfffffffc00ec8947 */ /* 0x000fea000383ffff */
[----:B------:R-:W-:Y:S05]  /*40c0*/  BSYNC B2 ;  /* 0x0000000000027941 */ /* 0x000fea0003800000 */
.L_x_278:
[----:B------:R-:W-:Y:S01]  /*40d0*/  BSSY.RECONVERGENT B2, `(.L_x_280) ;  /* 0x0000006000027945 */ /* 0x000fe20003800200 */
[C---:B------:R-:W-:Y:S02]  /*40e0*/  ISETP.GT.AND P0, PT, R14.reuse, -0x1, PT ;  /* 0xffffffff0e00780c */ /* 0x040fe40003f04270 */
[----:B------:R-:W-:Y:S01]  /*40f0*/  LOP3.LUT R14, R14, 0x3fffffff, RZ, 0xc0, !PT ;  /* 0x3fffffff0e0e7812 */ /* 0x000fe200078ec0ff */
[----:B------:R-:W-:Y:S05]  /*4100*/  WARPSYNC.EXCLUSIVE R12 ;  /* 0x000000000c007348 */ /* 0x000fea0003a00000 */
[----:B------:R-:W-:-:S05]  /*4110*/  IMAD.IADD R15, R14, 0x1, R15 ;  /* 0x000000010e0f7824 */ /* 0x000fca00078e020f */
[----:B------:R-:W-:-:S07]  /*4120*/  VOTE.ANY R12, PT, P0 ;  /* 0x00000000000c7806 */ /* 0x000fce00000e0100 */
[----:B------:R-:W-:Y:S05]  /*4130*/  BSYNC.RECONVERGENT B2 ;  /* 0x0000000000027941 */ /* 0x000fea0003800200 */
.L_x_280:
[----:B------:R-:W-:Y:S01]  /*4140*/  ISETP.GT.U32.AND P1, PT, R13, 0x1, PT ;  /* 0x000000010d00780c */ /* 0x000fe20003f24070 */
[----:B------:R-:W-:-:S12]  /*4150*/  IMAD.MOV.U32 R13, RZ, RZ, R25 ;  /* 0x000000ffff0d7224 */ /* 0x000fd800078e0019 */
[----:B------:R-:W-:Y:S05]  /*4160*/  @P0 BRA P1, `(.L_x_281) ;  /* 0xfffffffc00ac0947 */ /* 0x000fea000083ffff */
[----:B------:R-:W-:Y:S05]  /*4170*/  BSYNC B0 ;  /* 0x0000000000007941 */ /* 0x000fea0003800000 */
.L_x_277:
[----:B------:R1:W2:Y:S02]  /*4180*/  LDS.64 R10, [R9+0xa200] ;  /* 0x00a20000090a7984 */ /* 0x0002a40000000a00 */
.L_x_276:
[----:B------:R-:W3:Y:S01]  /*4190*/  LDC.64 R12, c[0x0][0x380] ;  /* 0x0000e000ff0c7b82 */ /* 0x000ee20000000a00 */
[C---:B------:R-:W-:Y:S01]  /*41a0*/  IMAD.IADD R17, R15.reuse, 0x1, -R0 ;  /* 0x000000010f117824 */ /* 0x040fe200078e0a00 */
[----:B------:R-:W-:Y:S01]  /*41b0*/  LOP3.LUT R15, R15, 0x80000000, RZ, 0xfc, !PT ;  /* 0x800000000f0f7812 */ /* 0x000fe200078efcff */
[----:B------:R-:W-:-:S03]  /*41c0*/  IMAD R25, R21, 0x100, R3 ;  /* 0x0000010015197824 */ /* 0x000fc600078e0203 */
[----:B0-2---:R-:W-:-:S04]  /*41d0*/  IADD3 R10, P0, PT, R17, R10, RZ ;  /* 0x0000000a110a7210 */ /* 0x005fc80007f1e0ff */
[----:B------:R-:W-:-:S05]  /*41e0*/  LEA.HI.X.SX32 R11, R17, R11, 0x1, P0 ;  /* 0x0000000b110b7211 */ /* 0x000fca00000f0eff */
[----:B------:R0:W-:Y:S01]  /*41f0*/  STS.64 [R9+0xa200], R10 ;  /* 0x00a2000a09007388 */ /* 0x0001e20000000a00 */
[----:B---3--:R-:W-:-:S05]  /*4200*/  IMAD.WIDE R12, R25, 0x4, R12 ;  /* 0x00000004190c7825 */ /* 0x008fca00078e020c */
[----:B------:R0:W-:Y:S02]  /*4210*/  STG.E.STRONG.SYS desc[UR6][R12.64], R15 ;  /* 0x0000000f0c007986 */ /* 0x0001e4000c115906 */
.L_x_275:
[----:B------:R-:W-:Y:S05]  /*4220*/  BSYNC B1 ;  /* 0x0000000000017941 */ /* 0x000fea0003800000 */
.L_x_274:
[----:B01----:R-:W0:Y:S01]  /*4230*/  LDC R10, c[0x0][0x3c0] ;  /* 0x0000f000ff0a7b82 */ /* 0x003e220000000800 */
[----:B------:R-:W-:-:S07]  /*4240*/  VIADD R19, R19, 0xd80 ;  /* 0x00000d8013137836 */ /* 0x000fce0000000000 */
[----:B------:R-:W1:Y:S01]  /*4250*/  LDC.64 R12, c[0x0][0x390] ;  /* 0x0000e400ff0c7b82 */ /* 0x000e620000000a00 */
[----:B0-----:R-:W-:Y:S02]  /*4260*/  ISETP.GE.AND P0, PT, R19, R10, PT ;  /* 0x0000000a1300720c */ /* 0x001fe40003f06270 */
[----:B-1----:R-:W-:-:S04]  /*4270*/  ISETP.EQ.U32.AND P1, PT, R12, RZ, PT ;  /* 0x000000ff0c00720c */ /* 0x002fc80003f22070 */
[----:B------:R-:W-:-:S04]  /*4280*/  ISETP.EQ.OR.EX P0, PT, R13, RZ, !P0, P1 ;  /* 0x000000ff0d00720c */ /* 0x000fc80004702710 */
[----:B------:R-:W-:-:S13]  /*4290*/  ISETP.GT.U32.OR P0, PT, R3, 0xff, P0 ;  /* 0x000000ff0300780c */ /* 0x000fda0000704470 */
[----:B------:R-:W-:Y:S05]  /*42a0*/  @P0 BRA `(.L_x_282) ;  /* 0x0000000000200947 */ /* 0x000fea0003800000 */
[----:B------:R-:W2:Y:S01]  /*42b0*/  LDS.64 R16, [R9+0xa200] ;  /* 0x00a2000009107984 */ /* 0x000ea20000000a00 */
[C---:B------:R-:W-:Y:S02]  /*42c0*/  LEA R14, P2, R3.reuse, R12, 0x3 ;  /* 0x0000000c030e7211 */ /* 0x040fe400078418ff */
[--C-:B------:R-:W-:Y:S02]  /*42d0*/  SHF.R.S32.HI R11, RZ, 0x1f, R0.reuse ;  /* 0x0000001fff0b7819 */ /* 0x100fe40000011400 */
[----:B------:R-:W-:Y:S02]  /*42e0*/  LEA.HI.X R15, R3, R13, RZ, 0x3, P2 ;  /* 0x0000000d030f7211 */ /* 0x000fe400010f1cff */
[----:B--2---:R-:W-:Y:S02]  /*42f0*/  IADD3 R12, P0, P1, R16, R5, R0 ;  /* 0x00000005100c7210 */ /* 0x004fe4000791e000 */
[----:B------:R-:W-:-:S04]  /*4300*/  SHF.R.S32.HI R16, RZ, 0x1f, R5 ;  /* 0x0000001fff107819 */ /* 0x000fc80000011405 */
[----:B------:R-:W-:-:S05]  /*4310*/  IADD3.X R13, PT, PT, R17, R16, R11, P0, P1 ;  /* 0x00000010110d7210 */ /* 0x000fca00007e240b */
[----:B------:R0:W-:Y:S02]  /*4320*/  STG.E.64 desc[UR6][R14.64], R12 ;  /* 0x0000000c0e007986 */ /* 0x0001e4000c101b06 */
.L_x_282:
[----:B------:R-:W-:Y:S01]  /*4330*/  ISETP.GT.AND P0, PT, R19, R10, PT ;  /* 0x0000000a1300720c */ /* 0x000fe20003f04270 */
[----:B------:R-:W-:Y:S05]  /*4340*/  WARPSYNC.ALL ;  /* 0x0000000000007948 */ /* 0x000fea0003800000 */
[----:B------:R-:W-:Y:S07]  /*4350*/  BAR.SYNC.DEFER_BLOCKING 0x0 ;  /* 0x0000000000007b1d */ /* 0x000fee0000010000 */
[----:B------:R-:W-:Y:S05]  /*4360*/  @P0 BRA `(.L_x_283) ;  /* 0x0000000400bc0947 */ /* 0x000fea0003800000 */
[----:B------:R-:W1:Y:S01]  /*4370*/  LDS R0, [R8] ;  /* 0x0000000008007984 */ /* 0x000e620000000800 */
[----:B------:R-:W1:Y:S01]  /*4380*/  LDCU UR5, c[0x0][0x3c4] ;  /* 0x00007880ff0577ac */ /* 0x000e620008000800 */
[----:B------:R-:W3:Y:S01]  /*4390*/  LDCU.64 UR8, c[0x0][0x3a0] ;  /* 0x00007400ff0877ac */ /* 0x000ee20008000a00 */
[----:B-1----:R-:W-:Y:S02]  /*43a0*/  SHF.R.U32.HI R2, RZ, UR5, R0 ;  /* 0x00000005ff027c19 */ /* 0x002fe40008011600 */
[----:B--2---:R-:W-:Y:S02]  /*43b0*/  LOP3.LUT R5, R0, 0x80000000, RZ, 0x3c, !PT ;  /* 0x8000000000057812 */ /* 0x004fe400078e3cff */
[----:B------:R-:W-:-:S05]  /*43c0*/  LOP3.LUT R2, R2, UR4, RZ, 0x30, !PT ;  /* 0x0000000402027c12 */ /* 0x000fca000f8e30ff */
[----:B0-----:R-:W-:-:S06]  /*43d0*/  IMAD R12, R2, 0x8, R23 ;  /* 0x00000008020c7824 */ /* 0x001fcc00078e0217 */
[----:B------:R-:W0:Y:S02]  /*43e0*/  LDS.64 R12, [R12+0xa200] ;  /* 0x00a200000c0c7984 */ /* 0x000e240000000a00 */
[----:B0-----:R-:W-:-:S05]  /*43f0*/  IADD3 R2, P1, PT, R12, R3, RZ ;  /* 0x000000030c027210 */ /* 0x001fca0007f3e0ff */
[----:B------:R-:W-:Y:S01]  /*4400*/  IMAD.X R13, RZ, RZ, R13, P1 ;  /* 0x000000ffff0d7224 */ /* 0x000fe200008e060d */
[----:B---3--:R-:W-:-:S04]  /*4410*/  LEA R14, P1, R2, UR8, 0x2 ;  /* 0x00000008020e7c11 */ /* 0x008fc8000f8210ff */
[----:B------:R-:W-:-:S05]  /*4420*/  LEA.HI.X R15, R2, UR9, R13, 0x2, P1 ;  /* 0x00000009020f7c11 */ /* 0x000fca00088f140d */
[----:B------:R-:W-:Y:S01]  /*4430*/  STG.E desc[UR6][R14.64], R5 ;  /* 0x000000050e007986 */ /* 0x000fe2000c101906 */
[----:B------:R-:W-:-:S03]  /*4440*/  NOP ;  /* 0x0000000000007918 */ /* 0x000fc60000000000 */
[----:B------:R-:W0:Y:S02]  /*4450*/  LDS R0, [R8+0x600] ;  /* 0x0006000008007984 */ /* 0x000e240000000800 */
[----:B0-----:R-:W-:Y:S02]  /*4460*/  SHF.R.U32.HI R2, RZ, UR5, R0 ;  /* 0x00000005ff027c19 */ /* 0x001fe40008011600 */
[----:B------:R-:W-:Y:S02]  /*4470*/  LOP3.LUT R5, R0, 0x80000000, RZ, 0x3c, !PT ;  /* 0x8000000000057812 */ /* 0x000fe400078e3cff */
[----:B------:R-:W-:-:S05]  /*4480*/  LOP3.LUT R2, R2, UR4, RZ, 0x30, !PT ;  /* 0x0000000402027c12 */ /* 0x000fca000f8e30ff */
[----:B------:R-:W-:-:S06]  /*4490*/  IMAD R12, R2, 0x8, R23 ;  /* 0x00000008020c7824 */ /* 0x000fcc00078e0217 */
[----:B------:R-:W0:Y:S02]  /*44a0*/  LDS.64 R12, [R12+0xa200] ;  /* 0x00a200000c0c7984 */ /* 0x000e240000000a00 */
[----:B0-----:R-:W-:-:S05]  /*44b0*/  IADD3 R2, P1, PT, R12, R3, RZ ;  /* 0x000000030c027210 */ /* 0x001fca0007f3e0ff */
[----:B------:R-:W-:Y:S01]  /*44c0*/  IMAD.X R13, RZ, RZ, R13, P1 ;  /* 0x000000ffff0d7224 */ /* 0x000fe200008e060d */
[----:B------:R-:W-:-:S04]  /*44d0*/  LEA R16, P1, R2, UR8, 0x2 ;  /* 0x0000000802107c11 */ /* 0x000fc8000f8210ff */
        /* <DEDUP_REMOVED lines=85> */
[----:B------:R0:W-:Y:S01]  /*4a30*/  STG.E desc[UR6][R2.64+0x3000], R5 ;  /* 0x0030000502007986 */ /* 0x0001e2000c101906 */
[----:B------:R-:W-:Y:S01]  /*4a40*/  NOP ;  /* 0x0000000000007918 */ /* 0x000fe20000000000 */
[----:B------:R-:W-:Y:S05]  /*4a50*/  BRA `(.L_x_284) ;  /* 0x0000000800ac7947 */ /* 0x000fea0003800000 */
.L_x_283:
[----:B--2---:R-:W-:Y:S01]  /*4a60*/  IMAD R5, R21, -0xd80, R10 ;  /* 0xfffff28015057824 */ /* 0x004fe200078e020a */
[----:B------:R-:W-:Y:S01]  /*4a70*/  BSSY.RECONVERGENT B0, `(.L_x_285) ;  /* 0x000001b000007945 */ /* 0x000fe20003800200 */
[C---:B------:R-:W-:Y:S02]  /*4a80*/  VIADD R0, R3.reuse, 0x180 ;  /* 0x0000018003007836 */ /* 0x040fe40000000000 */
[C---:B0-----:R-:W-:Y:S01]  /*4a90*/  VIADD R12, R3.reuse, 0x300 ;  /* 0x00000300030c7836 */ /* 0x041fe20000000000 */
        /* <DEDUP_REMOVED lines=11> */
[----:B------:R-:W0:Y:S01]  /*4b50*/  LDS R0, [R8] ;  /* 0x0000000008007984 */ /* 0x000e220000000800 */
[----:B------:R-:W0:Y:S01]  /*4b60*/  LDCU UR5, c[0x0][0x3c4] ;  /* 0x00007880ff0577ac */ /* 0x000e220008000800 */
[----:B------:R-:W1:Y:S01]  /*4b70*/  LDCU.64 UR8, c[0x0][0x3a0] ;  /* 0x00007400ff0877ac */ /* 0x000e620008000a00 */
[----:B0-----:R-:W-:-:S04]  /*4b80*/  SHF.R.U32.HI R9, RZ, UR5, R0 ;  /* 0x00000005ff097c19 */ /* 0x001fc80008011600 */
[----:B------:R-:W-:-:S05]  /*4b90*/  LOP3.LUT R12, R9, UR4, RZ, 0x30, !PT ;  /* 0x00000004090c7c12 */ /* 0x000fca000f8e30ff */
[----:B------:R-:W-:-:S05]  /*4ba0*/  IMAD R9, R12, 0x8, R23 ;  /* 0x000000080c097824 */ /* 0x000fca00078e0217 */
[----:B------:R-:W0:Y:S02]  /*4bb0*/  LDS.64 R12, [R9+0xa200] ;  /* 0x00a20000090c7984 */ /* 0x000e240000000a00 */
[----:B0-----:R-:W-:-:S05]  /*4bc0*/  IADD3 R11, P5, PT, R12, R3, RZ ;  /* 0x000000030c0b7210 */ /* 0x001fca0007fbe0ff */
[----:B------:R-:W-:Y:S01]  /*4bd0*/  IMAD.X R16, RZ, RZ, R13, P5 ;  /* 0x000000ffff107224 */ /* 0x000fe200028e060d */
[----:B-1----:R-:W-:-:S04]  /*4be0*/  LEA R12, P5, R11, UR8, 0x2 ;  /* 0x000000080b0c7c11 */ /* 0x002fc8000f8a10ff */
[----:B------:R-:W-:Y:S02]  /*4bf0*/  LEA.HI.X R13, R11, UR9, R16, 0x2, P5 ;  /* 0x000000090b0d7c11 */ /* 0x000fe4000a8f1410 */
[----:B------:R-:W-:-:S05]  /*4c00*/  LOP3.LUT R11, R0, 0x80000000, RZ, 0x3c, !PT ;  /* 0x80000000000b7812 */ /* 0x000fca00078e3cff */
[----:B------:R0:W-:Y:S02]  /*4c10*/  STG.E desc[UR6][R12.64], R11 ;  /* 0x0000000b0c007986 */ /* 0x0001e4000c101906 */
.L_x_286:
[----:B------:R-:W-:Y:S05]  /*4c20*/  BSYNC.RECONVERGENT B0 ;  /* 0x0000000000007941 */ /* 0x000fea0003800200 */
.L_x_285:
[----:B------:R-:W-:Y:S01]  /*4c30*/  NOP ;  /* 0x0000000000007918 */ /* 0x000fe20000000000 */
[----:B------:R-:W-:Y:S01]  /*4c40*/  BSSY.RECONVERGENT B0, `(.L_x_287) ;  /* 0x0000011000007945 */ /* 0x000fe20003800200 */
[----:B------:R-:W-:Y:S01]  /*4c50*/  ISETP.GE.AND P5, PT, R14, R5, PT ;  /* 0x000000050e00720c */ /* 0x000fe20003fa6270 */
[----:B------:R-:W-:Y:S02]  /*4c60*/  VIADD R14, R3, 0xa80 ;  /* 0x00000a80030e7836 */ /* 0x000fe40000000000 */
[----:B------:R-:W-:Y:S10]  /*4c70*/  @P6 BRA `(.L_x_288) ;  /* 0x0000000000346947 */ /* 0x000ff40003800000 */
[----:B------:R-:W1:Y:S01]  /*4c80*/  LDS R0, [R8+0x600] ;  /* 0x0006000008007984 */ /* 0x000e620000000800 */
[----:B------:R-:W1:Y:S01]  /*4c90*/  LDCU UR5, c[0x0][0x3c4] ;  /* 0x00007880ff0577ac */ /* 0x000e620008000800 */
[----:B------:R-:W2:Y:S01]  /*4ca0*/  LDCU.64 UR8, c[0x0][0x3a0] ;  /* 0x00007400ff0877ac */ /* 0x000ea20008000a00 */
[----:B-1----:R-:W-:-:S04]  /*4cb0*/  SHF.R.U32.HI R9, RZ, UR5, R0 ;  /* 0x00000005ff097c19 */ /* 0x002fc80008011600 */
[----:B0-----:R-:W-:-:S05]  /*4cc0*/  LOP3.LUT R12, R9, UR4, RZ, 0x30, !PT ;  /* 0x00000004090c7c12 */ /* 0x001fca000f8e30ff */
[----:B------:R-:W-:-:S05]  /*4cd0*/  IMAD R9, R12, 0x8, R23 ;  /* 0x000000080c097824 */ /* 0x000fca00078e0217 */
[----:B------:R-:W0:Y:S02]  /*4ce0*/  LDS.64 R12, [R9+0xa200] ;  /* 0x00a20000090c7984 */ /* 0x000e240000000a00 */
[----:B0-----:R-:W-:-:S05]  /*4cf0*/  IADD3 R11, P6, PT, R12, R3, RZ ;  /* 0x000000030c0b7210 */ /* 0x001fca0007fde0ff */
[----:B------:R-:W-:Y:S01]  /*4d00*/  IMAD.X R16, RZ, RZ, R13, P6 ;  /* 0x000000ffff107224 */ /* 0x000fe200030e060d */
[----:B--2---:R-:W-:-:S04]  /*4d10*/  LEA R12, P6, R11, UR8, 0x2 ;  /* 0x000000080b0c7c11 */ /* 0x004fc8000f8c10ff */
[----:B------:R-:W-:Y:S02]  /*4d20*/  LEA.HI.X R13, R11, UR9, R16, 0x2, P6 ;  /* 0x000000090b0d7c11 */ /* 0x000fe4000b0f1410 */
[----:B------:R-:W-:-:S05]  /*4d30*/  LOP3.LUT R11, R0, 0x80000000, RZ, 0x3c, !PT ;  /* 0x80000000000b7812 */ /* 0x000fca00078e3cff */
[----:B------:R1:W-:Y:S02]  /*4d40*/  STG.E desc[UR6][R12.64+0x600], R11 ;  /* 0x0006000b0c007986 */ /* 0x0003e4000c101906 */
.L_x_288:
[----:B------:R-:W-:Y:S05]  /*4d50*/  BSYNC.RECONVERGENT B0 ;  /* 0x0000000000007941 */ /* 0x000fea0003800200 */
.L_x_287:
[----:B------:R-:W-:Y:S01]  /*4d60*/  NOP ;  /* 0x0000000000007918 */ /* 0x000fe20000000000 */
[----:B------:R-:W-:Y:S01]  /*4d70*/  BSSY.RECONVERGENT B0, `(.L_x_289) ;  /* 0x0000011000007945 */ /* 0x000fe20003800200 */
[----:B------:R-:W-:Y:S02]  /*4d80*/  ISETP.GE.AND P6, PT, R14, R5, PT ;  /* 0x000000050e00720c */ /* 0x000fe40003fc6270 */
[----:B------:R-:W-:Y:S01]  /*4d90*/  LOP3.LUT R14, R3, 0xc00, RZ, 0xfc, !PT ;  /* 0x00000c00030e7812 */ /* 0x000fe200078efcff */
[----:B------:R-:W-:Y:S10]  /*4da0*/  @P1 BRA `(.L_x_290) ;  /* 0x0000000000341947 */ /* 0x000ff40003800000 */
[----:B------:R-:W2:Y:S01]  /*4db0*/  LDS R0, [R8+0xc00] ;  /* 0x000c000008007984 */ /* 0x000ea20000000800 */
[----:B------:R-:W2:Y:S01]  /*4dc0*/  LDCU UR5, c[0x0][0x3c4] ;  /* 0x00007880ff0577ac */ /* 0x000ea20008000800 */
[----:B------:R-:W3:Y:S01]  /*4dd0*/  LDCU.64 UR8, c[0x0][0x3a0] ;  /* 0x00007400ff0877ac */ /* 0x000ee20008000a00 */
[----:B--2---:R-:W-:-:S04]  /*4de0*/  SHF.R.U32.HI R9, RZ, UR5, R0 ;  /* 0x00000005ff097c19 */ /* 0x004fc80008011600 */
[----:B01----:R-:W-:-:S05]  /*4df0*/  LOP3.LUT R12, R9, UR4, RZ, 0x30, !PT ;  /* 0x00000004090c7c12 */ /* 0x003fca000f8e30ff */
[----:B------:R-:W-:-:S05]  /*4e00*/  IMAD R9, R12, 0x8, R23 ;  /* 0x000000080c097824 */ /* 0x000fca00078e0217 */
[----:B------:R-:W0:Y:S02]  /*4e10*/  LDS.64 R12, [R9+0xa200] ;  /* 0x00a20000090c7984 */ /* 0x000e240000000a00 */
[----:B0-----:R-:W-:-:S05]  /*4e20*/  IADD3 R11, P1, PT, R12, R3, RZ ;  /* 0x000000030c0b7210 */ /* 0x001fca0007f3e0ff */
[----:B------:R-:W-:Y:S01]  /*4e30*/  IMAD.X R16, RZ, RZ, R13, P1 ;  /* 0x000000ffff107224 */ /* 0x000fe200008e060d */
[----:B---3--:R-:W-:-:S04]  /*4e40*/  LEA R12, P1, R11, UR8, 0x2 ;  /* 0x000000080b0c7c11 */ /* 0x008fc8000f8210ff */
[----:B------:R-:W-:Y:S02]  /*4e50*/  LEA.HI.X R13, R11, UR9, R16, 0x2, P1 ;  /* 0x000000090b0d7c11 */ /* 0x000fe400088f1410 */
[----:B------:R-:W-:-:S05]  /*4e60*/  LOP3.LUT R11, R0, 0x80000000, RZ, 0x3c, !PT ;  /* 0x80000000000b7812 */ /* 0x000fca00078e3cff */
[----:B------:R2:W-:Y:S02]  /*4e70*/  STG.E desc[UR6][R12.64+0xc00], R11 ;  /* 0x000c000b0c007986 */ /* 0x0005e4000c101906 */
.L_x_290:
[----:B------:R-:W-:Y:S05]  /*4e80*/  BSYNC.RECONVERGENT B0 ;  /* 0x0000000000007941 */ /* 0x000fea0003800200 */
.L_x_289:
[----:B------:R-:W-:Y:S01]  /*4e90*/  NOP ;  /* 0x0000000000007918 */ /* 0x000fe20000000000 */
[----:B------:R-:W-:Y:S01]  /*4ea0*/  BSSY.RECONVERGENT B0, `(.L_x_291) ;  /* 0x0000010000007945 */ /* 0x000fe20003800200 */
[----:B------:R-:W-:-:S03]  /*4eb0*/  ISETP.GE.AND P1, PT, R14, R5, PT ;  /* 0x000000050e00720c */ /* 0x000fc60003f26270 */
[----:B------:R-:W-:Y:S10]  /*4ec0*/  @P2 BRA `(.L_x_292) ;  /* 0x0000000000342947 */ /* 0x000ff40003800000 */
[----:B------:R-:W3:Y:S01]  /*4ed0*/  LDS R0, [R8+0x1200] ;  /* 0x0012000008007984 */ /* 0x000ee20000000800 */
[----:B------:R-:W3:Y:S01]  /*4ee0*/  LDCU UR5, c[0x0][0x3c4] ;  /* 0x00007880ff0577ac */ /* 0x000ee20008000800 */
[----:B------:R-:W4:Y:S01]  /*4ef0*/  LDCU.64 UR8, c[0x0][0x3a0] ;  /* 0x00007400ff0877ac */ /* 0x000f220008000a00 */
[----:B---3--:R-:W-:-:S04]  /*4f00*/  SHF.R.U32.HI R5, RZ, UR5, R0 ;  /* 0x00000005ff057c19 */ /* 0x008fc80008011600 */
[----:B012---:R-:W-:-:S05]  /*4f10*/  LOP3.LUT R12, R5, UR4, RZ, 0x30, !PT ;  /* 0x00000004050c7c12 */ /* 0x007fca000f8e30ff */
[----:B------:R-:W-:-:S05]  /*4f20*/  IMAD R5, R12, 0x8, R23 ;  /* 0x000000080c057824 */ /* 0x000fca00078e0217 */
[----:B------:R-:W0:Y:S02]  /*4f30*/  LDS.64 R12, [R5+0xa200] ;  /* 0x00a20000050c7984 */ /* 0x000e240000000a00 */
[----:B0-----:R-:W-:-:S05]  /*4f40*/  IADD3 R9, P2, PT, R12, R3, RZ ;  /* 0x000000030c097210 */ /* 0x001fca0007f5e0ff */
[----:B------:R-:W-:Y:S01]  /*4f50*/  IMAD.X R14, RZ, RZ, R13, P2 ;  /* 0x000000ffff0e7224 */ /* 0x000fe200010e060d */
[----:B----4-:R-:W-:-:S04]  /*4f60*/  LEA R12, P2, R9, UR8, 0x2 ;  /* 0x00000008090c7c11 */ /* 0x010fc8000f8410ff */
[----:B------:R-:W-:Y:S02]  /*4f70*/  LEA.HI.X R13, R9, UR9, R14, 0x2, P2 ;  /* 0x00000009090d7c11 */ /* 0x000fe400090f140e */
[----:B------:R-:W-:-:S05]  /*4f80*/  LOP3.LUT R9, R0, 0x80000000, RZ, 0x3c, !PT ;  /* 0x8000000000097812 */ /* 0x000fca00078e3cff */
[----:B------:R3:W-:Y:S02]  /*4f90*/  STG.E desc[UR6][R12.64+0x1200], R9 ;  /* 0x001200090c007986 */ /* 0x0007e4000c101906 */
.L_x_292:
[----:B------:R-:W-:Y:S05]  /*4fa0*/  BSYNC.RECONVERGENT B0 ;  /* 0x0000000000007941 */ /* 0x000fea0003800200 */
.L_x_291:
[----:B------:R-:W-:Y:S01]  /*4fb0*/  NOP ;  /* 0x0000000000007918 */ /* 0x000fe20000000000 */
[----:B------:R-:W-:Y:S04]  /*4fc0*/  BSSY.RECONVERGENT B0, `(.L_x_293) ;  /* 0x000000f000007945 */ /* 0x000fe80003800200 */
[----:B------:R-:W-:Y:S05]  /*4fd0*/  @P3 BRA `(.L_x_294) ;  /* 0x0000000000343947 */ /* 0x000fea0003800000 */
[----:B------:R-:W4:Y:S01]  /*4fe0*/  LDS R0, [R8+0x1800] ;  /* 0x0018000008007984 */ /* 0x000f220000000800 */
[----:B------:R-:W4:Y:S01]  /*4ff0*/  LDCU UR5, c[0x0][0x3c4] ;  /* 0x00007880ff0577ac */ /* 0x000f220008000800 */
[----:B------:R-:W5:Y:S01]  /*5000*/  LDCU.64 UR8, c[0x0][0x3a0] ;  /* 0x00007400ff0877ac */ /* 0x000f620008000a00 */
[----:B----4-:R-:W-:-:S04]  /*5010*/  SHF.R.U32.HI R5, RZ, UR5, R0 ;  /* 0x00000005ff057c19 */ /* 0x010fc80008011600 */
[----:B0123--:R-:W-:-:S05]  /*5020*/  LOP3.LUT R12, R5, UR4, RZ, 0x30, !PT ;  /* 0x00000004050c7c12 */ /* 0x00ffca000f8e30ff */
[----:B------:R-:W-:-:S05]  /*5030*/  IMAD R5, R12, 0x8, R23 ;  /* 0x000000080c057824 */ /* 0x000fca00078e0217 */
[----:B------:R-:W0:Y:S02]  /*5040*/  LDS.64 R12, [R5+0xa200] ;  /* 0x00a20000050c7984 */ /* 0x000e240000000a00 */
[----:B0-----:R-:W-:-:S05]  /*5050*/  IADD3 R9, P2, PT, R12, R3, RZ ;  /* 0x000000030c097210 */ /* 0x001fca0007f5e0ff */
[----:B------:R-:W-:Y:S01]  /*5060*/  IMAD.X R14, RZ, RZ, R13, P2 ;  /* 0x000000ffff0e7224 */ /* 0x000fe200010e060d */
[----:B-----5:R-:W-:-:S04]  /*5070*/  LEA R12, P2, R9, UR8, 0x2 ;  /* 0x00000008090c7c11 */ /* 0x020fc8000f8410ff */
[----:B------:R-:W-:Y:S02]  /*5080*/  LEA.HI.X R13, R9, UR9, R14, 0x2, P2 ;  /* 0x00000009090d7c11 */ /* 0x000fe400090f140e */
[----:B------:R-:W-:-:S05]  /*5090*/  LOP3.LUT R9, R0, 0x80000000, RZ, 0x3c, !PT ;  /* 0x8000000000097812 */ /* 0x000fca00078e3cff */
[----:B------:R4:W-:Y:S02]  /*50a0*/  STG.E desc[UR6][R12.64+0x1800], R9 ;  /* 0x001800090c007986 */ /* 0x0009e4000c101906 */
.L_x_294:
[----:B------:R-:W-:Y:S05]  /*50b0*/  BSYNC.RECONVERGENT B0 ;  /* 0x0000000000007941 */ /* 0x000fea0003800200 */
.L_x_293:
[----:B------:R-:W-:Y:S01]  /*50c0*/  NOP ;  /* 0x0000000000007918 */ /* 0x000fe20000000000 */
[----:B------:R-:W-:Y:S04]  /*50d0*/  BSSY.RECONVERGENT B0, `(.L_x_295) ;  /* 0x000000f000007945 */ /* 0x000fe80003800200 */
[----:B------:R-:W-:Y:S05]  /*50e0*/  @P4 BRA `(.L_x_296) ;  /* 0x0000000000344947 */ /* 0x000fea0003800000 */
[----:B------:R-:W5:Y:S01]  /*50f0*/  LDS R0, [R8+0x1e00] ;  /* 0x001e000008007984 */ /* 0x000f620000000800 */
[----:B------:R-:W5:Y:S01]  /*5100*/  LDCU UR5, c[0x0][0x3c4] ;  /* 0x00007880ff0577ac */ /* 0x000f620008000800 */
[----:B------:R-:W0:Y:S01]  /*5110*/  LDCU.64 UR8, c[0x0][0x3a0] ;  /* 0x00007400ff0877ac */ /* 0x000e220008000a00 */
[----:B-----5:R-:W-:-:S04]  /*5120*/  SHF.R.U32.HI R5, RZ, UR5, R0 ;  /* 0x00000005ff057c19 */ /* 0x020fc80008011600 */
[----:B01234-:R-:W-:-:S05]  /*5130*/  LOP3.LUT R12, R5, UR4, RZ, 0x30, !PT ;  /* 0x00000004050c7c12 */ /* 0x01ffca000f8e30ff */
[----:B------:R-:W-:-:S05]  /*5140*/  IMAD R5, R12, 0x8, R23 ;  /* 0x000000080c057824 */ /* 0x000fca00078e0217 */
[----:B------:R-:W0:Y:S02]  /*5150*/  LDS.64 R12, [R5+0xa200] ;  /* 0x00a20000050c7984 */ /* 0x000e240000000a00 */
[----:B0-----:R-:W-:-:S05]  /*5160*/  IADD3 R9, P2, PT, R12, R3, RZ ;  /* 0x000000030c097210 */ /* 0x001fca0007f5e0ff */
[----:B------:R-:W-:Y:S01]  /*5170*/  IMAD.X R14, RZ, RZ, R13, P2 ;  /* 0x000000ffff0e7224 */ /* 0x000fe200010e060d */
[----:B------:R-:W-:-:S04]  /*5180*/  LEA R12, P2, R9, UR8, 0x2 ;  /* 0x00000008090c7c11 */ /* 0x000fc8000f8410ff */
[----:B------:R-:W-:Y:S02]  /*5190*/  LEA.HI.X R13, R9, UR9, R14, 0x2, P2 ;  /* 0x00000009090d7c11 */ /* 0x000fe400090f140e */
[----:B------:R-:W-:-:S05]  /*51a0*/  LOP3.LUT R9, R0, 0x80000000, RZ, 0x3c, !PT ;  /* 0x8000000000097812 */ /* 0x000fca00078e3cff */
[----:B------:R0:W-:Y:S02]  /*51b0*/  STG.E desc[UR6][R12.64+0x1e00], R9 ;  /* 0x001e00090c007986 */ /* 0x0001e4000c101906 */
.L_x_296:
[----:B------:R-:W-:Y:S05]  /*51c0*/  BSYNC.RECONVERGENT B0 ;  /* 0x0000000000007941 */ /* 0x000fea0003800200 */
.L_x_295:
        /* <DEDUP_REMOVED lines=16> */
.L_x_298:
[----:B------:R-:W-:Y:S05]  /*52d0*/  BSYNC.RECONVERGENT B0 ;  /* 0x0000000000007941 */ /* 0x000fea0003800200 */
.L_x_297:
        /* <DEDUP_REMOVED lines=16> */
.L_x_300:
[----:B------:R-:W-:Y:S05]  /*53e0*/  BSYNC.RECONVERGENT B0 ;  /* 0x0000000000007941 */ /* 0x000fea0003800200 */
.L_x_299:
[----:B------:R-:W-:Y:S01]  /*53f0*/  NOP ;  /* 0x0000000000007918 */ /* 0x000fe20000000000 */
[----:B------:R-:W-:Y:S04]  /*5400*/  BSSY.RECONVERGENT B0, `(.L_x_301) ;  /* 0x000000f000007945 */ /* 0x000fe80003800200 */
[----:B------:R-:W-:Y:S05]  /*5410*/  @P1 BRA `(.L_x_302) ;  /* 0x0000000000341947 */ /* 0x000fea0003800000 */
[----:B------:R-:W5:Y:S01]  /*5420*/  LDS R0, [R8+0x3000] ;  /* 0x0030000008007984 */ /* 0x000f620000000800 */
[----:B------:R-:W5:Y:S01]  /*5430*/  LDCU UR5, c[0x0][0x3c4] ;  /* 0x00007880ff0577ac */ /* 0x000f620008000800 */
[----:B------:R-:W0:Y:S01]  /*5440*/  LDCU.64 UR8, c[0x0][0x3a0] ;  /* 0x00007400ff0877ac */ /* 0x000e220008000a00 */
[----:B-----5:R-:W-:Y:S02]  /*5450*/  SHF.R.U32.HI R2, RZ, UR5, R0 ;  /* 0x00000005ff027c19 */ /* 0x020fe40008011600 */
[----:B------:R-:W-:Y:S02]  /*5460*/  LOP3.LUT R5, R0, 0x80000000, RZ, 0x3c, !PT ;  /* 0x8000000000057812 */ /* 0x000fe400078e3cff */
[----:B------:R-:W-:-:S05]  /*5470*/  LOP3.LUT R2, R2, UR4, RZ, 0x30, !PT ;  /* 0x0000000402027c12 */ /* 0x000fca000f8e30ff */
[----:B01234-:R-:W-:-:S06]  /*5480*/  IMAD R12, R2, 0x8, R23 ;  /* 0x00000008020c7824 */ /* 0x01ffcc00078e0217 */
[----:B------:R-:W0:Y:S02]  /*5490*/  LDS.64 R12, [R12+0xa200] ;  /* 0x00a200000c0c7984 */ /* 0x000e240000000a00 */
[----:B0-----:R-:W-:-:S05]  /*54a0*/  IADD3 R3, P1, PT, R12, R3, RZ ;  /* 0x000000030c037210 */ /* 0x001fca0007f3e0ff */
[----:B------:R-:W-:Y:S01]  /*54b0*/  IMAD.X R14, RZ, RZ, R13, P1 ;  /* 0x000000ffff0e7224 */ /* 0x000fe200008e060d */
[----:B------:R-:W-:-:S04]  /*54c0*/  LEA R2, P1, R3, UR8, 0x2 ;  /* 0x0000000803027c11 */ /* 0x000fc8000f8210ff */
[----:B------:R-:W-:-:S05]  /*54d0*/  LEA.HI.X R3, R3, UR9, R14, 0x2, P1 ;  /* 0x0000000903037c11 */ /* 0x000fca00088f140e */
[----:B------:R0:W-:Y:S04]  /*54e0*/  STG.E desc[UR6][R2.64+0x3000], R5 ;  /* 0x0030000502007986 */ /* 0x0001e8000c101906 */
.L_x_302:
[----:B------:R-:W-:Y:S05]  /*54f0*/  BSYNC.RECONVERGENT B0 ;  /* 0x0000000000007941 */ /* 0x000fea0003800200 */
.L_x_301:
[----:B------:R-:W-:Y:S01]  /*5500*/  NOP ;  /* 0x0000000000007918 */ /* 0x000fe20000000000 */
.L_x_284:
[----:B------:R-:W5:Y:S01]  /*5510*/  LDS R0, [R8] ;  /* 0x0000000008007984 */ /* 0x000f620000000800 */
[----:B------:R-:W5:Y:S03]  /*5520*/  LDCU UR5, c[0x0][0x3c4] ;  /* 0x00007880ff0577ac */ /* 0x000f660008000800 */
[----:B0-----:R-:W0:Y:S04]  /*5530*/  LDS R2, [R8+0x600] ;  /* 0x0006000008027984 */ /* 0x001e280000000800 */
[----:B------:R-:W0:Y:S04]  /*5540*/  LDS R3, [R8+0xc00] ;  /* 0x000c000008037984 */ /* 0x000e280000000800 */
[----:B------:R-:W0:Y:S04]  /*5550*/  LDS R5, [R8+0x1200] ;  /* 0x0012000008057984 */ /* 0x000e280000000800 */
[----:B------:R-:W0:Y:S04]  /*5560*/  LDS R17, [R8+0x3000] ;  /* 0x0030000008117984 */ /* 0x000e280000000800 */
[----:B---34-:R-:W3:Y:S04]  /*5570*/  LDS R9, [R8+0x1800] ;  /* 0x0018000008097984 */ /* 0x018ee80000000800 */
[----:B-12---:R-:W1:Y:S04]  /*5580*/  LDS R11, [R8+0x1e00] ;  /* 0x001e0000080b7984 */ /* 0x006e680000000800 */
[----:B------:R-:W2:Y:S04]  /*5590*/  LDS R12, [R8+0x2400] ;  /* 0x00240000080c7984 */ /* 0x000ea80000000800 */
[----:B------:R-:W4:Y:S01]  /*55a0*/  LDS R13, [R8+0x2a00] ;  /* 0x002a0000080d7984 */ /* 0x000f220000000800 */
[----:B-----5:R-:W-:-:S02]  /*55b0*/  SHF.R.U32.HI R0, RZ, UR5, R0 ;  /* 0x00000005ff007c19 */ /* 0x020fc40008011600 */
[----:B0-----:R-:W-:Y:S02]  /*55c0*/  SHF.R.U32.HI R2, RZ, UR5, R2 ;  /* 0x00000005ff027c19 */ /* 0x001fe40008011602 */
[----:B------:R-:W-:Y:S02]  /*55d0*/  SHF.R.U32.HI R3, RZ, UR5, R3 ;  /* 0x00000005ff037c19 */ /* 0x000fe40008011603 */
[----:B------:R-:W-:Y:S02]  /*55e0*/  SHF.R.U32.HI R5, RZ, UR5, R5 ;  /* 0x00000005ff057c19 */ /* 0x000fe40008011605 */
[----:B------:R-:W-:Y:S02]  /*55f0*/  SHF.R.U32.HI R19, RZ, UR5, R17 ;  /* 0x00000005ff137c19 */ /* 0x000fe40008011611 */
[----:B---3--:R-:W-:Y:S02]  /*5600*/  SHF.R.U32.HI R14, RZ, UR5, R9 ;  /* 0x00000005ff0e7c19 */ /* 0x008fe40008011609 */
[----:B------:R-:W-:-:S02]  /*5610*/  LOP3.LUT R9, R5, UR4, RZ, 0x30, !PT ;  /* 0x0000000405097c12 */ /* 0x000fc4000f8e30ff */
[----:B-1----:R-:W-:Y:S02]  /*5620*/  SHF.R.U32.HI R15, RZ, UR5, R11 ;  /* 0x00000005ff0f7c19 */ /* 0x002fe4000801160b */
[----:B------:R-:W-:Y:S02]  /*5630*/  LOP3.LUT R11, R3, UR4, RZ, 0x30, !PT ;  /* 0x00000004030b7c12 */ /* 0x000fe4000f8e30ff */
[----:B--2---:R-:W-:Y:S02]  /*5640*/  SHF.R.U32.HI R16, RZ, UR5, R12 ;  /* 0x00000005ff107c19 */ /* 0x004fe4000801160c */
[----:B------:R-:W-:Y:S02]  /*5650*/  LOP3.LUT R12, R2, UR4, RZ, 0x30, !PT ;  /* 0x00000004020c7c12 */ /* 0x000fe4000f8e30ff */
[----:B----4-:R-:W-:Y:S02]  /*5660*/  SHF.R.U32.HI R17, RZ, UR5, R13 ;  /* 0x00000005ff117c19 */ /* 0x010fe4000801160d */
[----:B------:R-:W-:-:S02]  /*5670*/  LOP3.LUT R13, R0, UR4, RZ, 0x30, !PT ;  /* 0x00000004000d7c12 */ /* 0x000fc4000f8e30ff */
[----:B------:R-:W-:Y:S02]  /*5680*/  LOP3.LUT R8, R14, UR4, RZ, 0x30, !PT ;  /* 0x000000040e087c12 */ /* 0x000fe4000f8e30ff */
[----:B------:R-:W-:Y:S02]  /*5690*/  LOP3.LUT R5, R15, UR4, RZ, 0x30, !PT ;  /* 0x000000040f057c12 */ /* 0x000fe4000f8e30ff */
[----:B------:R-:W-:Y:S02]  /*56a0*/  LOP3.LUT R3, R16, UR4, RZ, 0x30, !PT ;  /* 0x0000000410037c12 */ /* 0x000fe4000f8e30ff */
[----:B------:R-:W-:Y:S02]  /*56b0*/  LOP3.LUT R2, R19, UR4, RZ, 0x30, !PT ;  /* 0x0000000413027c12 */ /* 0x000fe4000f8e30ff */
[----:B------:R-:W-:Y:S01]  /*56c0*/  LOP3.LUT R0, R17, UR4, RZ, 0x30, !PT ;  /* 0x0000000411007c12 */ /* 0x000fe2000f8e30ff */
[----:B------:R-:W-:Y:S06]  /*56d0*/  @P0 BRA `(.L_x_303) ;  /* 0x0000000000700947 */ /* 0x000fec0003800000 */
        /* <DEDUP_REMOVED lines=28> */
.L_x_303:
[----:B------:R-:W-:Y:S02]  /*58a0*/  IMAD R51, R21, -0xd80, R10 ;  /* 0xfffff28015337824 */ /* 0x000fe400078e020a */
[----:B------:R-:W-:-:S03]  /*58b0*/  VIADD R50, R18, 0x20 ;  /* 0x0000002012327836 */ /* 0x000fc60000000000 */
[-C--:B------:R-:W-:Y:S02]  /*58c0*/  ISETP.GE.AND P2, PT, R18, R51.reuse, PT ;  /* 0x000000331200720c */ /* 0x080fe40003f46270 */
[----:B------:R-:W-:Y:S01]  /*58d0*/  ISETP.GE.AND P6, PT, R50, R51, PT ;  /* 0x000000333200720c */ /* 0x000fe20003fc6270 */
[----:B------:R-:W-:-:S05]  /*58e0*/  VIADD R50, R18, 0x40 ;  /* 0x0000004012327836 */ /* 0x000fca0000000000 */
[----:B------:R-:W-:Y:S01]  /*58f0*/  ISETP.GE.AND P5, PT, R50, R51, PT ;  /* 0x000000333200720c */ /* 0x000fe20003fa6270 */
[----:B------:R-:W-:-:S04]  /*5900*/  VIADD R50, R18, 0x60 ;  /* 0x0000006012327836 */ /* 0x000fc80000000000 */
[----:B------:R1:W5:Y:S01]  /*5910*/  @!P2 LDG.E R49, desc[UR6][R6.64] ;  /* 0x000000060631a981 */ /* 0x000362000c1e1900 */
[-C--:B------:R-:W-:Y:S01]  /*5920*/  ISETP.GE.AND P1, PT, R50, R51.reuse, PT ;  /* 0x000000333200720c */ /* 0x080fe20003f26270 */
[----:B------:R-:W-:Y:S02]  /*5930*/  VIADD R50, R18, 0x80 ;  /* 0x0000008012327836 */ /* 0x000fe40000000000 */
[----:B------:R1:W5:Y:S03]  /*5940*/  @!P2 LDG.E R33, desc[UR6][R6.64+0x4] ;  /* 0x000004060621a981 */ /* 0x000366000c1e1900 */
[-C--:B------:R-:W-:Y:S01]  /*5950*/  ISETP.GE.AND P4, PT, R50, R51.reuse, PT ;  /* 0x000000333200720c */ /* 0x080fe20003f86270 */
[----:B------:R-:W-:Y:S01]  /*5960*/  VIADD R50, R18, 0xa0 ;  /* 0x000000a012327836 */ /* 0x000fe20000000000 */
[----:B------:R1:W5:Y:S04]  /*5970*/  @!P2 LDG.E R17, desc[UR6][R6.64+0x8] ;  /* 0x000008060611a981 */ /* 0x000368000c1e1900 */
[-C--:B------:R-:W-:Y:S01]  /*5980*/  ISETP.GE.AND P3, PT, R50, R51.reuse, PT ;  /* 0x000000333200720c */ /* 0x080fe20003f66270 */
[----:B------:R-:W-:Y:S01]  /*5990*/  VIADD R50, R18, 0xc0 ;  /* 0x000000c012327836 */ /* 0x000fe20000000000 */
[----:B------:R1:W5:Y:S04]  /*59a0*/  @!P6 LDG.E R16, desc[UR6][R6.64+0x180] ;  /* 0x000180060610e981 */ /* 0x000368000c1e1900 */
[-C--:B------:R-:W-:Y:S01]  /*59b0*/  ISETP.GE.AND P2, PT, R50, R51.reuse, PT ;  /* 0x000000333200720c */ /* 0x080fe20003f46270 */
[----:B------:R-:W-:Y:S01]  /*59c0*/  VIADD R50, R18, 0xe0 ;  /* 0x000000e012327836 */ /* 0x000fe20000000000 */
        /* <DEDUP_REMOVED lines=26> */
.L_x_304:
[----:B------:R-:W2:Y:S01]  /*5b70*/  S2UR UR5, SR_CgaCtaId ;  /* 0x00000000000579c3 */ /* 0x000ea20000008800 */
[----:B------:R-:W-:-:S07]  /*5b80*/  UMOV UR4, 0x400 ;  /* 0x0000040000047882 */ /* 0x000fce0000000000 */
[----:B------:R-:W-:Y:S01]  /*5b90*/  BAR.SYNC.DEFER_BLOCKING 0x0 ;  /* 0x0000000000007b1d */ /* 0x000fe20000010000 */
[----:B--2---:R-:W-:-:S06]  /*5ba0*/  ULEA UR4, UR5, UR4, 0x18 ;  /* 0x0000000405047291 */ /* 0x004fcc000f8ec0ff */
[----:B01----:R-:W-:Y:S02]  /*5bb0*/  LEA R7, R4, UR4, 0x2 ;  /* 0x0000000404077c11 */ /* 0x003fe4000f8e10ff */
[----:B------:R-:W-:Y:S02]  /*5bc0*/  LEA R53, R24, UR4, 0x2 ;  /* 0x0000000418357c11 */ /* 0x000fe4000f8e10ff */
[----:B------:R-:W-:Y:S01]  /*5bd0*/  LEA R51, R22, UR4, 0x2 ;  /* 0x0000000416337c11 */ /* 0x000fe2000f8e10ff */
[----:B------:R-:W-:Y:S01]  /*5be0*/  IMAD R6, R4, 0x8, R7 ;  /* 0x0000000804067824 */ /* 0x000fe200078e0207 */
[----:B------:R-:W-:Y:S01]  /*5bf0*/  LEA R4, R26, UR4, 0x2 ;  /* 0x000000041a047c11 */ /* 0x000fe2000f8e10ff */
[----:B------:R-:W-:Y:S01]  /*5c00*/  IMAD R24, R24, 0x8, R53 ;  /* 0x0000000818187824 */ /* 0x000fe200078e0235 */
[----:B------:R-:W-:Y:S01]  /*5c10*/  LEA R7, R20, UR4, 0x2 ;  /* 0x0000000414077c11 */ /* 0x000fe2000f8e10ff */
[----:B------:R-:W-:Y:S01]  /*5c20*/  IMAD R51, R22, 0x8, R51 ;  /* 0x0000000816337824 */ /* 0x000fe200078e0233 */
[----:B-----5:R0:W-:Y:S01]  /*5c30*/  STS [R6+-0xc], R49 ;  /* 0xfffff43106007388 */ /* 0x0201e20000000800 */
[----:B------:R-:W-:Y:S01]  /*5c40*/  IMAD R53, R26, 0x8, R4 ;  /* 0x000000081a357824 */ /* 0x000fe200078e0204 */
[----:B------:R-:W-:Y:S01]  /*5c50*/  LEA R4, R32, UR4, 0x2 ;  /* 0x0000000420047c11 */ /* 0x000fe2000f8e10ff */
[----:B------:R-:W-:Y:S01]  /*5c60*/  IMAD R7, R20, 0x8, R7 ;  /* 0x0000000814077824 */ /* 0x000fe200078e0207 */
[----:B------:R-:W-:Y:S01]  /*5c70*/  LEA R20, R30, UR4, 0x2 ;  /* 0x000000041e147c11 */ /* 0x000fe2000f8e10ff */
[----:B------:R-:W-:Y:S02]  /*5c80*/  STS [R6+-0x8], R33 ;  /* 0xfffff82106007388 */ /* 0x000fe40000000800 */
[----:B------:R-:W-:-:S02]  /*5c90*/  IMAD R32, R32, 0x8, R4 ;  /* 0x0000000820207824 */ /* 0x000fc400078e0204 */
[----:B------:R-:W1:Y:S01]  /*5ca0*/  S2R R4, SR_TID.X ;  /* 0x0000000000047919 */ /* 0x000e620000002100 */
[----:B------:R-:W-:Y:S01]  /*5cb0*/  IMAD R30, R30, 0x8, R20 ;  /* 0x000000081e1e7824 */ /* 0x000fe200078e0214 */
[----:B0-----:R-:W-:Y:S02]  /*5cc0*/  LEA R49, R28, UR4, 0x2 ;  /* 0x000000041c317c11 */ /* 0x001fe4000f8e10ff */
[----:B------:R-:W-:Y:S01]  /*5cd0*/  LEA R20, R34, UR4, 0x2 ;  /* 0x0000000422147c11 */ /* 0x000fe2000f8e10ff */
[----:B------:R-:W-:Y:S02]  /*5ce0*/  STS [R6+-0x4], R17 ;  /* 0xfffffc1106007388 */ /* 0x000fe40000000800 */
[----:B------:R-:W-:Y:S02]  /*5cf0*/  IMAD R28, R28, 0x8, R49 ;  /* 0x000000081c1c7824 */ /* 0x000fe400078e0231 */
[----:B------:R-:W-:Y:S01]  /*5d00*/  STS [R7+-0xc], R16 ;  /* 0xfffff41007007388 */ /* 0x000fe20000000800 */
[----:B------:R-:W-:-:S03]  /*5d10*/  IMAD R34, R34, 0x8, R20 ;  /* 0x0000000822227824 */ /* 0x000fc600078e0214 */
[----:B------:R-:W-:Y:S04]  /*5d20*/  STS [R7+-0x8], R15 ;  /* 0xfffff80f07007388 */ /* 0x000fe80000000800 */
[----:B------:R1:W-:Y:S04]  /*5d30*/  STS [R7+-0x4], R14 ;  /* 0xfffffc0e07007388 */ /* 0x0003e80000000800 */
[----:B------:R0:W-:Y:S04]  /*5d40*/  STS [R51+-0xc], R48 ;  /* 0xfffff43033007388 */ /* 0x0001e80000000800 */
[----:B------:R0:W-:Y:S04]  /*5d50*/  STS [R51+-0x8], R47 ;  /* 0xfffff82f33007388 */ /* 0x0001e80000000800 */
[----:B------:R0:W-:Y:S01]  /*5d60*/  STS [R51+-0x4], R46 ;  /* 0xfffffc2e33007388 */ /* 0x0001e20000000800 */
[----:B-1----:R-:W-:-:S03]  /*5d70*/  LEA R7, R4, UR4, 0x2 ;  /* 0x0000000404077c11 */ /* 0x002fc6000f8e10ff */
        /* <DEDUP_REMOVED lines=19> */
[----:B------:R-:W-:Y:S05]  /*5eb0*/  @P0 BRA `(.L_x_305) ;  /* 0x0000000800180947 */ /* 0x000fea0003800000 */
[----:B------:R-:W-:Y:S01]  /*5ec0*/  LEA R13, R13, UR4, 0x3 ;  /* 0x000000040d0d7c11 */ /* 0x000fe2000f8e18ff */
[----:B------:R-:W-:Y:S01]  /*5ed0*/  IMAD R10, R4, 0x8, R7 ;  /* 0x00000008040a7824 */ /* 0x000fe200078e0207 */
[----:B------:R-:W-:Y:S01]  /*5ee0*/  LEA R9, R9, UR4, 0x3 ;  /* 0x0000000409097c11 */ /* 0x000fe2000f8e18ff */
[----:B------:R-:W1:Y:S01]  /*5ef0*/  LDC.64 R6, c[0x0][0x3b0] ;  /* 0x0000ec00ff067b82 */ /* 0x000e620000000a00 */
[----:B------:R-:W-:Y:S01]  /*5f00*/  LEA R0, R0, UR4, 0x3 ;  /* 0x0000000400007c11 */ /* 0x000fe2000f8e18ff */
[----:B------:R-:W2:Y:S04]  /*5f10*/  LDS.64 R14, [R13+0xa200] ;  /* 0x00a200000d0e7984 */ /* 0x000ea80000000a00 */
[----:B------:R-:W3:Y:S04]  /*5f20*/  LDS R17, [R10] ;  /* 0x000000000a117984 */ /* 0x000ee80000000800 */
[----:B0-----:R-:W0:Y:S04]  /*5f30*/  LDS R19, [R10+0x4] ;  /* 0x000004000a137984 */ /* 0x001e280000000800 */
[----:B------:R-:W4:Y:S01]  /*5f40*/  LDS R21, [R10+0x8] ;  /* 0x000008000a157984 */ /* 0x000f220000000800 */
[----:B--2---:R-:W-:-:S05]  /*5f50*/  IADD3 R23, P0, PT, R14, R4, RZ ;  /* 0x000000040e177210 */ /* 0x004fca0007f1e0ff */
[----:B------:R-:W-:Y:S02]  /*5f60*/  IMAD.X R16, RZ, RZ, R15, P0 ;  /* 0x000000ffff107224 */ /* 0x000fe400000e060f */
[----:B-1----:R-:W-:-:S04]  /*5f70*/  IMAD.WIDE.U32 R14, R23, 0xc, R6 ;  /* 0x0000000c170e7825 */ /* 0x002fc800078e0006 */
[----:B------:R-:W-:Y:S01]  /*5f80*/  IMAD R23, R16, 0xc, RZ ;  /* 0x0000000c10177824 */ /* 0x000fe200078e02ff */
[----:B------:R-:W-:-:S03]  /*5f90*/  LEA R16, R12, UR4, 0x3 ;  /* 0x000000040c107c11 */ /* 0x000fc6000f8e18ff */
[----:B------:R-:W-:-:S05]  /*5fa0*/  IMAD.IADD R15, R15, 0x1, R23 ;  /* 0x000000010f0f7824 */ /* 0x000fca00078e0217 */
[----:B---3--:R-:W-:Y:S04]  /*5fb0*/  STG.E desc[UR6][R14.64], R17 ;  /* 0x000000110e007986 */ /* 0x008fe8000c101906 */
[----:B0-----:R-:W-:Y:S04]  /*5fc0*/  STG.E desc[UR6][R14.64+0x4], R19 ;  /* 0x000004130e007986 */ /* 0x001fe8000c101906 */
[----:B----4-:R-:W-:Y:S01]  /*5fd0*/  STG.E desc[UR6][R14.64+0x8], R21 ;  /* 0x000008150e007986 */ /* 0x010fe2000c101906 */
[----:B------:R-:W-:-:S03]  /*5fe0*/  NOP ;  /* 0x0000000000007918 */ /* 0x000fc60000000000 */
[----:B------:R0:W1:Y:S04]  /*5ff0*/  LDS.64 R12, [R16+0xa200] ;  /* 0x00a20000100c7984 */ /* 0x0000680000000a00 */
[----:B------:R-:W2:Y:S04]  /*6000*/  LDS R23, [R10+0x1200] ;  /* 0x001200000a177984 */ /* 0x000ea80000000800 */
[----:B------:R-:W3:Y:S01]  /*6010*/  LDS R25, [R10+0x1204] ;  /* 0x001204000a197984 */ /* 0x000ee20000000800 */
[----:B0-----:R-:W-:-:S03]  /*6020*/  LEA R16, R11, UR4, 0x3 ;  /* 0x000000040b107c11 */ /* 0x001fc6000f8e18ff */
[----:B------:R-:W0:Y:S01]  /*6030*/  LDS R27, [R10+0x1208] ;  /* 0x001208000a1b7984 */ /* 0x000e220000000800 */
[----:B-1----:R-:W-:-:S05]  /*6040*/  IADD3 R29, P0, PT, R12, R4, RZ ;  /* 0x000000040c1d7210 */ /* 0x002fca0007f1e0ff */
[----:B------:R-:W-:Y:S02]  /*6050*/  IMAD.X R18, RZ, RZ, R13, P0 ;  /* 0x000000ffff127224 */ /* 0x000fe400000e060d */
[----:B------:R-:W-:-:S04]  /*6060*/  IMAD.WIDE.U32 R12, R29, 0xc, R6 ;  /* 0x0000000c1d0c7825 */ /* 0x000fc800078e0006 */
[----:B------:R-:W-:-:S04]  /*6070*/  IMAD R17, R18, 0xc, RZ ;  /* 0x0000000c12117824 */ /* 0x000fc800078e02ff */
[----:B------:R-:W-:-:S05]  /*6080*/  IMAD.IADD R13, R13, 0x1, R17 ;  /* 0x000000010d0d7824 */ /* 0x000fca00078e0211 */
[----:B--2---:R-:W-:Y:S04]  /*6090*/  STG.E desc[UR6][R12.64+0x1200], R23 ;  /* 0x001200170c007986 */ /* 0x004fe8000c101906 */
[----:B---3--:R-:W-:Y:S04]  /*60a0*/  STG.E desc[UR6][R12.64+0x1204], R25 ;  /* 0x001204190c007986 */ /* 0x008fe8000c101906 */
[----:B0-----:R-:W-:Y:S01]  /*60b0*/  STG.E desc[UR6][R12.64+0x1208], R27 ;  /* 0x0012081b0c007986 */ /* 0x001fe2000c101906 */
[----:B------:R-:W-:-:S03]  /*60c0*/  NOP ;  /* 0x0000000000007918 */ /* 0x000fc60000000000 */
[----:B------:R-:W0:Y:S04]  /*60d0*/  LDS.64 R14, [R16+0xa200] ;  /* 0x00a20000100e7984 */ /* 0x000e280000000a00 */
[----:B------:R-:W1:Y:S04]  /*60e0*/  LDS R11, [R10+0x2400] ;  /* 0x002400000a0b7984 */ /* 0x000e680000000800 */
[----:B------:R-:W2:Y:S04]  /*60f0*/  LDS R17, [R10+0x2404] ;  /* 0x002404000a117984 */ /* 0x000ea80000000800 */
[----:B------:R-:W3:Y:S01]  /*6100*/  LDS R19, [R10+0x2408] ;  /* 0x002408000a137984 */ /* 0x000ee20000000800 */
[----:B0-----:R-:W-:-:S05]  /*6110*/  IADD3 R21, P0, PT, R14, R4, RZ ;  /* 0x000000040e157210 */ /* 0x001fca0007f1e0ff */
[----:B------:R-:W-:Y:S02]  /*6120*/  IMAD.X R18, RZ, RZ, R15, P0 ;  /* 0x000000ffff127224 */ /* 0x000fe400000e060f */
[----:B------:R-:W-:-:S04]  /*6130*/  IMAD.WIDE.U32 R14, R21, 0xc, R6 ;  /* 0x0000000c150e7825 */ /* 0x000fc800078e0006 */
[----:B------:R-:W-:Y:S02]  /*6140*/  IMAD R21, R18, 0xc, RZ ;  /* 0x0000000c12157824 */ /* 0x000fe400078e02ff */
[----:B------:R-:W-:Y:S02]  /*6150*/  IMAD.MOV.U32 R12, RZ, RZ, R14 ;  /* 0x000000ffff0c7224 */ /* 0x000fe400078e000e */
[----:B------:R-:W-:-:S05]  /*6160*/  IMAD.IADD R13, R15, 0x1, R21 ;  /* 0x000000010f0d7824 */ /* 0x000fca00078e0215 */
[----:B-1----:R-:W-:Y:S04]  /*6170*/  STG.E desc[UR6][R12.64+0x2400], R11 ;  /* 0x0024000b0c007986 */ /* 0x002fe8000c101906 */
[----:B--2---:R-:W-:Y:S04]  /*6180*/  STG.E desc[UR6][R12.64+0x2404], R17 ;  /* 0x002404110c007986 */ /* 0x004fe8000c101906 */
[----:B---3--:R-:W-:Y:S01]  /*6190*/  STG.E desc[UR6][R12.64+0x2408], R19 ;  /* 0x002408130c007986 */ /* 0x008fe2000c101906 */
        /* <DEDUP_REMOVED lines=9> */
[----:B------:R-:W-:Y:S01]  /*6230*/  IMAD.MOV.U32 R12, RZ, RZ, R14 ;  /* 0x000000ffff0c7224 */ /* 0x000fe200078e000e */
[----:B------:R-:W-:Y:S01]  /*6240*/  LEA R14, R8, UR4, 0x3 ;  /* 0x00000004080e7c11 */ /* 0x000fe2000f8e18ff */
[----:B------:R-:W-:-:S05]  /*6250*/  IMAD.IADD R13, R15, 0x1, R11 ;  /* 0x000000010f0d7824 */ /* 0x000fca00078e020b */
[----:B-1----:R-:W-:Y:S04]  /*6260*/  STG.E desc[UR6][R12.64+0x3600], R21 ;  /* 0x003600150c007986 */ /* 0x002fe8000c101906 */
[----:B--2---:R-:W-:Y:S04]  /*6270*/  STG.E desc[UR6][R12.64+0x3604], R23 ;  /* 0x003604170c007986 */ /* 0x004fe8000c101906 */
[----:B---3--:R-:W-:Y:S01]  /*6280*/  STG.E desc[UR6][R12.64+0x3608], R25 ;  /* 0x003608190c007986 */ /* 0x008fe2000c101906 */
        /* <DEDUP_REMOVED lines=23> */
[----:B------:R-:W-:Y:S02]  /*6400*/  IMAD R11, R16, 0xc, RZ ;  /* 0x0000000c100b7824 */ /* 0x000fe400078e02ff */
[----:B------:R-:W-:Y:S02]  /*6410*/  IMAD.MOV.U32 R8, RZ, RZ, R12 ;  /* 0x000000ffff087224 */ /* 0x000fe400078e000c */
        /* <DEDUP_REMOVED lines=41> */
[----:B------:R-:W-:-:S04]  /*66b0*/  IMAD R5, R4, 0xc, RZ ;  /* 0x0000000c04057824 */ /* 0x000fc800078e02ff */
[----:B------:R-:W-:-:S05]  /*66c0*/  IMAD.IADD R3, R3, 0x1, R5 ;  /* 0x0000000103037824 */ /* 0x000fca00078e0205 */
[----:B-1----:R-:W-:Y:S04]  /*66d0*/  STG.E desc[UR6][R2.64+0x9000], R11 ;  /* 0x0090000b02007986 */ /* 0x002fe8000c101906 */
[----:B--2---:R-:W-:Y:S04]  /*66e0*/  STG.E desc[UR6][R2.64+0x9004], R13 ;  /* 0x0090040d02007986 */ /* 0x004fe8000c101906 */
[----:B---3--:R-:W-:Y:S01]  /*66f0*/  STG.E desc[UR6][R2.64+0x9008], R15 ;  /* 0x0090080f02007986 */ /* 0x008fe2000c101906 */
[----:B------:R-:W-:Y:S01]  /*6700*/  NOP ;  /* 0x0000000000007918 */ /* 0x000fe20000000000 */
[----:B------:R-:W-:Y:S05]  /*6710*/  EXIT ;  /* 0x000000000000794d */ /* 0x000fea0003800000 */
.L_x_305:
[----:B------:R-:W-:Y:S01]  /*6720*/  IMAD R21, R21, -0xd80, R10 ;  /* 0xfffff28015157824 */ /* 0x000fe200078e020a */
[----:B------:R-:W-:Y:S01]  /*6730*/  BSSY.RECONVERGENT B0, `(.L_x_306) ;  /* 0x000001f000007945 */ /* 0x000fe20003800200 */
        /* <DEDUP_REMOVED lines=8> */
[-C--:B------:R-:W-:Y:S01]  /*67c0*/  ISETP.GE.AND P2, PT, R14, R21.reuse, PT ;  /* 0x000000150e00720c */ /* 0x080fe20003f46270 */
[----:B------:R-:W-:Y:S01]  /*67d0*/  VIADD R14, R4, 0x900 ;  /* 0x00000900040e7836 */ /* 0x000fe20000000000 */
[-C--:B------:R-:W-:Y:S01]  /*67e0*/  ISETP.GE.AND P4, PT, R10, R21.reuse, PT ;  /* 0x000000150a00720c */ /* 0x080fe20003f86270 */
[----:B------:R-:W-:Y:S01]  /*67f0*/  VIADD R20, R4, 0xa80 ;  /* 0x00000a8004147836 */ /* 0x000fe20000000000 */
[----:B------:R-:W-:-:S02]  /*6800*/  ISETP.GE.AND P3, PT, R6, R21, PT ;  /* 0x000000150600720c */ /* 0x000fc40003f66270 */
[----:B------:R-:W-:Y:S02]  /*6810*/  ISETP.GE.AND P5, PT, R14, R21, PT ;  /* 0x000000150e00720c */ /* 0x000fe40003fa6270 */
[----:B------:R-:W-:Y:S01]  /*6820*/  LEA R10, R13, UR4, 0x3 ;  /* 0x000000040d0a7c11 */ /* 0x000fe2000f8e18ff */
[----:B------:R-:W-:Y:S10]  /*6830*/  @P6 BRA `(.L_x_307) ;  /* 0x0000000000386947 */ /* 0x000ff40003800000 */
[----:B------:R-:W1:Y:S01]  /*6840*/  LDS.64 R14, [R10+0xa200] ;  /* 0x00a200000a0e7984 */ /* 0x000e620000000a00 */
[----:B0-----:R-:W-:Y:S01]  /*6850*/  IMAD R18, R4, 0x8, R7 ;  /* 0x0000000804127824 */ /* 0x001fe200078e0207 */
[----:B------:R-:W0:Y:S04]  /*6860*/  LDC.64 R16, c[0x0][0x3b0] ;  /* 0x0000ec00ff107b82 */ /* 0x000e280000000a00 */
[----:B------:R-:W2:Y:S04]  /*6870*/  LDS R13, [R18] ;  /* 0x00000000120d7984 */ /* 0x000ea80000000800 */
[----:B------:R-:W3:Y:S04]  /*6880*/  LDS R19, [R18+0x4] ;  /* 0x0000040012137984 */ /* 0x000ee80000000800 */
[----:B------:R-:W4:Y:S01]  /*6890*/  LDS R23, [R18+0x8] ;  /* 0x0000080012177984 */ /* 0x000f220000000800 */
[----:B-1----:R-:W-:-:S05]  /*68a0*/  IADD3 R25, P6, PT, R14, R4, RZ ;  /* 0x000000040e197210 */ /* 0x002fca0007fde0ff */
[----:B------:R-:W-:Y:S02]  /*68b0*/  IMAD.X R6, RZ, RZ, R15, P6 ;  /* 0x000000ffff067224 */ /* 0x000fe400030e060f */
[----:B0-----:R-:W-:-:S04]  /*68c0*/  IMAD.WIDE.U32 R14, R25, 0xc, R16 ;  /* 0x0000000c190e7825 */ /* 0x001fc800078e0010 */
[----:B------:R-:W-:-:S04]  /*68d0*/  IMAD R17, R6, 0xc, RZ ;  /* 0x0000000c06117824 */ /* 0x000fc800078e02ff */
[----:B------:R-:W-:-:S05]  /*68e0*/  IMAD.IADD R15, R15, 0x1, R17 ;  /* 0x000000010f0f7824 */ /* 0x000fca00078e0211 */
[----:B--2---:R1:W-:Y:S04]  /*68f0*/  STG.E desc[UR6][R14.64], R13 ;  /* 0x0000000d0e007986 */ /* 0x0043e8000c101906 */
[----:B---3--:R1:W-:Y:S04]  /*6900*/  STG.E desc[UR6][R14.64+0x4], R19 ;  /* 0x000004130e007986 */ /* 0x0083e8000c101906 */
[----:B----4-:R1:W-:Y:S02]  /*6910*/  STG.E desc[UR6][R14.64+0x8], R23 ;  /* 0x000008170e007986 */ /* 0x0103e4000c101906 */
.L_x_307:
[----:B------:R-:W-:Y:S05]  /*6920*/  BSYNC.RECONVERGENT B0 ;  /* 0x0000000000007941 */ /* 0x000fea0003800200 */
.L_x_306:
[----:B------:R-:W-:Y:S01]  /*6930*/  NOP ;  /* 0x0000000000007918 */ /* 0x000fe20000000000 */
[----:B------:R-:W-:Y:S01]  /*6940*/  BSSY.RECONVERGENT B0, `(.L_x_308) ;  /* 0x0000012000007945 */ /* 0x000fe20003800200 */
[----:B------:R-:W-:Y:S02]  /*6950*/  ISETP.GE.AND P6, PT, R20, R21, PT ;  /* 0x000000151400720c */ /* 0x000fe40003fc6270 */
[----:B------:R-:W-:Y:S01]  /*6960*/  LEA R10, R12, UR4, 0x3 ;  /* 0x000000040c0a7c11 */ /* 0x000fe2000f8e18ff */
[----:B------:R-:W-:Y:S10]  /*6970*/  @P0 BRA `(.L_x_309) ;  /* 0x0000000000380947 */ /* 0x000ff40003800000 */
[----:B-1----:R-:W1:Y:S01]  /*6980*/  LDS.64 R12, [R10+0xa200] ;  /* 0x00a200000a0c7984 */ /* 0x002e620000000a00 */
[----:B------:R-:W-:Y:S01]  /*6990*/  IMAD R16, R4, 0x8, R7 ;  /* 0x0000000804107824 */ /* 0x000fe200078e0207 */
[----:B------:R-:W2:Y:S04]  /*69a0*/  LDC.64 R14, c[0x0][0x3b0] ;  /* 0x0000ec00ff0e7b82 */ /* 0x000ea80000000a00 */
[----:B------:R-:W3:Y:S04]  /*69b0*/  LDS R17, [R16+0x1200] ;  /* 0x0012000010117984 */ /* 0x000ee80000000800 */
[----:B0-----:R-:W0:Y:S04]  /*69c0*/  LDS R19, [R16+0x1204] ;  /* 0x0012040010137984 */ /* 0x001e280000000800 */
[----:B------:R-:W4:Y:S01]  /*69d0*/  LDS R23, [R16+0x1208] ;  /* 0x0012080010177984 */ /* 0x000f220000000800 */
[----:B-1----:R-:W-:-:S05]  /*69e0*/  IADD3 R25, P0, PT, R12, R4, RZ ;  /* 0x000000040c197210 */ /* 0x002fca0007f1e0ff */
[----:B------:R-:W-:Y:S02]  /*69f0*/  IMAD.X R6, RZ, RZ, R13, P0 ;  /* 0x000000ffff067224 */ /* 0x000fe400000e060d */
[----:B--2---:R-:W-:-:S04]  /*6a00*/  IMAD.WIDE.U32 R12, R25, 0xc, R14 ;  /* 0x0000000c190c7825 */ /* 0x004fc800078e000e */
[----:B------:R-:W-:-:S04]  /*6a10*/  IMAD R15, R6, 0xc, RZ ;  /* 0x0000000c060f7824 */ /* 0x000fc800078e02ff */
[----:B------:R-:W-:-:S05]  /*6a20*/  IMAD.IADD R13, R13, 0x1, R15 ;  /* 0x000000010d0d7824 */ /* 0x000fca00078e020f */
[----:B---3--:R2:W-:Y:S04]  /*6a30*/  STG.E desc[UR6][R12.64+0x1200], R17 ;  /* 0x001200110c007986 */ /* 0x0085e8000c101906 */
[----:B0-----:R2:W-:Y:S04]  /*6a40*/  STG.E desc[UR6][R12.64+0x1204], R19 ;  /* 0x001204130c007986 */ /* 0x0015e8000c101906 */
[----:B----4-:R2:W-:Y:S02]  /*6a50*/  STG.E desc[UR6][R12.64+0x1208], R23 ;  /* 0x001208170c007986 */ /* 0x0105e4000c101906 */
.L_x_309:
[----:B------:R-:W-:Y:S05]  /*6a60*/  BSYNC.RECONVERGENT B0 ;  /* 0x0000000000007941 */ /* 0x000fea0003800200 */
.L_x_308:
[----:B------:R-:W-:Y:S01]  /*6a70*/  NOP ;  /* 0x0000000000007918 */ /* 0x000fe20000000000 */
[----:B------:R-:W-:Y:S01]  /*6a80*/  BSSY.RECONVERGENT B0, `(.L_x_310) ;  /* 0x0000011000007945 */ /* 0x000fe20003800200 */
[----:B-1----:R-:W-:-:S03]  /*6a90*/  LEA R14, R11, UR4, 0x3 ;  /* 0x000000040b0e7c11 */ /* 0x002fc6000f8e18ff */
[----:B------:R-:W-:Y:S05]  /*6aa0*/  @P1 BRA `(.L_x_311) ;  /* 0x0000000000381947 */ /* 0x000fea0003800000 */
[----:B------:R-:W1:Y:S01]  /*6ab0*/  LDS.64 R10, [R14+0xa200] ;  /* 0x00a200000e0a7984 */ /* 0x000e620000000a00 */
[----:B------:R-:W-:Y:S01]  /*6ac0*/  IMAD R16, R4, 0x8, R7 ;  /* 0x0000000804107824 */ /* 0x000fe200078e0207 */
[----:B--2---:R-:W2:Y:S04]  /*6ad0*/  LDC.64 R12, c[0x0][0x3b0] ;  /* 0x0000ec00ff0c7b82 */ /* 0x004ea80000000a00 */
[----:B------:R-:W3:Y:S04]  /*6ae0*/  LDS R15, [R16+0x2400] ;  /* 0x00240000100f7984 */ /* 0x000ee80000000800 */
[----:B------:R-:W4:Y:S04]  /*6af0*/  LDS R17, [R16+0x2404] ;  /* 0x0024040010117984 */ /* 0x000f280000000800 */
[----:B0-----:R-:W0:Y:S01]  /*6b00*/  LDS R19, [R16+0x2408] ;  /* 0x0024080010137984 */ /* 0x001e220000000800 */
[----:B-1----:R-:W-:-:S05]  /*6b10*/  IADD3 R23, P0, PT, R10, R4, RZ ;  /* 0x000000040a177210 */ /* 0x002fca0007f1e0ff */
[----:B------:R-:W-:Y:S02]  /*6b20*/  IMAD.X R6, RZ, RZ, R11, P0 ;  /* 0x000000ffff067224 */ /* 0x000fe400000e060b */
[----:B--2---:R-:W-:-:S04]  /*6b30*/  IMAD.WIDE.U32 R10, R23, 0xc, R12 ;  /* 0x0000000c170a7825 */ /* 0x004fc800078e000c */
[----:B------:R-:W-:-:S04]  /*6b40*/  IMAD R13, R6, 0xc, RZ ;  /* 0x0000000c060d7824 */ /* 0x000fc800078e02ff */
[----:B------:R-:W-:-:S05]  /*6b50*/  IMAD.IADD R11, R11, 0x1, R13 ;  /* 0x000000010b0b7824 */ /* 0x000fca00078e020d */
[----:B---3--:R1:W-:Y:S04]  /*6b60*/  STG.E desc[UR6][R10.64+0x2400], R15 ;  /* 0x0024000f0a007986 */ /* 0x0083e8000c101906 */
[----:B----4-:R1:W-:Y:S04]  /*6b70*/  STG.E desc[UR6][R10.64+0x2404], R17 ;  /* 0x002404110a007986 */ /* 0x0103e8000c101906 */
[----:B0-----:R1:W-:Y:S02]  /*6b80*/  STG.E desc[UR6][R10.64+0x2408], R19 ;  /* 0x002408130a007986 */ /* 0x0013e4000c101906 */
.L_x_311:
[----:B------:R-:W-:Y:S05]  /*6b90*/  BSYNC.RECONVERGENT B0 ;  /* 0x0000000000007941 */ /* 0x000fea0003800200 */
.L_x_310:
[----:B------:R-:W-:Y:S01]  /*6ba0*/  NOP ;  /* 0x0000000000007918 */ /* 0x000fe20000000000 */
[----:B------:R-:W-:Y:S01]  /*6bb0*/  BSSY.RECONVERGENT B0, `(.L_x_312) ;  /* 0x0000011000007945 */ /* 0x000fe20003800200 */
[----:B------:R-:W-:-:S03]  /*6bc0*/  LEA R14, R9, UR4, 0x3 ;  /* 0x00000004090e7c11 */ /* 0x000fc6000f8e18ff */
[----:B------:R-:W-:Y:S05]  /*6bd0*/  @P2 BRA `(.L_x_313) ;  /* 0x0000000000382947 */ /* 0x000fea0003800000 */
[----:B-1----:R-:W0:Y:S01]  /*6be0*/  LDS.64 R10, [R14+0xa200] ;  /* 0x00a200000e0a7984 */ /* 0x002e220000000a00 */
[----:B------:R-:W-:Y:S01]  /*6bf0*/  IMAD R16, R4, 0x8, R7 ;  /* 0x0000000804107824 */ /* 0x000fe200078e0207 */
[----:B--2---:R-:W1:Y:S04]  /*6c00*/  LDC.64 R12, c[0x0][0x3b0] ;  /* 0x0000ec00ff0c7b82 */ /* 0x004e680000000a00 */
[----:B------:R-:W2:Y:S04]  /*6c10*/  LDS R9, [R16+0x3600] ;  /* 0x0036000010097984 */ /* 0x000ea80000000800 */
[----:B------:R-:W3:Y:S04]  /*6c20*/  LDS R15, [R16+0x3604] ;  /* 0x00360400100f7984 */ /* 0x000ee80000000800 */
[----:B------:R-:W4:Y:S01]  /*6c30*/  LDS R17, [R16+0x3608] ;  /* 0x0036080010117984 */ /* 0x000f220000000800 */
[----:B0-----:R-:W-:-:S05]  /*6c40*/  IADD3 R19, P0, PT, R10, R4, RZ ;  /* 0x000000040a137210 */ /* 0x001fca0007f1e0ff */
[----:B------:R-:W-:Y:S02]  /*6c50*/  IMAD.X R6, RZ, RZ, R11, P0 ;  /* 0x000000ffff067224 */ /* 0x000fe400000e060b */
[----:B-1----:R-:W-:-:S04]  /*6c60*/  IMAD.WIDE.U32 R10, R19, 0xc, R12 ;  /* 0x0000000c130a7825 */ /* 0x002fc800078e000c */
[----:B------:R-:W-:-:S04]  /*6c70*/  IMAD R13, R6, 0xc, RZ ;  /* 0x0000000c060d7824 */ /* 0x000fc800078e02ff */
[----:B------:R-:W-:-:S05]  /*6c80*/  IMAD.IADD R11, R11, 0x1, R13 ;  /* 0x000000010b0b7824 */ /* 0x000fca00078e020d */
[----:B--2---:R0:W-:Y:S04]  /*6c90*/  STG.E desc[UR6][R10.64+0x3600], R9 ;  /* 0x003600090a007986 */ /* 0x0041e8000c101906 */
[----:B---3--:R0:W-:Y:S04]  /*6ca0*/  STG.E desc[UR6][R10.64+0x3604], R15 ;  /* 0x0036040f0a007986 */ /* 0x0081e8000c101906 */
[----:B----4-:R0:W-:Y:S02]  /*6cb0*/  STG.E desc[UR6][R10.64+0x3608], R17 ;  /* 0x003608110a007986 */ /* 0x0101e4000c101906 */
.L_x_313:
[----:B------:R-:W-:Y:S05]  /*6cc0*/  BSYNC.RECONVERGENT B0 ;  /* 0x0000000000007941 */ /* 0x000fea0003800200 */
.L_x_312:
[----:B------:R-:W-:Y:S01]  /*6cd0*/  NOP ;  /* 0x0000000000007918 */ /* 0x000fe20000000000 */
[----:B------:R-:W-:Y:S01]  /*6ce0*/  BSSY.RECONVERGENT B0, `(.L_x_314) ;  /* 0x0000011000007945 */ /* 0x000fe20003800200 */
[----:B--2---:R-:W-:-:S03]  /*6cf0*/  LEA R12, R8, UR4, 0x3 ;  /* 0x00000004080c7c11 */ /* 0x004fc6000f8e18ff */
[----:B------:R-:W-:Y:S05]  /*6d00*/  @P3 BRA `(.L_x_315) ;  /* 0x0000000000383947 */ /* 0x000fea0003800000 */
[----:B0-----:R-:W0:Y:S01]  /*6d10*/  LDS.64 R8, [R12+0xa200] ;  /* 0x00a200000c087984 */ /* 0x001e220000000a00 */
[----:B------:R-:W-:Y:S01]  /*6d20*/  IMAD R14, R4, 0x8, R7 ;  /* 0x00000008040e7824 */ /* 0x000fe200078e0207 */
[----:B-1----:R-:W1:Y:S04]  /*6d30*/  LDC.64 R10, c[0x0][0x3b0] ;  /* 0x0000ec00ff0a7b82 */ /* 0x002e680000000a00 */
        /* <DEDUP_REMOVED lines=11> */
.L_x_315:
[----:B------:R-:W-:Y:S05]  /*6df0*/  BSYNC.RECONVERGENT B0 ;  /* 0x0000000000007941 */ /* 0x000fea0003800200 */
.L_x_314:
[----:B------:R-:W-:Y:S01]  /*6e00*/  NOP ;  /* 0x0000000000007918 */ /* 0x000fe20000000000 */
[----:B------:R-:W-:Y:S01]  /*6e10*/  BSSY.RECONVERGENT B0, `(.L_x_316) ;  /* 0x0000011000007945 */ /* 0x000fe20003800200 */
[----:B------:R-:W-:-:S03]  /*6e20*/  LEA R12, R5, UR4, 0x3 ;  /* 0x00000004050c7c11 */ /* 0x000fc6000f8e18ff */
[----:B------:R-:W-:Y:S05]  /*6e30*/  @P4 BRA `(.L_x_317) ;  /* 0x0000000000384947 */ /* 0x000fea0003800000 */
[----:B0-2---:R-:W0:Y:S01]  /*6e40*/  LDS.64 R8, [R12+0xa200] ;  /* 0x00a200000c087984 */ /* 0x005e220000000a00 */
        /* <DEDUP_REMOVED lines=13> */
.L_x_317:
[----:B------:R-:W-:Y:S05]  /*6f20*/  BSYNC.RECONVERGENT B0 ;  /* 0x0000000000007941 */ /* 0x000fea0003800200 */
.L_x_316:
[----:B------:R-:W-:Y:S01]  /*6f30*/  NOP ;  /* 0x0000000000007918 */ /* 0x000fe20000000000 */
[----:B------:R-:W-:Y:S01]  /*6f40*/  BSSY.RECONVERGENT B0, `(.L_x_318) ;  /* 0x0000012000007945 */ /* 0x000fe20003800200 */
[----:B------:R-:W-:Y:S02]  /*6f50*/  LEA R6, R3, UR4, 0x3 ;  /* 0x0000000403067c11 */ /* 0x000fe4000f8e18ff */
[----:B------:R-:W-:Y:S01]  /*6f60*/  LEA R14, R0, UR4, 0x3 ;  /* 0x00000004000e7c11 */ /* 0x000fe2000f8e18ff */
[----:B------:R-:W-:Y:S06]  /*6f70*/  @P5 BRA `(.L_x_319) ;  /* 0x0000000000385947 */ /* 0x000fec0003800000 */
        /* <DEDUP_REMOVED lines=14> */
.L_x_319:
[----:B------:R-:W-:Y:S05]  /*7060*/  BSYNC.RECONVERGENT B0 ;  /* 0x0000000000007941 */ /* 0x000fea0003800200 */
.L_x_318:
[----:B------:R-:W-:Y:S01]  /*7070*/  NOP ;  /* 0x0000000000007918 */ /* 0x000fe20000000000 */
[----:B------:R-:W-:Y:S01]  /*7080*/  BSSY.RECONVERGENT B0, `(.L_x_320) ;  /* 0x0000011000007945 */ /* 0x000fe20003800200 */
[----:B01----:R-:W-:-:S03]  /*7090*/  LEA R10, R2, UR4, 0x3 ;  /* 0x00000004020a7c11 */ /* 0x003fc6000f8e18ff */
[----:B------:R-:W-:Y:S05]  /*70a0*/  @P6 BRA `(.L_x_321) ;  /* 0x0000000000386947 */ /* 0x000fea0003800000 */
[----:B------:R-:W0:Y:S01]  /*70b0*/  LDS.64 R2, [R14+0xa200] ;  /* 0x00a200000e027984 */ /* 0x000e220000000a00 */
        /* <DEDUP_REMOVED lines=13> */
.L_x_321:
[----:B------:R-:W-:Y:S05]  /*7190*/  BSYNC.RECONVERGENT B0 ;  /* 0x0000000000007941 */ /* 0x000fea0003800200 */
.L_x_320:
[----:B------:R-:W-:Y:S01]  /*71a0*/  NOP ;  /* 0x0000000000007918 */ /* 0x000fe20000000000 */
[----:B0-----:R-:W0:Y:S01]  /*71b0*/  LDS.64 R2, [R10+0xa200] ;  /* 0x00a200000a027984 */ /* 0x001e220000000a00 */
[----:B------:R-:W-:Y:S01]  /*71c0*/  LOP3.LUT R0, R4, 0xc00, RZ, 0xfc, !PT ;  /* 0x00000c0004007812 */ /* 0x000fe200078efcff */
[----:B------:R-:W-:Y:S03]  /*71d0*/  BSSY.RECONVERGENT B0, `(.L_x_322) ;  /* 0x0000010000007945 */ /* 0x000fe60003800200 */
[----:B------:R-:W-:Y:S02]  /*71e0*/  ISETP.GE.AND P1, PT, R0, R21, PT ;  /* 0x000000150000720c */ /* 0x000fe40003f26270 */
[----:B0-----:R-:W-:-:S05]  /*71f0*/  IADD3 R11, P0, PT, R2, R4, RZ ;  /* 0x00000004020b7210 */ /* 0x001fca0007f1e0ff */
[----:B------:R-:W-:-:S06]  /*7200*/  IMAD.X R0, RZ, RZ, R3, P0 ;  /* 0x000000ffff007224 */ /* 0x000fcc00000e0603 */
[----:B------:R-:W-:Y:S05]  /*7210*/  @P1 BRA `(.L_x_323) ;  /* 0x00000000002c1947 */ /* 0x000fea0003800000 */
[----:B------:R-:W-:Y:S01]  /*7220*/  IMAD R4, R4, 0x8, R7 ;  /* 0x0000000804047824 */ /* 0x000fe200078e0207 */
[----:B------:R-:W0:Y:S04]  /*7230*/  LDC.64 R2, c[0x0][0x3b0] ;  /* 0x0000ec00ff027b82 */ /* 0x000e280000000a00 */
[----:B------:R-:W1:Y:S04]  /*7240*/  LDS R5, [R4+0x9000] ;  /* 0x0090000004057984 */ /* 0x000e680000000800 */
[----:B------:R-:W3:Y:S04]  /*7250*/  LDS R7, [R4+0x9004] ;  /* 0x0090040004077984 */ /* 0x000ee80000000800 */
[----:B--2---:R-:W2:Y:S01]  /*7260*/  LDS R9, [R4+0x9008] ;  /* 0x0090080004097984 */ /* 0x004ea20000000800 */
[----:B0-----:R-:W-:-:S04]  /*7270*/  IMAD.WIDE.U32 R2, R11, 0xc, R2 ;  /* 0x0000000c0b027825 */ /* 0x001fc800078e0002 */
[----:B------:R-:W-:-:S04]  /*7280*/  IMAD R11, R0, 0xc, RZ ;  /* 0x0000000c000b7824 */ /* 0x000fc800078e02ff */
[----:B------:R-:W-:-:S05]  /*7290*/  IMAD.IADD R3, R3, 0x1, R11 ;  /* 0x0000000103037824 */ /* 0x000fca00078e020b */
[----:B-1----:R0:W-:Y:S04]  /*72a0*/  STG.E desc[UR6][R2.64+0x9000], R5 ;  /* 0x0090000502007986 */ /* 0x0021e8000c101906 */
[----:B---3--:R0:W-:Y:S04]  /*72b0*/  STG.E desc[UR6][R2.64+0x9004], R7 ;  /* 0x0090040702007986 */ /* 0x0081e8000c101906 */
[----:B--2---:R0:W-:Y:S02]  /*72c0*/  STG.E desc[UR6][R2.64+0x9008], R9 ;  /* 0x0090080902007986 */ /* 0x0041e4000c101906 */
.L_x_323:
[----:B------:R-:W-:Y:S05]  /*72d0*/  BSYNC.RECONVERGENT B0 ;  /* 0x0000000000007941 */ /* 0x000fea0003800200 */
.L_x_322:
[----:B------:R-:W-:Y:S01]  /*72e0*/  NOP ;  /* 0x0000000000007918 */ /* 0x000fe20000000000 */
[----:B------:R-:W-:Y:S05]  /*72f0*/  EXIT ;  /* 0x000000000000794d */ /* 0x000fea0003800000 */
.L_x_253:
[----:B------:R-:W-:Y:S02]  /*7300*/  IMAD.MOV.U32 R51, RZ, RZ, R42 ;  /* 0x000000ffff337224 */ /* 0x000fe400078e002a */
[----:B------:R-:W-:Y:S02]  /*7310*/  IMAD.MOV.U32 R52, RZ, RZ, 0x1 ;  /* 0x00000001ff347424 */ /* 0x000fe400078e00ff */
[----:B------:R-:W-:Y:S02]  /*7320*/  IMAD.MOV.U32 R53, RZ, RZ, RZ ;  /* 0x000000ffff357224 */ /* 0x000fe400078e00ff */
[----:B------:R-:W-:-:S07]  /*7330*/  IMAD.MOV.U32 R50, RZ, RZ, -0x1 ;  /* 0xffffffffff327424 */ /* 0x000fce00078e00ff */
[----:B------:R-:W-:Y:S05]  /*7340*/  WARPSYNC.COLLECTIVE R50, `(.L_x_324) ;  /* 0x0000000032087348 */ /* 0x000fea0003c00000 */
[----:B------:R0:W1:Y:S02]  /*7350*/  SHFL.UP P0, R49, R51, R52, R53 ;  /* 0x0400003433317389 */ /* 0x0000640000000035 */
[----:B01----:R-:W-:Y:S05]  /*7360*/  ENDCOLLECTIVE ;  /* 0x000000000000791b */ /* 0x003fea0003800000 */
.L_x_324:
[----:B------:R-:W-:Y:S02]  /*7370*/  IMAD.MOV.U32 R52, RZ, RZ, 0x2 ;  /* 0x00000002ff347424 */ /* 0x000fe400078e00ff */
[----:B------:R-:W-:-:S04]  /*7380*/  IMAD.MOV.U32 R45, RZ, RZ, R49 ;  /* 0x000000ffff2d7224 */ /* 0x000fc800078e0031 */
[----:B------:R-:W-:-:S04]  /*7390*/  @P0 IMAD.IADD R45, R42, 0x1, R45 ;  /* 0x000000012a2d0824 */ /* 0x000fc800078e022d */
[----:B------:R-:W-:-:S07]  /*73a0*/  IMAD.MOV.U32 R51, RZ, RZ, R45 ;  /* 0x000000ffff337224 */ /* 0x000fce00078e002d */
[----:B------:R-:W-:Y:S05]  /*73b0*/  WARPSYNC.COLLECTIVE R50, `(.L_x_325) ;  /* 0x0000000032087348 */ /* 0x000fea0003c00000 */
[----:B------:R0:W1:Y:S02]  /*73c0*/  SHFL.UP P0, R49, R51, R52, R53 ;  /* 0x0400003433317389 */ /* 0x0000640000000035 */
[----:B01----:R-:W-:Y:S05]  /*73d0*/  ENDCOLLECTIVE ;  /* 0x000000000000791b */ /* 0x003fea0003800000 */
.L_x_325:
[----:B------:R-:W-:Y:S02]  /*73e0*/  IMAD.MOV.U32 R52, RZ, RZ, 0x4 ;  /* 0x00000004ff347424 */ /* 0x000fe400078e00ff */
[----:B------:R-:W-:-:S04]  /*73f0*/  IMAD.MOV.U32 R46, RZ, RZ, R49 ;  /* 0x000000ffff2e7224 */ /* 0x000fc800078e0031 */
[----:B------:R-:W-:-:S04]  /*7400*/  @P0 IMAD.IADD R46, R45, 0x1, R46 ;  /* 0x000000012d2e0824 */ /* 0x000fc800078e022e */
[----:B------:R-:W-:-:S07]  /*7410*/  IMAD.MOV.U32 R51, RZ, RZ, R46 ;  /* 0x000000ffff337224 */ /* 0x000fce00078e002e */
[----:B------:R-:W-:Y:S05]  /*7420*/  WARPSYNC.COLLECTIVE R50, `(.L_x_326) ;  /* 0x0000000032087348 */ /* 0x000fea0003c00000 */
[----:B------:R0:W1:Y:S02]  /*7430*/  SHFL.UP P0, R49, R51, R52, R53 ;  /* 0x0400003433317389 */ /* 0x0000640000000035 */
[----:B01----:R-:W-:Y:S05]  /*7440*/  ENDCOLLECTIVE ;  /* 0x000000000000791b */ /* 0x003fea0003800000 */
.L_x_326:
[----:B------:R-:W-:Y:S02]  /*7450*/  IMAD.MOV.U32 R52, RZ, RZ, 0x8 ;  /* 0x00000008ff347424 */ /* 0x000fe400078e00ff */
[----:B------:R-:W-:-:S04]  /*7460*/  IMAD.MOV.U32 R47, RZ, RZ, R49 ;  /* 0x000000ffff2f7224 */ /* 0x000fc800078e0031 */
[----:B------:R-:W-:-:S04]  /*7470*/  @P0 IMAD.IADD R47, R46, 0x1, R47 ;  /* 0x000000012e2f0824 */ /* 0x000fc800078e022f */
[----:B------:R-:W-:-:S07]  /*7480*/  IMAD.MOV.U32 R51, RZ, RZ, R47 ;  /* 0x000000ffff337224 */ /* 0x000fce00078e002f */
[----:B------:R-:W-:Y:S05]  /*7490*/  WARPSYNC.COLLECTIVE R50, `(.L_x_327) ;  /* 0x0000000032087348 */ /* 0x000fea0003c00000 */
[----:B------:R0:W1:Y:S02]  /*74a0*/  SHFL.UP P0, R49, R51, R52, R53 ;  /* 0x0400003433317389 */ /* 0x0000640000000035 */
[----:B01----:R-:W-:Y:S05]  /*74b0*/  ENDCOLLECTIVE ;  /* 0x000000000000791b */ /* 0x003fea0003800000 */
.L_x_327:
[----:B------:R-:W-:Y:S02]  /*74c0*/  IMAD.MOV.U32 R52, RZ, RZ, 0x10 ;  /* 0x00000010ff347424 */ /* 0x000fe400078e00ff */
[----:B------:R-:W-:-:S04]  /*74d0*/  IMAD.MOV.U32 R48, RZ, RZ, R49 ;  /* 0x000000ffff307224 */ /* 0x000fc800078e0031 */
[----:B------:R-:W-:-:S04]  /*74e0*/  @P0 IMAD.IADD R48, R47, 0x1, R48 ;  /* 0x000000012f300824 */ /* 0x000fc800078e0230 */
[----:B------:R-:W-:-:S07]  /*74f0*/  IMAD.MOV.U32 R51, RZ, RZ, R48 ;  /* 0x000000ffff337224 */ /* 0x000fce00078e0030 */
[----:B------:R-:W-:Y:S05]  /*7500*/  WARPSYNC.COLLECTIVE R50, `(.L_x_328) ;  /* 0x0000000032087348 */ /* 0x000fea0003c00000 */
[----:B------:R0:W1:Y:S02]  /*7510*/  SHFL.UP P0, R49, R51, R52, R53 ;  /* 0x0400003433317389 */ /* 0x0000640000000035 */
[----:B01----:R-:W-:Y:S05]  /*7520*/  ENDCOLLECTIVE ;  /* 0x000000000000791b */ /* 0x003fea0003800000 */
.L_x_328:
[----:B------:R-:W-:Y:S05]  /*7530*/  BRA `(.L_x_329) ;  /* 0xffffffac00c87947 */ /* 0x000fea000383ffff */
.L_x_330:
        /* <DEDUP_REMOVED lines=12> */
.L_x_1791:


//--------------------- .text._ZN3cub18CUB_300001_SM_10006detail10radix_sort33DeviceRadixSortExclusiveSumKernelINS1_5radix10policy_hubIi6float3yE10Policy1000EyEEvPT0_ --------------------------
	.section	.text._ZN3cub18CUB_300001_SM_10006detail10radix_sort33DeviceRadixSortExclusiveSumKernelINS1_5radix10policy_hubIi6float3yE10Policy1000EyEEvPT0_,"ax",@progbits
	.align	128
        .global         _ZN3cub18CUB_300001_SM_10006detail10radix_sort33DeviceRadixSortExclusiveSumKernelINS1_5radix10policy_hubIi6float3yE10Policy1000EyEEvPT0_
        .type           _ZN3cub18CUB_300001_SM_10006detail10radix_sort33DeviceRadixSortExclusiveSumKernelINS1_5radix10policy_hubIi6float3yE10Policy1000EyEEvPT0_,@function
        .size           _ZN3cub18CUB_300001_SM_10006detail10radix_sort33DeviceRadixSortExclusiveSumKernelINS1_5radix10policy_hubIi6float3yE10Policy1000EyEEvPT0_,(.L_x_1792 - _ZN3cub18CUB_300001_SM_10006detail10radix_sort33DeviceRadixSortExclusiveSumKernelINS1_5radix10policy_hubIi6float3yE10Policy1000EyEEvPT0_)
        .other          _ZN3cub18CUB_300001_SM_10006detail10radix_sort33DeviceRadixSortExclusiveSumKernelINS1_5radix10policy_hubIi6float3yE10Policy1000EyEEvPT0_,@"STO_CUDA_ENTRY STV_DEFAULT"
_ZN3cub18CUB_300001_SM_10006detail10radix_sort33DeviceRadixSortExclusiveSumKernelINS1_5radix10policy_hubIi6float3yE10Policy1000EyEEvPT0_:
.text._ZN3cub18CUB_300001_SM_10006detail10radix_sort33DeviceRadixSortExclusiveSumKernelINS1_5radix10policy_hubIi6float3yE10Policy1000EyEEvPT0_:
        /* <DEDUP_REMOVED lines=63> */
.L_x_343:
        /* <DEDUP_REMOVED lines=28> */
.L_x_331:
[----:B------:R-:W-:Y:S05]  /*05b0*/  WARPSYNC.ALL ;  /* 0x0000000000007948 */ /* 0x000fea0003800000 */
[----:B------:R-:W-:Y:S06]  /*05c0*/  BAR.SYNC.DEFER_BLOCKING 0x0 ;  /* 0x0000000000007b1d */ /* 0x000fec0000010000 */
[----:B------:R-:W-:Y:S05]  /*05d0*/  @P1 EXIT ;  /* 0x000000000000194d */ /* 0x000fea0003800000 */
[----:B01----:R-:W0:Y:S04]  /*05e0*/  LDS.64 R2, [R0+0x10] ;  /* 0x0000100000027984 */ /* 0x003e280000000a00 */
[----:B0-----:R-:W-:Y:S01]  /*05f0*/  STG.E.64 desc[UR4][R16.64], R2 ;  /* 0x0000000210007986 */ /* 0x001fe2000c101b04 */
[----:B------:R-:W-:Y:S05]  /*0600*/  EXIT ;  /* 0x000000000000794d */ /* 0x000fea0003800000 */
.L_x_332:
[----:B------:R-:W-:Y:S02]  /*0610*/  IMAD.MOV.U32 R24, RZ, RZ, R20 ;  /* 0x000000ffff187224 */ /* 0x000fe400078e0014 */
[----:B------:R-:W-:Y:S02]  /*0620*/  IMAD.MOV.U32 R23, RZ, RZ, 0x1 ;  /* 0x00000001ff177424 */ /* 0x000fe400078e00ff */
[----:B------:R-:W-:Y:S02]  /*0630*/  IMAD.MOV.U32 R22, RZ, RZ, RZ ;  /* 0x000000ffff167224 */ /* 0x000fe400078e00ff */
[----:B------:R-:W-:-:S07]  /*0640*/  IMAD.MOV.U32 R21, RZ, RZ, -0x1 ;  /* 0xffffffffff157424 */ /* 0x000fce00078e00ff */
[----:B------:R-:W-:Y:S05]  /*0650*/  WARPSYNC.COLLECTIVE R21, `(.L_x_333) ;  /* 0x0000000015087348 */ /* 0x000fea0003c00000 */
[----:B------:R0:W1:Y:S02]  /*0660*/  SHFL.UP P0, R25, R24, R23, R22 ;  /* 0x0400001718197389 */ /* 0x0000640000000016 */
[----:B01----:R-:W-:Y:S05]  /*0670*/  ENDCOLLECTIVE ;  /* 0x000000000000791b */ /* 0x003fea0003800000 */
.L_x_333:
[----:B------:R-:W-:Y:S02]  /*0680*/  IMAD.MOV.U32 R24, RZ, RZ, R19 ;  /* 0x000000ffff187224 */ /* 0x000fe400078e0013 */
[----:B------:R-:W-:-:S07]  /*0690*/  IMAD.MOV.U32 R27, RZ, RZ, R25 ;  /* 0x000000ffff1b7224 */ /* 0x000fce00078e0019 */
[----:B------:R-:W-:Y:S05]  /*06a0*/  WARPSYNC.COLLECTIVE R21, `(.L_x_334) ;  /* 0x0000000015087348 */ /* 0x000fea0003c00000 */
[----:B------:R0:W1:Y:S02]  /*06b0*/  SHFL.UP P0, R25, R24, R23, R22 ;  /* 0x0400001718197389 */ /* 0x0000640000000016 */
[----:B01----:R-:W-:Y:S05]  /*06c0*/  ENDCOLLECTIVE ;  /* 0x000000000000791b */ /* 0x003fea0003800000 */
.L_x_334:
        /* <DEDUP_REMOVED lines=9> */
.L_x_335:
[----:B------:R-:W-:Y:S02]  /*0760*/  IMAD.MOV.U32 R24, RZ, RZ, R26 ;  /* 0x000000ffff187224 */ /* 0x000fe400078e001a */
[----:B------:R-:W-:-:S07]  /*0770*/  IMAD.MOV.U32 R28, RZ, RZ, R25 ;  /* 0x000000ffff1c7224 */ /* 0x000fce00078e0019 */
[----:B------:R-:W-:Y:S05]  /*0780*/  WARPSYNC.COLLECTIVE R21, `(.L_x_336) ;  /* 0x0000000015087348 */ /* 0x000fea0003c00000 */
[----:B------:R0:W1:Y:S02]  /*0790*/  SHFL.UP P0, R25, R24, R23, R22 ;  /* 0x0400001718197389 */ /* 0x0000640000000016 */
[----:B01----:R-:W-:Y:S05]  /*07a0*/  ENDCOLLECTIVE ;  /* 0x000000000000791b */ /* 0x003fea0003800000 */
.L_x_336:
        /* <DEDUP_REMOVED lines=9> */
.L_x_337:
[----:B------:R-:W-:Y:S02]  /*0840*/  IMAD.MOV.U32 R24, RZ, RZ, R29 ;  /* 0x000000ffff187224 */ /* 0x000fe400078e001d */
[----:B------:R-:W-:-:S07]  /*0850*/  IMAD.MOV.U32 R27, RZ, RZ, R25 ;  /* 0x000000ffff1b7224 */ /* 0x000fce00078e0019 */
[----:B------:R-:W-:Y:S05]  /*0860*/  WARPSYNC.COLLECTIVE R21, `(.L_x_338) ;  /* 0x0000000015087348 */ /* 0x000fea0003c00000 */
[----:B------:R0:W1:Y:S02]  /*0870*/  SHFL.UP P0, R25, R24, R23, R22 ;  /* 0x0400001718197389 */ /* 0x0000640000000016 */
[----:B01----:R-:W-:Y:S05]  /*0880*/  ENDCOLLECTIVE ;  /* 0x000000000000791b */ /* 0x003fea0003800000 */
.L_x_338:
        /* <DEDUP_REMOVED lines=9> */
.L_x_339:
[----:B------:R-:W-:Y:S02]  /*0920*/  IMAD.MOV.U32 R24, RZ, RZ, R29 ;  /* 0x000000ffff187224 */ /* 0x000fe400078e001d */
[----:B------:R-:W-:-:S07]  /*0930*/  IMAD.MOV.U32 R27, RZ, RZ, R25 ;  /* 0x000000ffff1b7224 */ /* 0x000fce00078e0019 */
[----:B------:R-:W-:Y:S05]  /*0940*/  WARPSYNC.COLLECTIVE R21, `(.L_x_340) ;  /* 0x0000000015087348 */ /* 0x000fea0003c00000 */
[----:B------:R0:W1:Y:S02]  /*0950*/  SHFL.UP P0, R25, R24, R23, R22 ;  /* 0x0400001718197389 */ /* 0x0000640000000016 */
[----:B01----:R-:W-:Y:S05]  /*0960*/  ENDCOLLECTIVE ;  /* 0x000000000000791b */ /* 0x003fea0003800000 */
.L_x_340:
        /* <DEDUP_REMOVED lines=9> */
.L_x_341:
[----:B------:R-:W-:Y:S02]  /*0a00*/  IMAD.MOV.U32 R24, RZ, RZ, R26 ;  /* 0x000000ffff187224 */ /* 0x000fe400078e001a */
[----:B------:R-:W-:-:S07]  /*0a10*/  IMAD.MOV.U32 R28, RZ, RZ, R25 ;  /* 0x000000ffff1c7224 */ /* 0x000fce00078e0019 */
[----:B------:R-:W-:Y:S05]  /*0a20*/  WARPSYNC.COLLECTIVE R21, `(.L_x_342) ;  /* 0x0000000015087348 */ /* 0x000fea0003c00000 */
[----:B------:R0:W1:Y:S02]  /*0a30*/  SHFL.UP P0, R25, R24, R23, R22 ;  /* 0x0400001718197389 */ /* 0x0000640000000016 */
[----:B01----:R-:W-:Y:S05]  /*0a40*/  ENDCOLLECTIVE ;  /* 0x000000000000791b */ /* 0x003fea0003800000 */
.L_x_342:
[----:B------:R-:W-:Y:S05]  /*0a50*/  BRA `(.L_x_343) ;  /* 0xfffffff800647947 */ /* 0x000fea000383ffff */
.L_x_344:
        /* <DEDUP_REMOVED lines=10> */
.L_x_1792:


//--------------------- .text._ZN3cub18CUB_300001_SM_10006detail10radix_sort30DeviceRadixSortHistogramKernelINS1_5radix10policy_hubIi6float3yE10Policy1000ELNS0_9SortOrderE0EiyNS1_21identity_decomposer_tEEEvPT2_PKT1_SB_iiT3_ --------------------------
	.section	.text._ZN3cub18CUB_300001_SM_10006detail10radix_sort30DeviceRadixSortHistogramKernelINS1_5radix10policy_hubIi6float3yE10Policy1000ELNS0_9SortOrderE0EiyNS1_21identity_decomposer_tEEEvPT2_PKT1_SB_iiT3_,"ax",@progbits
	.align	128
        .global         _ZN3cub18CUB_300001_SM_10006detail10radix_sort30DeviceRadixSortHistogramKernelINS1_5radix10policy_hubIi6float3yE10Policy1000ELNS0_9SortOrderE0EiyNS1_21identity_decomposer_tEEEvPT2_PKT1_SB_iiT3_
        .type           _ZN3cub18CUB_300001_SM_10006detail10radix_sort30DeviceRadixSortHistogramKernelINS1_5radix10policy_hubIi6float3yE10Policy1000ELNS0_9SortOrderE0EiyNS1_21identity_decomposer_tEEEvPT2_PKT1_SB_iiT3_,@function
        .size           _ZN3cub18CUB_300001_SM_10006detail10radix_sort30DeviceRadixSortHistogramKernelINS1_5radix10policy_hubIi6float3yE10Policy1000ELNS0_9SortOrderE0EiyNS1_21identity_decomposer_tEEEvPT2_PKT1_SB_iiT3_,(.L_x_1793 - _ZN3cub18CUB_300001_SM_10006detail10radix_sort30DeviceRadixSortHistogramKernelINS1_5radix10policy_hubIi6float3yE10Policy1000ELNS0_9SortOrderE0EiyNS1_21identity_decomposer_tEEEvPT2_PKT1_SB_iiT3_)
        .other          _ZN3cub18CUB_300001_SM_10006detail10radix_sort30DeviceRadixSortHistogramKernelINS1_5radix10policy_hubIi6float3yE10Policy1000ELNS0_9SortOrderE0EiyNS1_21identity_decomposer_tEEEvPT2_PKT1_SB_iiT3_,@"STO_CUDA_ENTRY STV_DEFAULT"
_ZN3cub18CUB_300001_SM_10006detail10radix_sort30DeviceRadixSortHistogramKernelINS1_5radix10policy_hubIi6float3yE10Policy1000ELNS0_9SortOrderE0EiyNS1_21identity_decomposer_tEEEvPT2_PKT1_SB_iiT3_:
.text._ZN3cub18CUB_300001_SM_10006detail10radix_sort30DeviceRadixSortHistogramKernelINS1_5radix10policy_hubIi6float3yE10Policy1000ELNS0_9SortOrderE0EiyNS1_21identity_decomposer_tEEEvPT2_PKT1_SB_iiT3_:
        /* <DEDUP_REMOVED lines=42> */
.L_x_428:
        /* <DEDUP_REMOVED lines=9> */
.L_x_348:
        /* <DEDUP_REMOVED lines=21> */
.L_x_347:
        /* <DEDUP_REMOVED lines=19> */
.L_x_350:
        /* <DEDUP_REMOVED lines=18> */
.L_x_349:
[----:B------:R-:W-:-:S13]  /*06d0*/  ISETP.GT.U32.AND P2, PT, R4, 0x7f, PT ;  /* 0x0000007f0400780c */ /* 0x000fda0003f44070 */
[----:B------:R-:W-:Y:S05]  /*06e0*/  @P2 BRA `(.L_x_346) ;  /* 0x0000000000e02947 */ /* 0x000fea0003800000 */
[----:B--23--:R-:W-:Y:S01]  /*06f0*/  HFMA2 R3, -RZ, RZ, 0, 0 ;  /* 0x00000000ff037431 */ /* 0x00cfe200000001ff */
[----:B------:R-:W-:Y:S06]  /*0700*/  @!P1 BRA `(.L_x_351) ;  /* 0x0000000000589947 */ /* 0x000fec0003800000 */
[----:B------:R-:W-:-:S07]  /*0710*/  IMAD.MOV.U32 R3, RZ, RZ, RZ ;  /* 0x000000ffff037224 */ /* 0x000fce00078e00ff */
.L_x_352:
        /* <DEDUP_REMOVED lines=21> */
.L_x_351:
        /* <DEDUP_REMOVED lines=14> */
.L_x_353:
        /* <DEDUP_REMOVED lines=18> */
.L_x_346:
[----:B------:R-:W-:Y:S05]  /*0a70*/  BSYNC.RECONVERGENT B0 ;  /* 0x0000000000007941 */ /* 0x000fea0003800200 */
.L_x_345:
        /* <DEDUP_REMOVED lines=16> */
.L_x_359:
        /* <DEDUP_REMOVED lines=36> */
.L_x_355:
        /* <DEDUP_REMOVED lines=67> */
.L_x_356:
        /* <DEDUP_REMOVED lines=24> */
.L_x_358:
        /* <DEDUP_REMOVED lines=73> */
.L_x_357:
[----:B------:R-:W-:Y:S05]  /*1800*/  BRA.U !UP0, `(.L_x_359) ;  /* 0xfffffff108dc7547 */ /* 0x000fea000b83ffff */
.L_x_354:
        /* <DEDUP_REMOVED lines=9> */
.L_x_379:
        /* <DEDUP_REMOVED lines=16> */
.L_x_364:
[----:B------:R-:W-:Y:S05]  /*19a0*/  BSYNC.RECONVERGENT B1 ;  /* 0x0000000000017941 */ /* 0x000fea0003800200 */
.L_x_363:
        /* <DEDUP_REMOVED lines=15> */
.L_x_366:
[----:B------:R-:W-:Y:S05]  /*1aa0*/  BSYNC.RECONVERGENT B1 ;  /* 0x0000000000017941 */ /* 0x000fea0003800200 */
.L_x_365:
[----:B------:R-:W-:Y:S04]  /*1ab0*/  BSSY.RECONVERGENT B1, `(.L_x_367) ;  /* 0x0000007000017945 */ /* 0x000fe80003800200 */
[----:B------:R-:W-:Y:S05]  /*1ac0*/  @!P0 BRA `(.L_x_368) ;  /* 0x0000000000148947 */ /* 0x000fea0003800000 */
[----:B01----:R-:W-:Y:S02]  /*1ad0*/  IMAD R17, R5, 0x100, R4 ;  /* 0x0000010005117824 */ /* 0x003fe400078e0204 */
[----:B------:R-:W-:-:S03]  /*1ae0*/  IMAD.MOV.U32 R23, RZ, RZ, RZ ;  /* 0x000000ffff177224 */ /* 0x000fc600078e00ff */
[----:B------:R-:W-:-:S05]  /*1af0*/  IADD3 R17, PT, PT, R17, 0x200, RZ ;  /* 0x0000020011117810 */ /* 0x000fca0007ffe0ff */
[----:B------:R-:W-:-:S05]  /*1b00*/  IMAD.WIDE.U32 R16, R17, 0x8, R2 ;  /* 0x0000000811107825 */ /* 0x000fca00078e0002 */
[----:B------:R2:W-:Y:S02]  /*1b10*/  REDG.E.ADD.64.STRONG.GPU desc[UR20][R16.64], R22 ;  /* 0x000000161000798e */ /* 0x0005e4000c12e514 */
.L_x_368:
[----:B------:R-:W-:Y:S05]  /*1b20*/  BSYNC.RECONVERGENT B1 ;  /* 0x0000000000017941 */ /* 0x000fea0003800200 */
.L_x_367:
[----:B------:R-:W-:Y:S04]  /*1b30*/  BSSY.RECONVERGENT B1, `(.L_x_369) ;  /* 0x0000007000017945 */ /* 0x000fe80003800200 */
[----:B------:R-:W-:Y:S05]  /*1b40*/  @!P1 BRA `(.L_x_370) ;  /* 0x0000000000149947 */ /* 0x000fea0003800000 */
[----:B012---:R-:W-:Y:S02]  /*1b50*/  IMAD R17, R5, 0x100, R4 ;  /* 0x0000010005117824 */ /* 0x007fe400078e0204 */
[----:B------:R-:W-:Y:S02]  /*1b60*/  IMAD.MOV.U32 R15, RZ, RZ, RZ ;  /* 0x000000ffff0f7224 */ /* 0x000fe400078e00ff */
[----:B------:R-:W-:-:S04]  /*1b70*/  VIADD R17, R17, 0x300 ;  /* 0x0000030011117836 */ /* 0x000fc80000000000 */
[----:B------:R-:W-:-:S05]  /*1b80*/  IMAD.WIDE.U32 R16, R17, 0x8, R2 ;  /* 0x0000000811107825 */ /* 0x000fca00078e0002 */
[----:B------:R3:W-:Y:S02]  /*1b90*/  REDG.E.ADD.64.STRONG.GPU desc[UR20][R16.64], R14 ;  /* 0x0000000e1000798e */ /* 0x0007e4000c12e514 */
.L_x_370:
[----:B------:R-:W-:Y:S05]  /*1ba0*/  BSYNC.RECONVERGENT B1 ;  /* 0x0000000000017941 */ /* 0x000fea0003800200 */
.L_x_369:
[----:B------:R-:W-:Y:S04]  /*1bb0*/  BSSY.RECONVERGENT B1, `(.L_x_371) ;  /* 0x0000007000017945 */ /* 0x000fe80003800200 */
[----:B------:R-:W-:Y:S05]  /*1bc0*/  @!P2 BRA `(.L_x_372) ;  /* 0x000000000014a947 */ /* 0x000fea0003800000 */
[----:B---3--:R-:W-:Y:S02]  /*1bd0*/  IMAD R15, R5, 0x100, R4 ;  /* 0x00000100050f7824 */ /* 0x008fe400078e0204 */
[----:B------:R-:W-:Y:S02]  /*1be0*/  HFMA2 R13, -RZ, RZ, 0, 0 ;  /* 0x00000000ff0d7431 */ /* 0x000fe400000001ff */
[----:B------:R-:W-:-:S04]  /*1bf0*/  VIADD R15, R15, 0x400 ;  /* 0x000004000f0f7836 */ /* 0x000fc80000000000 */
[----:B------:R-:W-:-:S05]  /*1c00*/  IMAD.WIDE.U32 R14, R15, 0x8, R2 ;  /* 0x000000080f0e7825 */ /* 0x000fca00078e0002 */
[----:B------:R4:W-:Y:S02]  /*1c10*/  REDG.E.ADD.64.STRONG.GPU desc[UR20][R14.64], R12 ;  /* 0x0000000c0e00798e */ /* 0x0009e4000c12e514 */
.L_x_372:
[----:B------:R-:W-:Y:S05]  /*1c20*/  BSYNC.RECONVERGENT B1 ;  /* 0x0000000000017941 */ /* 0x000fea0003800200 */
.L_x_371:
[----:B------:R-:W-:Y:S04]  /*1c30*/  BSSY.RECONVERGENT B1, `(.L_x_373) ;  /* 0x0000007000017945 */ /* 0x000fe80003800200 */
[----:B------:R-:W-:Y:S05]  /*1c40*/  @!P3 BRA `(.L_x_374) ;  /* 0x000000000014b947 */ /* 0x000fea0003800000 */
[----:B----4-:R-:W-:Y:S02]  /*1c50*/  IMAD R13, R5, 0x100, R4 ;  /* 0x00000100050d7824 */ /* 0x010fe400078e0204 */
[----:B------:R-:W-:Y:S02]  /*1c60*/  IMAD.MOV.U32 R7, RZ, RZ, RZ ;  /* 0x000000ffff077224 */ /* 0x000fe400078e00ff */
[----:B------:R-:W-:-:S04]  /*1c70*/  VIADD R13, R13, 0x500 ;  /* 0x000005000d0d7836 */ /* 0x000fc80000000000 */
[----:B------:R-:W-:-:S05]  /*1c80*/  IMAD.WIDE.U32 R12, R13, 0x8, R2 ;  /* 0x000000080d0c7825 */ /* 0x000fca00078e0002 */
[----:B------:R4:W-:Y:S02]  /*1c90*/  REDG.E.ADD.64.STRONG.GPU desc[UR20][R12.64], R6 ;  /* 0x000000060c00798e */ /* 0x0009e4000c12e514 */
.L_x_374:
[----:B------:R-:W-:Y:S05]  /*1ca0*/  BSYNC.RECONVERGENT B1 ;  /* 0x0000000000017941 */ /* 0x000fea0003800200 */
.L_x_373:
[----:B------:R-:W-:Y:S04]  /*1cb0*/  BSSY.RECONVERGENT B1, `(.L_x_375) ;  /* 0x0000007000017945 */ /* 0x000fe80003800200 */
[----:B------:R-:W-:Y:S05]  /*1cc0*/  @!P4 BRA `(.L_x_376) ;  /* 0x000000000014c947 */ /* 0x000fea0003800000 */
[----:B----4-:R-:W-:Y:S02]  /*1cd0*/  IMAD R7, R5, 0x100, R4 ;  /* 0x0000010005077824 */ /* 0x010fe400078e0204 */
[----:B------:R-:W-:Y:S02]  /*1ce0*/  IMAD.MOV.U32 R9, RZ, RZ, RZ ;  /* 0x000000ffff097224 */ /* 0x000fe400078e00ff */
[----:B------:R-:W-:-:S04]  /*1cf0*/  VIADD R7, R7, 0x600 ;  /* 0x0000060007077836 */ /* 0x000fc80000000000 */
[----:B------:R-:W-:-:S05]  /*1d00*/  IMAD.WIDE.U32 R6, R7, 0x8, R2 ;  /* 0x0000000807067825 */ /* 0x000fca00078e0002 */
[----:B------:R4:W-:Y:S02]  /*1d10*/  REDG.E.ADD.64.STRONG.GPU desc[UR20][R6.64], R8 ;  /* 0x000000080600798e */ /* 0x0009e4000c12e514 */
.L_x_376:
[----:B------:R-:W-:Y:S05]  /*1d20*/  BSYNC.RECONVERGENT B1 ;  /* 0x0000000000017941 */ /* 0x000fea0003800200 */
.L_x_375:
[----:B------:R-:W-:Y:S04]  /*1d30*/  BSSY.RECONVERGENT B1, `(.L_x_377) ;  /* 0x0000007000017945 */ /* 0x000fe80003800200 */
[----:B------:R-:W-:Y:S05]  /*1d40*/  @!P5 BRA `(.L_x_378) ;  /* 0x000000000014d947 */ /* 0x000fea0003800000 */
[----:B----4-:R-:W-:Y:S01]  /*1d50*/  LEA R7, R5, R4, 0x8 ;  /* 0x0000000405077211 */ /* 0x010fe200078e40ff */
[----:B------:R-:W-:-:S04]  /*1d60*/  IMAD.MOV.U32 R11, RZ, RZ, RZ ;  /* 0x000000ffff0b7224 */ /* 0x000fc800078e00ff */
[----:B------:R-:W-:-:S04]  /*1d70*/  VIADD R7, R7, 0x700 ;  /* 0x0000070007077836 */ /* 0x000fc80000000000 */
[----:B------:R-:W-:-:S05]  /*1d80*/  IMAD.WIDE.U32 R6, R7, 0x8, R2 ;  /* 0x0000000807067825 */ /* 0x000fca00078e0002 */
[----:B------:R4:W-:Y:S02]  /*1d90*/  REDG.E.ADD.64.STRONG.GPU desc[UR20][R6.64], R10 ;  /* 0x0000000a0600798e */ /* 0x0009e4000c12e514 */
.L_x_378:
[----:B------:R-:W-:Y:S05]  /*1da0*/  BSYNC.RECONVERGENT B1 ;  /* 0x0000000000017941 */ /* 0x000fea0003800200 */
.L_x_377:
[----:B------:R-:W-:-:S05]  /*1db0*/  VIADD R5, R5, 0x8 ;  /* 0x0000000805057836 */ /* 0x000fca0000000000 */
[----:B------:R-:W-:-:S13]  /*1dc0*/  ISETP.NE.AND P0, PT, R5, UR27, PT ;  /* 0x0000001b05007c0c */ /* 0x000fda000bf05270 */
[----:B------:R-:W-:Y:S05]  /*1dd0*/  @P0 BRA `(.L_x_379) ;  /* 0xfffffff800b00947 */ /* 0x000fea000383ffff */
[----:B------:R-:W-:-:S07]  /*1de0*/  IMAD.U32 R3, RZ, RZ, UR27 ;  /* 0x0000001bff037e24 */ /* 0x000fce000f8e00ff */
.L_x_362:
        /* <DEDUP_REMOVED lines=24> */
.L_x_383:
[----:B------:R-:W-:Y:S05]  /*1f70*/  BSYNC.RECONVERGENT B1 ;  /* 0x0000000000017941 */ /* 0x000fea0003800200 */
.L_x_382:
        /* <DEDUP_REMOVED lines=9> */
.L_x_385:
[----:B------:R-:W-:Y:S05]  /*2010*/  BSYNC.RECONVERGENT B1 ;  /* 0x0000000000017941 */ /* 0x000fea0003800200 */
.L_x_384:
        /* <DEDUP_REMOVED lines=8> */
.L_x_387:
[----:B------:R-:W-:Y:S05]  /*20a0*/  BSYNC.RECONVERGENT B1 ;  /* 0x0000000000017941 */ /* 0x000fea0003800200 */
.L_x_386:
        /* <DEDUP_REMOVED lines=9> */
.L_x_389:
[----:B------:R-:W-:Y:S05]  /*2140*/  BSYNC.RECONVERGENT B1 ;  /* 0x0000000000017941 */ /* 0x000fea0003800200 */
.L_x_388:
[----:B------:R-:W-:-:S07]  /*2150*/  VIADD R3, R3, 0x4 ;  /* 0x0000000403037836 */ /* 0x000fce0000000000 */
.L_x_381:
        /* <DEDUP_REMOVED lines=18> */
.L_x_393:
[----:B------:R-:W-:Y:S05]  /*2280*/  BSYNC.RECONVERGENT B2 ;  /* 0x0000000000027941 */ /* 0x000fea0003800200 */
.L_x_392:
        /* <DEDUP_REMOVED lines=9> */
.L_x_395:
[----:B------:R-:W-:Y:S05]  /*2320*/  BSYNC.RECONVERGENT B2 ;  /* 0x0000000000027941 */ /* 0x000fea0003800200 */
.L_x_394:
[----:B------:R-:W-:-:S07]  /*2330*/  VIADD R3, R3, 0x2 ;  /* 0x0000000203037836 */ /* 0x000fce0000000000 */
.L_x_391:
        /* <DEDUP_REMOVED lines=12> */
.L_x_390:
[----:B------:R-:W-:Y:S05]  /*2400*/  BSYNC.RECONVERGENT B1 ;  /* 0x0000000000017941 */ /* 0x000fea0003800200 */
.L_x_380:
[----:B------:R-:W-:-:S13]  /*2410*/  ISETP.GT.U32.AND P0, PT, R4, 0x7f, PT ;  /* 0x0000007f0400780c */ /* 0x000fda0003f04070 */
[----:B------:R-:W-:Y:S05]  /*2420*/  @P0 BRA `(.L_x_361) ;  /* 0x0000000800900947 */ /* 0x000fea0003800000 */
[----:B------:R-:W-:Y:S01]  /*2430*/  UISETP.GE.U32.AND UP0, UPT, UR22, 0x7, UPT ;  /* 0x000000071600788c */ /* 0x000fe2000bf06070 */
[----:B0-----:R-:W-:-:S08]  /*2440*/  IMAD.MOV.U32 R3, RZ, RZ, RZ ;  /* 0x000000ffff037224 */ /* 0x001fd000078e00ff */
[----:B------:R-:W-:Y:S05]  /*2450*/  BRA.U !UP0, `(.L_x_396) ;  /* 0x0000000508147547 */ /* 0x000fea000b800000 */
[----:B------:R-:W0:Y:S01]  /*2460*/  LDC.64 R2, c[0x0][0x380] ;  /* 0x0000e000ff027b82 */ /* 0x000e220000000a00 */
[----:B------:R-:W-:-:S07]  /*2470*/  IMAD.MOV.U32 R9, RZ, RZ, RZ ;  /* 0x000000ffff097224 */ /* 0x000fce00078e00ff */
.L_x_413:
        /* <DEDUP_REMOVED lines=18> */
.L_x_398:
[----:B------:R-:W-:Y:S05]  /*25a0*/  BSYNC.RECONVERGENT B1 ;  /* 0x0000000000017941 */ /* 0x000fea0003800200 */
.L_x_397:
[----:B------:R-:W-:Y:S04]  /*25b0*/  BSSY.RECONVERGENT B1, `(.L_x_399) ;  /* 0x0000005000017945 */ /* 0x000fe80003800200 */
[----:B------:R-:W-:Y:S05]  /*25c0*/  @!P1 BRA `(.L_x_400) ;  /* 0x00000000000c9947 */ /* 0x000fea0003800000 */
[----:B0-----:R-:W-:Y:S02]  /*25d0*/  IMAD.MOV.U32 R14, RZ, RZ, R13 ;  /* 0x000000ffff0e7224 */ /* 0x001fe400078e000d */
[----:B------:R-:W-:-:S05]  /*25e0*/  IMAD.MOV.U32 R15, RZ, RZ, RZ ;  /* 0x000000ffff0f7224 */ /* 0x000fca00078e00ff */
[----:B------:R1:W-:Y:S02]  /*25f0*/  REDG.E.ADD.64.STRONG.GPU desc[UR20][R6.64+0xc00], R14 ;  /* 0x000c000e0600798e */ /* 0x0003e4000c12e514 */
.L_x_400:
[----:B------:R-:W-:Y:S05]  /*2600*/  BSYNC.RECONVERGENT B1 ;  /* 0x0000000000017941 */ /* 0x000fea0003800200 */
.L_x_399:
        /* <DEDUP_REMOVED lines=12> */
.L_x_402:
[----:B------:R-:W-:Y:S05]  /*26d0*/  BSYNC.RECONVERGENT B1 ;  /* 0x0000000000017941 */ /* 0x000fea0003800200 */
.L_x_401:
[----:B------:R-:W-:Y:S04]  /*26e0*/  BSSY.RECONVERGENT B1, `(.L_x_403) ;  /* 0x0000005000017945 */ /* 0x000fe80003800200 */
[----:B------:R-:W-:Y:S05]  /*26f0*/  @!P1 BRA `(.L_x_404) ;  /* 0x00000000000c9947 */ /* 0x000fea0003800000 */
[----:B012---:R-:W-:Y:S02]  /*2700*/  IMAD.MOV.U32 R14, RZ, RZ, R18 ;  /* 0x000000ffff0e7224 */ /* 0x007fe400078e0012 */
[----:B------:R-:W-:-:S05]  /*2710*/  IMAD.MOV.U32 R15, RZ, RZ, RZ ;  /* 0x000000ffff0f7224 */ /* 0x000fca00078e00ff */
[----:B------:R3:W-:Y:S02]  /*2720*/  REDG.E.ADD.64.STRONG.GPU desc[UR20][R6.64+0x1c00], R14 ;  /* 0x001c000e0600798e */ /* 0x0007e4000c12e514 */
.L_x_404:
[----:B------:R-:W-:Y:S05]  /*2730*/  BSYNC.RECONVERGENT B1 ;  /* 0x0000000000017941 */ /* 0x000fea0003800200 */
.L_x_403:
[----:B------:R-:W-:Y:S04]  /*2740*/  BSSY.RECONVERGENT B1, `(.L_x_405) ;  /* 0x0000005000017945 */ /* 0x000fe80003800200 */
[----:B------:R-:W-:Y:S05]  /*2750*/  @!P2 BRA `(.L_x_406) ;  /* 0x00000000000ca947 */ /* 0x000fea0003800000 */
[----:B0123--:R-:W-:Y:S01]  /*2760*/  MOV R14, R19 ;  /* 0x00000013000e7202 */ /* 0x00ffe20000000f00 */
[----:B------:R-:W-:-:S05]  /*2770*/  IMAD.MOV.U32 R15, RZ, RZ, RZ ;  /* 0x000000ffff0f7224 */ /* 0x000fca00078e00ff */
[----:B------:R4:W-:Y:S02]  /*2780*/  REDG.E.ADD.64.STRONG.GPU desc[UR20][R6.64+0x2400], R14 ;  /* 0x0024000e0600798e */ /* 0x0009e4000c12e514 */
.L_x_406:
[----:B------:R-:W-:Y:S05]  /*2790*/  BSYNC.RECONVERGENT B1 ;  /* 0x0000000000017941 */ /* 0x000fea0003800200 */
.L_x_405:
[----:B------:R-:W-:Y:S04]  /*27a0*/  BSSY.RECONVERGENT B1, `(.L_x_407) ;  /* 0x0000004000017945 */ /* 0x000fe80003800200 */
[----:B------:R-:W-:Y:S05]  /*27b0*/  @!P3 BRA `(.L_x_408) ;  /* 0x000000000008b947 */ /* 0x000fea0003800000 */
[----:B------:R-:W-:-:S05]  /*27c0*/  IMAD.MOV.U32 R17, RZ, RZ, RZ ;  /* 0x000000ffff117224 */ /* 0x000fca00078e00ff */
[----:B------:R0:W-:Y:S02]  /*27d0*/  REDG.E.ADD.64.STRONG.GPU desc[UR20][R6.64+0x2c00], R16 ;  /* 0x002c00100600798e */ /* 0x0001e4000c12e514 */
.L_x_408:
[----:B------:R-:W-:Y:S05]  /*27e0*/  BSYNC.RECONVERGENT B1 ;  /* 0x0000000000017941 */ /* 0x000fea0003800200 */
.L_x_407:
[----:B------:R-:W-:Y:S04]  /*27f0*/  BSSY.RECONVERGENT B1, `(.L_x_409) ;  /* 0x0000004000017945 */ /* 0x000fe80003800200 */
[----:B------:R-:W-:Y:S05]  /*2800*/  @!P4 BRA `(.L_x_410) ;  /* 0x000000000008c947 */ /* 0x000fea0003800000 */
[----:B------:R-:W-:-:S05]  /*2810*/  IMAD.MOV.U32 R13, RZ, RZ, RZ ;  /* 0x000000ffff0d7224 */ /* 0x000fca00078e00ff */
[----:B------:R0:W-:Y:S02]  /*2820*/  REDG.E.ADD.64.STRONG.GPU desc[UR20][R6.64+0x3400], R12 ;  /* 0x0034000c0600798e */ /* 0x0001e4000c12e514 */
.L_x_410:
[----:B------:R-:W-:Y:S05]  /*2830*/  BSYNC.RECONVERGENT B1 ;  /* 0x0000000000017941 */ /* 0x000fea0003800200 */
.L_x_409:
[----:B------:R-:W-:Y:S04]  /*2840*/  BSSY.RECONVERGENT B1, `(.L_x_411) ;  /* 0x0000004000017945 */ /* 0x000fe80003800200 */
[----:B------:R-:W-:Y:S05]  /*2850*/  @!P5 BRA `(.L_x_412) ;  /* 0x000000000008d947 */ /* 0x000fea0003800000 */
[----:B------:R-:W-:-:S05]  /*2860*/  IMAD.MOV.U32 R11, RZ, RZ, RZ ;  /* 0x000000ffff0b7224 */ /* 0x000fca00078e00ff */
[----:B------:R0:W-:Y:S02]  /*2870*/  REDG.E.ADD.64.STRONG.GPU desc[UR20][R6.64+0x3c00], R10 ;  /* 0x003c000a0600798e */ /* 0x0001e4000c12e514 */
.L_x_412:
[----:B------:R-:W-:Y:S05]  /*2880*/  BSYNC.RECONVERGENT B1 ;  /* 0x0000000000017941 */ /* 0x000fea0003800200 */
.L_x_411:
[----:B------:R-:W-:Y:S05]  /*2890*/  @P0 BRA `(.L_x_413) ;  /* 0xfffffff800f80947 */ /* 0x000fea000383ffff */
[----:B------:R-:W-:-:S07]  /*28a0*/  IMAD.U32 R3, RZ, RZ, UR27 ;  /* 0x0000001bff037e24 */ /* 0x000fce000f8e00ff */
.L_x_396:
        /* <DEDUP_REMOVED lines=20> */
.L_x_416:
[----:B------:R-:W-:Y:S05]  /*29f0*/  BSYNC.RECONVERGENT B1 ;  /* 0x0000000000017941 */ /* 0x000fea0003800200 */
.L_x_415:
        /* <DEDUP_REMOVED lines=9> */
.L_x_418:
[----:B------:R-:W-:Y:S05]  /*2a90*/  BSYNC.RECONVERGENT B1 ;  /* 0x0000000000017941 */ /* 0x000fea0003800200 */
.L_x_417:
        /* <DEDUP_REMOVED lines=8> */
.L_x_420:
[----:B------:R-:W-:Y:S05]  /*2b20*/  BSYNC.RECONVERGENT B1 ;  /* 0x0000000000017941 */ /* 0x000fea0003800200 */
.L_x_419:
        /* <DEDUP_REMOVED lines=9> */
.L_x_422:
[----:B------:R-:W-:Y:S05]  /*2bc0*/  BSYNC.RECONVERGENT B1 ;  /* 0x0000000000017941 */ /* 0x000fea0003800200 */
.L_x_421:
[----:B------:R-:W-:-:S07]  /*2bd0*/  VIADD R3, R3, 0x4 ;  /* 0x0000000403037836 */ /* 0x000fce0000000000 */
.L_x_414:
        /* <DEDUP_REMOVED lines=17> */
.L_x_425:
[----:B------:R-:W-:Y:S05]  /*2cf0*/  BSYNC.RECONVERGENT B1 ;  /* 0x0000000000017941 */ /* 0x000fea0003800200 */
.L_x_424:
        /* <DEDUP_REMOVED lines=9> */
.L_x_427:
[----:B------:R-:W-:Y:S05]  /*2d90*/  BSYNC.RECONVERGENT B1 ;  /* 0x0000000000017941 */ /* 0x000fea0003800200 */
.L_x_426:
[----:B------:R-:W-:-:S07]  /*2da0*/  VIADD R3, R3, 0x2 ;  /* 0x0000000203037836 */ /* 0x000fce0000000000 */
.L_x_423:
        /* <DEDUP_REMOVED lines=12> */
.L_x_361:
[----:B------:R-:W-:Y:S05]  /*2e70*/  BSYNC.RECONVERGENT B0 ;  /* 0x0000000000007941 */ /* 0x000fea0003800200 */
.L_x_360:
[----:B------:R-:W-:Y:S01]  /*2e80*/  BAR.SYNC.DEFER_BLOCKING 0x0 ;  /* 0x0000000000007b1d */ /* 0x000fe20000010000 */
[----:B------:R-:W-:-:S04]  /*2e90*/  UIADD3 UR6, UP0, UPT, UR6, 0x1, URZ ;  /* 0x0000000106067890 */ /* 0x000fc8000ff1e0ff */
[----:B------:R-:W-:Y:S02]  /*2ea0*/  UIADD3.X UR7, UPT, UPT, URZ, UR7, URZ, UP0, !UPT ;  /* 0x00000007ff077290 */ /* 0x000fe400087fe4ff */
[----:B------:R-:W-:-:S04]  /*2eb0*/  UISETP.NE.U32.AND UP0, UPT, UR6, UR11, UPT ;  /* 0x0000000b0600728c */ /* 0x000fc8000bf05070 */
[----:B------:R-:W-:-:S09]  /*2ec0*/  UISETP.NE.AND.EX UP0, UPT, UR7, UR12, UPT, UP0 ;  /* 0x0000000c0700728c */ /* 0x000fd2000bf05300 */
[----:B------:R-:W-:Y:S05]  /*2ed0*/  BRA.U UP0, `(.L_x_428) ;  /* 0xffffffd100f07547 */ /* 0x000fea000b83ffff */
[----:B------:R-:W-:Y:S05]  /*2ee0*/  EXIT ;  /* 0x000000000000794d */ /* 0x000fea0003800000 */
.L_x_429:
        /* <DEDUP_REMOVED lines=9> */
.L_x_1793:


//--------------------- .text._ZN3cub18CUB_300001_SM_10006detail10radix_sort31DeviceRadixSortSingleTileKernelINS1_5radix10policy_hubIi6float3yE10Policy1000ELNS0_9SortOrderE0EiS6_yNS1_21identity_decomposer_tEEEvPKT1_PSB_PKT2_PSF_T3_iiT4_ --------------------------
	.section	.text._ZN3cub18CUB_300001_SM_10006detail10radix_sort31DeviceRadixSortSingleTileKernelINS1_5radix10policy_hubIi6float3yE10Policy1000ELNS0_9SortOrderE0EiS6_yNS1_21identity_decomposer_tEEEvPKT1_PSB_PKT2_PSF_T3_iiT4_,"ax",@progbits
	.align	128
        .global         _ZN3cub18CUB_300001_SM_10006detail10radix_sort31DeviceRadixSortSingleTileKernelINS1_5radix10policy_hubIi6float3yE10Policy1000ELNS0_9SortOrderE0EiS6_yNS1_21identity_decomposer_tEEEvPKT1_PSB_PKT2_PSF_T3_iiT4_
        .type           _ZN3cub18CUB_300001_SM_10006detail10radix_sort31DeviceRadixSortSingleTileKernelINS1_5radix10policy_hubIi6float3yE10Policy1000ELNS0_9SortOrderE0EiS6_yNS1_21identity_decomposer_tEEEvPKT1_PSB_PKT2_PSF_T3_iiT4_,@function
        .size           _ZN3cub18CUB_300001_SM_10006detail10radix_sort31DeviceRadixSortSingleTileKernelINS1_5radix10policy_hubIi6float3yE10Policy1000ELNS0_9SortOrderE0EiS6_yNS1_21identity_decomposer_tEEEvPKT1_PSB_PKT2_PSF_T3_iiT4_,(.L_x_1794 - _ZN3cub18CUB_300001_SM_10006detail10radix_sort31DeviceRadixSortSingleTileKernelINS1_5radix10policy_hubIi6float3yE10Policy1000ELNS0_9SortOrderE0EiS6_yNS1_21identity_decomposer_tEEEvPKT1_PSB_PKT2_PSF_T3_iiT4_)
        .other          _ZN3cub18CUB_300001_SM_10006detail10radix_sort31DeviceRadixSortSingleTileKernelINS1_5radix10policy_hubIi6float3yE10Policy1000ELNS0_9SortOrderE0EiS6_yNS1_21identity_decomposer_tEEEvPKT1_PSB_PKT2_PSF_T3_iiT4_,@"STO_CUDA_ENTRY STV_DEFAULT"
_ZN3cub18CUB_300001_SM_10006detail10radix_sort31DeviceRadixSortSingleTileKernelINS1_5radix10policy_hubIi6float3yE10Policy1000ELNS0_9SortOrderE0EiS6_yNS1_21identity_decomposer_tEEEvPKT1_PSB_PKT2_PSF_T3_iiT4_:
.text._ZN3cub18CUB_300001_SM_10006detail10radix_sort31DeviceRadixSortSingleTileKernelINS1_5radix10policy_hubIi6float3yE10Policy1000ELNS0_9SortOrderE0EiS6_yNS1_21identity_decomposer_tEEEvPKT1_PSB_PKT2_PSF_T3_iiT4_:
[----:B------:R-:W-:Y:S01]  /*0000*/  LDC R1, c[0x0][0x37c] ;  /* 0x0000df00ff017b82 */ /* 0x000fe20000000800 */
[----:B------:R-:W0:Y:S01]  /*0010*/  S2R R0, SR_TID.X ;  /* 0x0000000000007919 */ /* 0x000e220000002100 */
[----:B------:R-:W1:Y:S06]  /*0020*/  LDCU UR4, c[0x0][0x3a0] ;  /* 0x00007400ff0477ac */ /* 0x000e6c0008000800 */
[----:B------:R-:W2:Y:S01]  /*0030*/  LDC.64 R4, c[0x0][0x380] ;  /* 0x0000e000ff047b82 */ /* 0x000ea20000000a00 */
[----:B------:R-:W3:Y:S01]  /*0040*/  LDCU.64 UR10, c[0x0][0x358] ;  /* 0x00006b00ff0a77ac */ /* 0x000ee20008000a00 */
[----:B------:R-:W4:Y:S06]  /*0050*/  LDCU.64 UR6, c[0x0][0x3a8] ;  /* 0x00007500ff0677ac */ /* 0x000f2c0008000a00 */
[----:B------:R-:W3:Y:S01]  /*0060*/  LDC.64 R6, c[0x0][0x390] ;  /* 0x0000e400ff067b82 */ /* 0x000ee20000000a00 */
[----:B0-----:R-:W-:-:S04]  /*0070*/  IMAD R9, R0, 0x6, RZ ;  /* 0x0000000600097824 */ /* 0x001fc800078e02ff */
[C---:B------:R-:W-:Y:S01]  /*0080*/  VIADD R8, R9.reuse, 0x1 ;  /* 0x0000000109087836 */ /* 0x040fe20000000000 */
[C---:B-1----:R-:W-:Y:S01]  /*0090*/  ISETP.GE.AND P0, PT, R9.reuse, UR4, PT ;  /* 0x0000000409007c0c */ /* 0x042fe2000bf06270 */
[C---:B------:R-:W-:Y:S02]  /*00a0*/  VIADD R28, R9.reuse, 0x5 ;  /* 0x00000005091c7836 */ /* 0x040fe40000000000 */
[C---:B------:R-:W-:Y:S01]  /*00b0*/  VIADD R10, R9.reuse, 0x3 ;  /* 0x00000003090a7836 */ /* 0x040fe20000000000 */
[----:B------:R-:W-:Y:S01]  /*00c0*/  ISETP.GE.AND P1, PT, R8, UR4, PT ;  /* 0x0000000408007c0c */ /* 0x000fe2000bf26270 */
[C---:B------:R-:W-:Y:S01]  /*00d0*/  VIADD R8, R9.reuse, 0x2 ;  /* 0x0000000209087836 */ /* 0x040fe20000000000 */
[----:B------:R-:W-:Y:S01]  /*00e0*/  ISETP.GE.AND P5, PT, R28, UR4, PT ;  /* 0x000000041c007c0c */ /* 0x000fe2000bfa6270 */
[C---:B------:R-:W-:Y:S01]  /*00f0*/  VIADD R11, R9.reuse, 0x4 ;  /* 0x00000004090b7836 */ /* 0x040fe20000000000 */
[----:B------:R-:W-:Y:S01]  /*0100*/  ISETP.GE.AND P3, PT, R10, UR4, PT ;  /* 0x000000040a007c0c */ /* 0x000fe2000bf66270 */
[----:B--2---:R-:W-:Y:S01]  /*0110*/  IMAD.WIDE.U32 R4, R9, 0x4, R4 ;  /* 0x0000000409047825 */ /* 0x004fe200078e0004 */
[----:B------:R-:W-:-:S02]  /*0120*/  ISETP.GE.AND P2, PT, R8, UR4, PT ;  /* 0x0000000408007c0c */ /* 0x000fc4000bf46270 */
[----:B------:R-:W-:Y:S01]  /*0130*/  ISETP.GE.AND P4, PT, R11, UR4, PT ;  /* 0x000000040b007c0c */ /* 0x000fe2000bf86270 */
[----:B---3--:R-:W-:Y:S01]  /*0140*/  IMAD.WIDE.U32 R6, R9, 0xc, R6 ;  /* 0x0000000c09067825 */ /* 0x008fe200078e0006 */
[----:B------:R-:W2:Y:S04]  /*0150*/  @!P0 LDG.E R30, desc[UR10][R4.64] ;  /* 0x0000000a041e8981 */ /* 0x000ea8000c1e1900 */
[----:B------:R-:W3:Y:S04]  /*0160*/  @!P1 LDG.E R8, desc[UR10][R4.64+0x4] ;  /* 0x0000040a04089981 */ /* 0x000ee8000c1e1900 */
[----:B------:R-:W3:Y:S04]  /*0170*/  @!P5 LDG.E R36, desc[UR10][R4.64+0x14] ;  /* 0x0000140a0424d981 */ /* 0x000ee8000c1e1900 */
[----:B------:R-:W3:Y:S04]  /*0180*/  @!P2 LDG.E R9, desc[UR10][R4.64+0x8] ;  /* 0x0000080a0409a981 */ /* 0x000ee8000c1e1900 */
[----:B------:R-:W3:Y:S04]  /*0190*/  @!P3 LDG.E R10, desc[UR10][R4.64+0xc] ;  /* 0x00000c0a040ab981 */ /* 0x000ee8000c1e1900 */
[----:B------:R-:W3:Y:S01]  /*01a0*/  @!P4 LDG.E R11, desc[UR10][R4.64+0x10] ;  /* 0x0000100a040bc981 */ /* 0x000ee2000c1e1900 */
[----:B------:R-:W0:Y:S08]  /*01b0*/  S2UR UR5, SR_CgaCtaId ;  /* 0x00000000000579c3 */ /* 0x000e300000008800 */
[----:B------:R-:W-:Y:S06]  /*01c0*/  BAR.SYNC.DEFER_BLOCKING 0x0 ;  /* 0x0000000000007b1d */ /* 0x000fec0000010000 */
[----:B------:R-:W-:Y:S01]  /*01d0*/  UMOV UR4, 0x400 ;  /* 0x0000040000047882 */ /* 0x000fe20000000000 */
[----:B------:R-:W1:Y:S01]  /*01e0*/  S2R R34, SR_LANEID ;  /* 0x0000000000227919 */ /* 0x000e620000000000 */
[----:B0-----:R-:W-:Y:S01]  /*01f0*/  ULEA UR4, UR5, UR4, 0x18 ;  /* 0x0000000405047291 */ /* 0x001fe2000f8ec0ff */
        /* <DEDUP_REMOVED lines=17> */
[----:B------:R0:W5:Y:S01]  /*0310*/  @!P5 LDG.E R27, desc[UR10][R6.64+0x44] ;  /* 0x0000440a061bd981 */ /* 0x000162000c1e1900 */
[----:B------:R-:W-:-:S05]  /*0320*/  LEA R35, R0, UR4, 0x2 ;  /* 0x0000000400237c11 */ /* 0x000fca000f8e10ff */
[C---:B------:R-:W-:Y:S01]  /*0330*/  IMAD R37, R0.reuse, 0x80, R35 ;  /* 0x0000008000257824 */ /* 0x040fe200078e0223 */
[----:B------:R-:W-:Y:S01]  /*0340*/  SHF.R.U32.HI R84, RZ, 0x5, R0 ;  /* 0x00000005ff547819 */ /* 0x000fe20000011600 */
[----:B------:R-:W-:Y:S02]  /*0350*/  IMAD.MOV.U32 R28, RZ, RZ, -0x1 ;  /* 0xffffffffff1c7424 */ /* 0x000fe400078e00ff */
[----:B------:R-:W-:Y:S01]  /*0360*/  IMAD R39, R0, -0x6c, R37 ;  /* 0xffffff9400277824 */ /* 0x000fe200078e0225 */
[----:B------:R-:W-:Y:S01]  /*0370*/  MOV R29, 0xffffffff ;  /* 0xffffffff001d7802 */ /* 0x000fe20000000f00 */
[----:B------:R-:W-:Y:S02]  /*0380*/  IMAD.MOV.U32 R33, RZ, RZ, -0x1 ;  /* 0xffffffffff217424 */ /* 0x000fe400078e00ff */
[----:B------:R-:W-:Y:S02]  /*0390*/  IMAD.MOV.U32 R31, RZ, RZ, -0x1 ;  /* 0xffffffffff1f7424 */ /* 0x000fe400078e00ff */
[----:B------:R-:W-:-:S02]  /*03a0*/  IMAD.MOV.U32 R32, RZ, RZ, -0x1 ;  /* 0xffffffffff207424 */ /* 0x000fc400078e00ff */
[----:B------:R-:W-:Y:S01]  /*03b0*/  IMAD R41, R0, 0x30, R39 ;  /* 0x0000003000297824 */ /* 0x000fe200078e0227 */
[----:B----4-:R-:W-:Y:S02]  /*03c0*/  UIADD3 UR5, UPT, UPT, -UR6, UR7, URZ ;  /* 0x0000000706057290 */ /* 0x010fe4000fffe1ff */
[----:B------:R-:W-:Y:S01]  /*03d0*/  UIADD3 UR8, UPT, UPT, UR6, 0x6, URZ ;  /* 0x0000000606087890 */ /* 0x000fe2000fffe0ff */
[----:B------:R-:W4:Y:S01]  /*03e0*/  LDCU UR7, c[0x0][0x3ac] ;  /* 0x00007580ff0777ac */ /* 0x000f220008000800 */
[----:B--2---:R-:W-:Y:S01]  /*03f0*/  @!P0 LOP3.LUT R28, R30, 0x80000000, RZ, 0x3c, !PT ;  /* 0x800000001e1c8812 */ /* 0x004fe200078e3cff */
[----:B------:R-:W-:Y:S01]  /*0400*/  IMAD.MOV.U32 R30, RZ, RZ, -0x1 ;  /* 0xffffffffff1e7424 */ /* 0x000fe200078e00ff */
[----:B---3--:R-:W-:Y:S02]  /*0410*/  @!P1 LOP3.LUT R29, R8, 0x80000000, RZ, 0x3c, !PT ;  /* 0x80000000081d9812 */ /* 0x008fe400078e3cff */
[----:B------:R-:W-:Y:S02]  /*0420*/  @!P5 LOP3.LUT R33, R36, 0x80000000, RZ, 0x3c, !PT ;  /* 0x800000002421d812 */ /* 0x000fe400078e3cff */
[----:B------:R-:W-:-:S02]  /*0430*/  LEA R36, R84, UR4, 0x2 ;  /* 0x0000000454247c11 */ /* 0x000fc4000f8e10ff */
[----:B------:R-:W-:Y:S02]  /*0440*/  @!P2 LOP3.LUT R30, R9, 0x80000000, RZ, 0x3c, !PT ;  /* 0x80000000091ea812 */ /* 0x000fe400078e3cff */
[----:B------:R-:W-:Y:S02]  /*0450*/  @!P3 LOP3.LUT R31, R10, 0x80000000, RZ, 0x3c, !PT ;  /* 0x800000000a1fb812 */ /* 0x000fe400078e3cff */
[----:B------:R-:W-:Y:S01]  /*0460*/  @!P4 LOP3.LUT R32, R11, 0x80000000, RZ, 0x3c, !PT ;  /* 0x800000000b20c812 */ /* 0x000fe200078e3cff */
[----:B01--4-:R-:W-:Y:S06]  /*0470*/  BAR.SYNC.DEFER_BLOCKING 0x0 ;  /* 0x0000000000007b1d */ /* 0x013fec0000010000 */
.L_x_431:
[----:B------:R-:W-:Y:S01]  /*0480*/  UISETP.LT.AND UP0, UPT, UR5, 0x6, UPT ;  /* 0x000000060500788c */ /* 0x000fe2000bf01270 */
[----:B------:R-:W-:Y:S01]  /*0490*/  STS [R35], RZ ;  /* 0x000000ff23007388 */ /* 0x000fe20000000800 */
[----:B------:R-:W-:Y:S01]  /*04a0*/  UIADD3 UR6, UPT, UPT, UR8, -0x6, URZ ;  /* 0xfffffffa08067890 */ /* 0x000fe2000fffe0ff */
[----:B------:R-:W-:Y:S01]  /*04b0*/  ISETP.NE.AND P1, PT, R34, 0x1f, PT ;  /* 0x0000001f2200780c */ /* 0x000fe20003f25270 */
[----:B------:R-:W-:Y:S01]  /*04c0*/  USEL UR4, UR5, 0x6, UP0 ;  /* 0x0000000605047887 */ /* 0x000fe20008000000 */
[----:B------:R-:W-:Y:S01]  /*04d0*/  STS [R35+0x400], RZ ;  /* 0x000400ff23007388 */ /* 0x000fe20000000800 */
[C---:B------:R-:W-:Y:S01]  /*04e0*/  ISETP.NE.AND P2, PT, R84.reuse, 0x6, PT ;  /* 0x000000065400780c */ /* 0x040fe20003f45270 */
[----:B------:R-:W-:Y:S01]  /*04f0*/  UISETP.GE.AND UP0, UPT, UR8, UR7, UPT ;  /* 0x000000070800728c */ /* 0x000fe2000bf06270 */
[----:B01----:R-:W-:Y:S01]  /*0500*/  SHF.R.U32.HI R4, RZ, UR6, R28 ;  /* 0x00000006ff047c19 */ /* 0x003fe2000801161c */
        /* <DEDUP_REMOVED lines=17> */
[----:B------:R-:W-:Y:S03]  /*0620*/  STS [R35+0x2400], RZ ;  /* 0x002400ff23007388 */ /* 0x000fe60000000800 */
[----:B------:R-:W-:Y:S01]  /*0630*/  SHF.L.U32 R5, R4, 0xa, RZ ;  /* 0x0000000a04057819 */ /* 0x000fe200000006ff */
[----:B------:R-:W-:Y:S01]  /*0640*/  STS [R35+0x2800], RZ ;  /* 0x002800ff23007388 */ /* 0x000fe20000000800 */
[----:B------:R-:W-:-:S02]  /*0650*/  SHF.R.U32.HI R6, RZ, 0x4, R4 ;  /* 0x00000004ff067819 */ /* 0x000fc40000011604 */
        /* <DEDUP_REMOVED lines=17> */
[----:B------:R-:W-:-:S03]  /*0770*/  IADD3 R38, PT, PT, R38, R35, R6 ;  /* 0x0000002326267210 */ /* 0x000fc60007ffe006 */
        /* <DEDUP_REMOVED lines=18> */
[----:B0-----:R-:W-:-:S04]  /*08a0*/  SHF.R.U32.HI R5, RZ, UR6, R31 ;  /* 0x00000006ff057c19 */ /* 0x001fc8000801161f */
[----:B------:R-:W-:-:S05]  /*08b0*/  LOP3.LUT R5, R5, UR4, RZ, 0xc0, !PT ;  /* 0x0000000405057c12 */ /* 0x000fca000f8ec0ff */
[----:B------:R-:W-:Y:S01]  /*08c0*/  IMAD.SHL.U32 R6, R5, 0x400, RZ ;  /* 0x0000040005067824 */ /* 0x000fe200078e00ff */
[----:B------:R-:W-:-:S04]  /*08d0*/  SHF.R.U32.HI R5, RZ, 0x4, R5 ;  /* 0x00000004ff057819 */ /* 0x000fc80000011605 */
[----:B------:R-:W-:Y:S02]  /*08e0*/  LOP3.LUT R6, R6, 0x7c00, RZ, 0xc0, !PT ;  /* 0x00007c0006067812 */ /* 0x000fe400078ec0ff */
[----:B------:R-:W-:-:S04]  /*08f0*/  LOP3.LUT R40, R5, 0xffffffe, RZ, 0xc0, !PT ;  /* 0x0ffffffe05287812 */ /* 0x000fc800078ec0ff */
[----:B------:R-:W-:Y:S01]  /*0900*/  IADD3 R40, PT, PT, R40, R35, R6 ;  /* 0x0000002328287210 */ /* 0x000fe20007ffe006 */
[----:B-1----:R-:W-:-:S05]  /*0910*/  VIADD R4, R50, 0x1 ;  /* 0x0000000132047836 */ /* 0x002fca0000000000 */
        /* <DEDUP_REMOVED lines=8> */
[----:B------:R-:W-:Y:S02]  /*09a0*/  IADD3 R42, PT, PT, R4, R35, R6 ;  /* 0x00000023042a7210 */ /* 0x000fe40007ffe006 */
[----:B------:R-:W-:Y:S01]  /*09b0*/  SHF.R.U32.HI R4, RZ, UR6, R33 ;  /* 0x00000006ff047c19 */ /* 0x000fe20008011621 */
[----:B------:R-:W0:Y:S03]  /*09c0*/  S2UR UR6, SR_CgaCtaId ;  /* 0x00000000000679c3 */ /* 0x000e260000008800 */
[----:B------:R-:W-:Y:S01]  /*09d0*/  LOP3.LUT R4, R4, UR4, RZ, 0xc0, !PT ;  /* 0x0000000404047c12 */ /* 0x000fe2000f8ec0ff */
[----:B------:R-:W-:Y:S01]  /*09e0*/  UMOV UR4, 0x400 ;  /* 0x0000040000047882 */ /* 0x000fe20000000000 */
[----:B-1----:R-:W-:-:S05]  /*09f0*/  VIADD R5, R49, 0x1 ;  /* 0x0000000131057836 */ /* 0x002fca0000000000 */
[----:B------:R1:W-:Y:S04]  /*0a00*/  STS.U16 [R38], R5 ;  /* 0x0000000526007388 */ /* 0x0003e80000000400 */
[----:B------:R-:W2:Y:S01]  /*0a10*/  LDS.U16 R48, [R40] ;  /* 0x0000000028307984 */ /* 0x000ea20000000400 */
[----:B0-----:R-:W-:Y:S01]  /*0a20*/  ULEA UR4, UR6, UR4, 0x18 ;  /* 0x0000000406047291 */ /* 0x001fe2000f8ec0ff */
[----:B-1----:R-:W-:Y:S01]  /*0a30*/  IMAD.SHL.U32 R5, R4, 0x400, RZ ;  /* 0x0000040004057824 */ /* 0x002fe200078e00ff */
[----:B------:R-:W-:-:S04]  /*0a40*/  SHF.R.U32.HI R4, RZ, 0x4, R4 ;  /* 0x00000004ff047819 */ /* 0x000fc80000011604 */
[----:B------:R-:W-:Y:S02]  /*0a50*/  LOP3.LUT R44, R5, 0x7c00, RZ, 0xc0, !PT ;  /* 0x00007c00052c7812 */ /* 0x000fe400078ec0ff */
[----:B------:R-:W-:-:S04]  /*0a60*/  LOP3.LUT R4, R4, 0xffffffe, RZ, 0xc0, !PT ;  /* 0x0ffffffe04047812 */ /* 0x000fc800078ec0ff */
[----:B------:R-:W-:Y:S02]  /*0a70*/  IADD3 R44, PT, PT, R4, R35, R44 ;  /* 0x00000023042c7210 */ /* 0x000fe40007ffe02c */
[----:B--2---:R-:W-:-:S05]  /*0a80*/  IADD3 R7, PT, PT, R48, 0x1, RZ ;  /* 0x0000000130077810 */ /* 0x004fca0007ffe0ff */
        /* <DEDUP_REMOVED lines=13> */
[----:B----4-:R-:W4:Y:S04]  /*0b60*/  LDS R54, [R37+0x14] ;  /* 0x0000140025367984 */ /* 0x010f280000000800 */
        /* <DEDUP_REMOVED lines=10> */
[----:B------:R-:W2:Y:S02]  /*0c10*/  LDS R71, [R37+0x34] ;  /* 0x0000340025477984 */ /* 0x000ea40000000800 */
[----:B---3--:R-:W-:Y:S02]  /*0c20*/  IADD3 R87, PT, PT, R10, R85, RZ ;  /* 0x000000550a577210 */ /* 0x008fe40007ffe0ff */
[----:B------:R-:W3:Y:S03]  /*0c30*/  LDS R70, [R37+0x38] ;  /* 0x0000380025467984 */ /* 0x000ee60000000800 */
[----:B----4-:R-:W-:Y:S01]  /*0c40*/  IMAD.IADD R89, R54, 0x1, R87 ;  /* 0x0000000136597824 */ /* 0x010fe200078e0257 */
[----:B------:R-:W4:Y:S03]  /*0c50*/  LDS R69, [R37+0x3c] ;  /* 0x00003c0025457984 */ /* 0x000f260000000800 */
[----:B------:R-:W-:Y:S01]  /*0c60*/  IMAD.IADD R78, R78, 0x1, R89 ;  /* 0x000000014e4e7824 */ /* 0x000fe200078e0259 */
        /* <DEDUP_REMOVED lines=8> */
[----:B------:R-:W4:Y:S04]  /*0cf0*/  LDS R64, [R37+0x50] ;  /* 0x0000500025407984 */ /* 0x000f280000000800 */
[----:B0-----:R-:W-:Y:S01]  /*0d00*/  IADD3 R73, PT, PT, R73, R74, RZ ;  /* 0x0000004a49497210 */ /* 0x001fe20007ffe0ff */
[----:B------:R-:W0:Y:S04]  /*0d10*/  LDS R63, [R37+0x54] ;  /* 0x00005400253f7984 */ /* 0x000e280000000800 */
[----:B-1----:R-:W-:Y:S01]  /*0d20*/  IMAD.IADD R72, R72, 0x1, R73 ;  /* 0x0000000148487824 */ /* 0x002fe200078e0249 */
[----:B------:R-:W1:Y:S03]  /*0d30*/  LDS R62, [R37+0x58] ;  /* 0x00005800253e7984 */ /* 0x000e660000000800 */
[----:B--2---:R-:W-:Y:S01]  /*0d40*/  IMAD.IADD R71, R71, 0x1, R72 ;  /* 0x0000000147477824 */ /* 0x004fe200078e0248 */
[----:B------:R-:W2:Y:S03]  /*0d50*/  LDS R61, [R37+0x5c] ;  /* 0x00005c00253d7984 */ /* 0x000ea60000000800 */
[----:B---3--:R-:W-:Y:S01]  /*0d60*/  IMAD.IADD R70, R70, 0x1, R71 ;  /* 0x0000000146467824 */ /* 0x008fe200078e0247 */
[----:B------:R-:W3:Y:S03]  /*0d70*/  LDS R60, [R37+0x60] ;  /* 0x00006000253c7984 */ /* 0x000ee60000000800 */
[----:B----4-:R-:W-:Y:S01]  /*0d80*/  IMAD.IADD R69, R69, 0x1, R70 ;  /* 0x0000000145457824 */ /* 0x010fe200078e0246 */
[----:B------:R-:W4:Y:S03]  /*0d90*/  LDS R59, [R37+0x64] ;  /* 0x00006400253b7984 */ /* 0x000f260000000800 */
[----:B------:R-:W-:Y:S01]  /*0da0*/  IMAD.IADD R68, R68, 0x1, R69 ;  /* 0x0000000144447824 */ /* 0x000fe200078e0245 */
[----:B------:R-:W4:Y:S03]  /*0db0*/  LDS R58, [R37+0x68] ;  /* 0x00006800253a7984 */ /* 0x000f260000000800 */
[----:B------:R-:W-:Y:S01]  /*0dc0*/  IMAD.IADD R67, R67, 0x1, R68 ;  /* 0x0000000143437824 */ /* 0x000fe200078e0244 */
[----:B------:R-:W4:Y:S04]  /*0dd0*/  LDS R57, [R37+0x6c] ;  /* 0x00006c0025397984 */ /* 0x000f280000000800 */
[----:B------:R-:W-:Y:S01]  /*0de0*/  IADD3 R66, PT, PT, R66, R67, RZ ;  /* 0x0000004342427210 */ /* 0x000fe20007ffe0ff */
[----:B------:R-:W4:Y:S04]  /*0df0*/  LDS R56, [R37+0x70] ;  /* 0x0000700025387984 */ /* 0x000f280000000800 */
[----:B------:R-:W-:Y:S01]  /*0e00*/  IMAD.IADD R65, R65, 0x1, R66 ;  /* 0x0000000141417824 */ /* 0x000fe200078e0242 */
[----:B------:R-:W4:Y:S03]  /*0e10*/  LDS R55, [R37+0x74] ;  /* 0x0000740025377984 */ /* 0x000f260000000800 */
[----:B------:R-:W-:Y:S01]  /*0e20*/  IMAD.IADD R64, R64, 0x1, R65 ;  /* 0x0000000140407824 */ /* 0x000fe200078e0241 */
[----:B------:R-:W4:Y:S03]  /*0e30*/  LDS R54, [R37+0x78] ;  /* 0x0000780025367984 */ /* 0x000f260000000800 */
[----:B0-----:R-:W-:Y:S01]  /*0e40*/  IMAD.IADD R63, R63, 0x1, R64 ;  /* 0x000000013f3f7824 */ /* 0x001fe200078e0240 */
[----:B------:R-:W0:Y:S03]  /*0e50*/  LDS R53, [R37+0x7c] ;  /* 0x00007c0025357984 */ /* 0x000e260000000800 */
[----:B-1----:R-:W-:Y:S01]  /*0e60*/  IMAD.IADD R62, R62, 0x1, R63 ;  /* 0x000000013e3e7824 */ /* 0x002fe200078e023f */
[----:B------:R-:W1:Y:S03]  /*0e70*/  LDS R80, [R37+0x80] ;  /* 0x0000800025507984 */ /* 0x000e660000000800 */
[----:B--2---:R-:W-:-:S04]  /*0e80*/  IMAD.IADD R61, R61, 0x1, R62 ;  /* 0x000000013d3d7824 */ /* 0x004fc800078e023e */
[----:B---3--:R-:W-:-:S05]  /*0e90*/  IMAD.IADD R60, R60, 0x1, R61 ;  /* 0x000000013c3c7824 */ /* 0x008fca00078e023d */
[----:B----4-:R-:W-:-:S05]  /*0ea0*/  IADD3 R59, PT, PT, R59, R60, RZ ;  /* 0x0000003c3b3b7210 */ /* 0x010fca0007ffe0ff */
[----:B------:R-:W-:-:S04]  /*0eb0*/  IMAD.IADD R58, R58, 0x1, R59 ;  /* 0x000000013a3a7824 */ /* 0x000fc800078e023b */
[----:B------:R-:W-:-:S04]  /*0ec0*/  IMAD.IADD R57, R57, 0x1, R58 ;  /* 0x0000000139397824 */ /* 0x000fc800078e023a */
[----:B------:R-:W-:-:S04]  /*0ed0*/  IMAD.IADD R56, R56, 0x1, R57 ;  /* 0x0000000138387824 */ /* 0x000fc800078e0239 */
[----:B------:R-:W-:-:S04]  /*0ee0*/  IMAD.IADD R55, R55, 0x1, R56 ;  /* 0x0000000137377824 */ /* 0x000fc800078e0238 */
[----:B------:R-:W-:-:S04]  /*0ef0*/  IMAD.IADD R54, R54, 0x1, R55 ;  /* 0x0000000136367824 */ /* 0x000fc800078e0237 */
[----:B0-----:R-:W-:-:S05]  /*0f00*/  IMAD.IADD R53, R53, 0x1, R54 ;  /* 0x0000000135357824 */ /* 0x001fca00078e0236 */
[----:B-1----:R-:W-:-:S05]  /*0f10*/  IADD3 R80, PT, PT, R80, R53, RZ ;  /* 0x0000003550507210 */ /* 0x002fca0007ffe0ff */
        /* <DEDUP_REMOVED lines=10> */
[----:B------:R-:W-:-:S04]  /*0fc0*/  ISETP.NE.AND P0, PT, R84, 0x1, PT ;  /* 0x000000015400780c */ /* 0x000fc80003f05270 */
[----:B------:R0:W-:Y:S01]  /*0fd0*/  @!P1 STS [R36+0x8400], R91 ;  /* 0x0084005b24009388 */ /* 0x0001e20000000800 */
[----:B------:R-:W-:Y:S01]  /*0fe0*/  BAR.SYNC.DEFER_BLOCKING 0x0 ;  /* 0x0000000000007b1d */ /* 0x000fe20000010000 */
[----:B------:R-:W-:Y:S01]  /*0ff0*/  ISETP.NE.AND P1, PT, R84, 0x4, PT ;  /* 0x000000045400780c */ /* 0x000fe20003f25270 */
[----:B0-----:R-:W-:-:S04]  /*1000*/  IMAD.IADD R91, R91, 0x1, -R80 ;  /* 0x000000015b5b7824 */ /* 0x001fc800078e0a50 */
[----:B------:R-:W0:Y:S04]  /*1010*/  LDS.128 R4, [UR4+0x8400] ;  /* 0x00840004ff047984 */ /* 0x000e280008000c00 */
[----:B------:R-:W1:Y:S01]  /*1020*/  LDS.128 R8, [UR4+0x8410] ;  /* 0x00841004ff087984 */ /* 0x000e620008000c00 */
[C---:B0-----:R-:W-:Y:S02]  /*1030*/  SEL R43, R4.reuse, R43, !P0 ;  /* 0x0000002b042b7207 */ /* 0x041fe40004000000 */
[----:B------:R-:W-:Y:S02]  /*1040*/  IADD3 R5, PT, PT, R4, R5, RZ ;  /* 0x0000000504057210 */ /* 0x000fe40007ffe0ff */
        /* <DEDUP_REMOVED lines=11> */
[----:B------:R-:W-:Y:S02]  /*1100*/  SEL R43, R8, R43, !P0 ;  /* 0x0000002b082b7207 */ /* 0x000fe40004000000 */
[----:B------:R-:W-:-:S02]  /*1110*/  ISETP.GT.U32.AND P0, PT, R0, 0x1f, PT ;  /* 0x0000001f0000780c */ /* 0x000fc40003f04070 */
[----:B------:R-:W-:Y:S02]  /*1120*/  SEL R43, R9, R43, !P2 ;  /* 0x0000002b092b7207 */ /* 0x000fe40005000000 */
[----:B------:R-:W-:Y:S02]  /*1130*/  ISETP.GT.U32.OR P2, PT, R0, 0x1f, P1 ;  /* 0x0000001f0000780c */ /* 0x000fe40000f44470 */
[----:B------:R-:W-:Y:S02]  /*1140*/  IADD3 R10, PT, PT, R10, R9, RZ ;  /* 0x000000090a0a7210 */ /* 0x000fe40007ffe0ff */
[----:B------:R-:W-:Y:S02]  /*1150*/  SEL R4, R91, RZ, P1 ;  /* 0x000000ff5b047207 */ /* 0x000fe40000800000 */
[----:B------:R-:W-:Y:S01]  /*1160*/  SEL R43, R10, R43, !P3 ;  /* 0x0000002b0a2b7207 */ /* 0x000fe20005800000 */
[----:B------:R-:W-:-:S04]  /*1170*/  IMAD.IADD R11, R11, 0x1, R10 ;  /* 0x000000010b0b7824 */ /* 0x000fc800078e020a */
[----:B------:R-:W-:Y:S01]  /*1180*/  @P0 IMAD.IADD R91, R43, 0x1, R4 ;  /* 0x000000012b5b0824 */ /* 0x000fe200078e0204 */
[----:B------:R-:W-:Y:S01]  /*1190*/  ISETP.NE.AND P0, PT, R0, RZ, PT ;  /* 0x000000ff0000720c */ /* 0x000fe20003f05270 */
[----:B------:R-:W-:-:S05]  /*11a0*/  @!P2 IMAD.U32 R91, R11, 0x10000, RZ ;  /* 0x000100000b5ba824 */ /* 0x000fca00078e00ff */
[----:B------:R-:W-:Y:S01]  /*11b0*/  @!P2 STS [UR4+0x8428], R91 ;  /* 0x0084285bff00a988 */ /* 0x000fe20008000804 */
[----:B------:R-:W-:Y:S06]  /*11c0*/  BAR.SYNC.DEFER_BLOCKING 0x0 ;  /* 0x0000000000007b1d */ /* 0x000fec0000010000 */
[----:B------:R-:W0:Y:S02]  /*11d0*/  LDS R4, [UR4+0x8428] ;  /* 0x00842804ff047984 */ /* 0x000e240008000800 */
[----:B0-----:R-:W-:-:S05]  /*11e0*/  SEL R4, R4, RZ, P0 ;  /* 0x000000ff04047207 */ /* 0x001fca0000000000 */
[----:B------:R-:W-:-:S04]  /*11f0*/  IMAD.IADD R4, R4, 0x1, R91 ;  /* 0x0000000104047824 */ /* 0x000fc800078e025b */
[--C-:B------:R-:W-:Y:S01]  /*1200*/  IMAD.IADD R6, R79, 0x1, R4.reuse ;  /* 0x000000014f067824 */ /* 0x100fe200078e0204 */
[-C--:B------:R-:W-:Y:S01]  /*1210*/  IADD3 R8, PT, PT, R81, R4.reuse, RZ ;  /* 0x0000000451087210 */ /* 0x080fe20007ffe0ff */
        /* <DEDUP_REMOVED lines=9> */
[----:B------:R-:W-:Y:S01]  /*12b0*/  IADD3 R53, PT, PT, R53, R4, RZ ;  /* 0x0000000435357210 */ /* 0x000fe20007ffe0ff */
[--C-:B------:R-:W-:Y:S01]  /*12c0*/  IMAD.IADD R76, R76, 0x1, R4.reuse ;  /* 0x000000014c4c7824 */ /* 0x100fe200078e0204 */
[----:B------:R-:W-:Y:S01]  /*12d0*/  STS [R37], R4 ;  /* 0x0000000425007388 */ /* 0x000fe20000000800 */
        /* <DEDUP_REMOVED lines=57> */
[----:B------:R-:W4:Y:S01]  /*1670*/  LDS.U16 R7, [R44] ;  /* 0x000000002c077984 */ /* 0x000f220000000400 */
[----:B0-----:R-:W-:-:S02]  /*1680*/  IMAD.IADD R8, R49, 0x1, R38 ;  /* 0x0000000131087824 */ /* 0x001fc400078e0226 */
[----:B-1----:R-:W-:Y:S02]  /*1690*/  IMAD.IADD R49, R48, 0x1, R5 ;  /* 0x0000000130317824 */ /* 0x002fe400078e0205 */
[----:B--2---:R-:W-:Y:S02]  /*16a0*/  IMAD.IADD R48, R47, 0x1, R42 ;  /* 0x000000012f307824 */ /* 0x004fe400078e022a */
[----:B---3--:R-:W-:Y:S02]  /*16b0*/  IMAD.IADD R6, R51, 0x1, R52 ;  /* 0x0000000133067824 */ /* 0x008fe400078e0234 */
[----:B----4-:R-:W-:Y:S01]  /*16c0*/  IMAD.IADD R9, R50, 0x1, R45 ;  /* 0x0000000132097824 */ /* 0x010fe200078e022d */
[----:B------:R-:W-:Y:S01]  /*16d0*/  IADD3 R47, PT, PT, R46, R7, RZ ;  /* 0x000000072e2f7210 */ /* 0x000fe20007ffe0ff */
[----:B------:R-:W-:Y:S06]  /*16e0*/  BAR.SYNC.DEFER_BLOCKING 0x0 ;  /* 0x0000000000007b1d */ /* 0x000fec0000010000 */
[----:B------:R-:W-:Y:S05]  /*16f0*/  BRA.U UP0, `(.L_x_430) ;  /* 0x0000000100dc7547 */ /* 0x000fea000b800000 */
[----:B------:R-:W-:Y:S01]  /*1700*/  LEA R5, R6, UR4, 0x2 ;  /* 0x0000000406057c11 */ /* 0x000fe2000f8e10ff */
[----:B------:R-:W-:Y:S01]  /*1710*/  UIADD3 UR8, UPT, UPT, UR8, 0x6, URZ ;  /* 0x0000000608087890 */ /* 0x000fe2000fffe0ff */
[----:B------:R-:W-:Y:S01]  /*1720*/  LEA R4, R9, UR4, 0x2 ;  /* 0x0000000409047c11 */ /* 0x000fe2000f8e10ff */
[----:B------:R-:W-:Y:S01]  /*1730*/  UIADD3 UR5, UPT, UPT, UR5, -0x6, URZ ;  /* 0xfffffffa05057890 */ /* 0x000fe2000fffe0ff */
[----:B------:R-:W-:Y:S01]  /*1740*/  LEA R7, R8, UR4, 0x2 ;  /* 0x0000000408077c11 */ /* 0x000fe2000f8e10ff */
[----:B------:R-:W-:Y:S01]  /*1750*/  IMAD R11, R6, 0x8, R5 ;  /* 0x00000008060b7824 */ /* 0x000fe200078e0205 */
[----:B------:R-:W-:Y:S01]  /*1760*/  LEA R6, R49, UR4, 0x2 ;  /* 0x0000000431067c11 */ /* 0x000fe2000f8e10ff */
[----:B------:R-:W-:Y:S01]  /*1770*/  IMAD R10, R9, 0x8, R4 ;  /* 0x00000008090a7824 */ /* 0x000fe200078e0204 */
[----:B------:R-:W-:Y:S01]  /*1780*/  LEA R9, R48, UR4, 0x2 ;  /* 0x0000000430097c11 */ /* 0x000fe2000f8e10ff */
[----:B------:R-:W-:Y:S01]  /*1790*/  IMAD R45, R8, 0x8, R7 ;  /* 0x00000008082d7824 */ /* 0x000fe200078e0207 */
[----:B------:R0:W-:Y:S01]  /*17a0*/  STS [R5], R28 ;  /* 0x0000001c05007388 */ /* 0x0001e20000000800 */
[----:B------:R-:W-:Y:S01]  /*17b0*/  LEA R8, R47, UR4, 0x2 ;  /* 0x000000042f087c11 */ /* 0x000fe2000f8e10ff */
[----:B------:R-:W-:-:S02]  /*17c0*/  IMAD R38, R49, 0x8, R6 ;  /* 0x0000000831267824 */ /* 0x000fc400078e0206 */
[----:B------:R1:W-:Y:S01]  /*17d0*/  STS [R4], R29 ;  /* 0x0000001d04007388 */ /* 0x0003e20000000800 */
[----:B------:R-:W-:-:S03]  /*17e0*/  LEA R40, R47, R8, 0x3 ;  /* 0x000000082f287211 */ /* 0x000fc600078e18ff */
[----:B------:R1:W-:Y:S01]  /*17f0*/  STS [R7], R30 ;  /* 0x0000001e07007388 */ /* 0x0003e20000000800 */
[----:B0-----:R-:W-:-:S03]  /*1800*/  IMAD R5, R48, 0x8, R9 ;  /* 0x0000000830057824 */ /* 0x001fc600078e0209 */
[----:B------:R1:W-:Y:S04]  /*1810*/  STS [R6], R31 ;  /* 0x0000001f06007388 */ /* 0x0003e80000000800 */
[----:B------:R1:W-:Y:S04]  /*1820*/  STS [R9], R32 ;  /* 0x0000002009007388 */ /* 0x0003e80000000800 */
[----:B------:R1:W-:Y:S01]  /*1830*/  STS [R8], R33 ;  /* 0x0000002108007388 */ /* 0x0003e20000000800 */
[----:B------:R-:W-:Y:S06]  /*1840*/  BAR.SYNC.DEFER_BLOCKING 0x0 ;  /* 0x0000000000007b1d */ /* 0x000fec0000010000 */
[----:B------:R1:W0:Y:S04]  /*1850*/  LDS.64 R28, [R39] ;  /* 0x00000000271c7984 */ /* 0x0002280000000a00 */
[----:B------:R1:W2:Y:S04]  /*1860*/  LDS.64 R30, [R39+0x8] ;  /* 0x00000800271e7984 */ /* 0x0002a80000000a00 */
[----:B------:R1:W3:Y:S01]  /*1870*/  LDS.64 R32, [R39+0x10] ;  /* 0x0000100027207984 */ /* 0x0002e20000000a00 */
[----:B------:R-:W-:Y:S06]  /*1880*/  BAR.SYNC.DEFER_BLOCKING 0x0 ;  /* 0x0000000000007b1d */ /* 0x000fec0000010000 */
[----:B-----5:R1:W-:Y:S04]  /*1890*/  STS [R11], R2 ;  /* 0x000000020b007388 */ /* 0x0203e80000000800 */
[----:B------:R1:W-:Y:S04]  /*18a0*/  STS [R11+0x4], R3 ;  /* 0x000004030b007388 */ /* 0x0003e80000000800 */
[----:B------:R1:W-:Y:S04]  /*18b0*/  STS [R11+0x8], R12 ;  /* 0x0000080c0b007388 */ /* 0x0003e80000000800 */
[----:B------:R1:W-:Y:S04]  /*18c0*/  STS [R10], R13 ;  /* 0x0000000d0a007388 */ /* 0x0003e80000000800 */
        /* <DEDUP_REMOVED lines=13> */
[----:B------:R1:W-:Y:S01]  /*19a0*/  STS [R40+0x8], R27 ;  /* 0x0000081b28007388 */ /* 0x0003e20000000800 */
[----:B------:R-:W-:Y:S06]  /*19b0*/  BAR.SYNC.DEFER_BLOCKING 0x0 ;  /* 0x0000000000007b1d */ /* 0x000fec0000010000 */
[----:B------:R1:W4:Y:S04]  /*19c0*/  LDS.64 R2, [R41] ;  /* 0x0000000029027984 */ /* 0x0003280000000a00 */
[----:B------:R1:W0:Y:S04]  /*19d0*/  LDS.64 R12, [R41+0x8] ;  /* 0x00000800290c7984 */ /* 0x0002280000000a00 */
[----:B------:R1:W0:Y:S04]  /*19e0*/  LDS.64 R14, [R41+0x10] ;  /* 0x00001000290e7984 */ /* 0x0002280000000a00 */
[----:B------:R1:W0:Y:S04]  /*19f0*/  LDS.64 R16, [R41+0x18] ;  /* 0x0000180029107984 */ /* 0x0002280000000a00 */
[----:B------:R1:W0:Y:S04]  /*1a00*/  LDS.64 R18, [R41+0x20] ;  /* 0x0000200029127984 */ /* 0x0002280000000a00 */
[----:B------:R1:W0:Y:S04]  /*1a10*/  LDS.64 R20, [R41+0x28] ;  /* 0x0000280029147984 */ /* 0x0002280000000a00 */
[----:B------:R1:W0:Y:S04]  /*1a20*/  LDS.64 R22, [R41+0x30] ;  /* 0x0000300029167984 */ /* 0x0002280000000a00 */
[----:B------:R1:W0:Y:S04]  /*1a30*/  LDS.64 R24, [R41+0x38] ;  /* 0x0000380029187984 */ /* 0x0002280000000a00 */
[----:B------:R1:W0:Y:S01]  /*1a40*/  LDS.64 R26, [R41+0x40] ;  /* 0x00004000291a7984 */ /* 0x0002220000000a00 */
[----:B------:R-:W-:Y:S06]  /*1a50*/  BAR.SYNC.DEFER_BLOCKING 0x0 ;  /* 0x0000000000007b1d */ /* 0x000fec0000010000 */
[----:B--23--:R-:W-:Y:S05]  /*1a60*/  BRA `(.L_x_431) ;  /* 0xffffffe800847947 */ /* 0x00cfea000383ffff */
.L_x_430:
[----:B------:R-:W0:Y:S01]  /*1a70*/  LDCU.64 UR8, c[0x0][0x3a0] ;  /* 0x00007400ff0877ac */ /* 0x000e220008000a00 */
[----:B------:R-:W-:Y:S01]  /*1a80*/  VIADD R4, R0, 0x100 ;  /* 0x0000010000047836 */ /* 0x000fe20000000000 */
[----:B------:R-:W-:Y:S01]  /*1a90*/  LEA R5, R6, UR4, 0x2 ;  /* 0x0000000406057c11 */ /* 0x000fe2000f8e10ff */
[----:B------:R-:W-:Y:S01]  /*1aa0*/  IMAD R41, R0, -0x44, R41 ;  /* 0xffffffbc00297824 */ /* 0x000fe200078e0229 */
[----:B------:R-:W-:Y:S02]  /*1ab0*/  LEA R7, R8, UR4, 0x2 ;  /* 0x0000000408077c11 */ /* 0x000fe4000f8e10ff */
[C---:B------:R-:W-:Y:S01]  /*1ac0*/  LEA R10, R49.reuse, UR4, 0x2 ;  /* 0x00000004310a7c11 */ /* 0x040fe2000f8e10ff */
[----:B------:R1:W-:Y:S01]  /*1ad0*/  STS [R5], R28 ;  /* 0x0000001c05007388 */ /* 0x0003e20000000800 */
[----:B------:R-:W-:Y:S02]  /*1ae0*/  IMAD R35, R6, 0x8, R5 ;  /* 0x0000000806237824 */ /* 0x000fe400078e0205 */
[----:B------:R-:W-:Y:S01]  /*1af0*/  IMAD R37, R8, 0x8, R7 ;  /* 0x0000000808257824 */ /* 0x000fe200078e0207 */
[----:B------:R-:W-:-:S02]  /*1b00*/  LEA R36, R49, R10, 0x3 ;  /* 0x0000000a31247211 */ /* 0x000fc400078e18ff */
[----:B-1----:R-:W-:Y:S01]  /*1b10*/  LEA R5, R48, UR4, 0x2 ;  /* 0x0000000430057c11 */ /* 0x002fe2000f8e10ff */
[----:B0-----:R-:W-:Y:S01]  /*1b20*/  IMAD.U32 R6, RZ, RZ, UR9 ;  /* 0x00000009ff067e24 */ /* 0x001fe2000f8e00ff */
[----:B------:R-:W-:Y:S02]  /*1b30*/  ISETP.LT.U32.AND P2, PT, R4, UR8, PT ;  /* 0x0000000804007c0c */ /* 0x000fe4000bf41070 */
[----:B------:R-:W-:Y:S01]  /*1b40*/  LEA R4, R9, UR4, 0x2 ;  /* 0x0000000409047c11 */ /* 0x000fe2000f8e10ff */
[----:B------:R-:W-:Y:S01]  /*1b50*/  IMAD R49, R48, 0x8, R5 ;  /* 0x0000000830317824 */ /* 0x000fe200078e0205 */
[----:B------:R-:W-:Y:S02]  /*1b60*/  LEA R28, R47, UR4, 0x2 ;  /* 0x000000042f1c7c11 */ /* 0x000fe4000f8e10ff */
[----:B------:R-:W-:Y:S01]  /*1b70*/  ISETP.LT.U32.AND P0, PT, R0, UR8, PT ;  /* 0x0000000800007c0c */ /* 0x000fe2000bf01070 */
[----:B------:R0:W-:Y:S01]  /*1b80*/  STS [R4], R29 ;  /* 0x0000001d04007388 */ /* 0x0001e20000000800 */
[----:B------:R-:W-:-:S02]  /*1b90*/  IMAD R34, R9, 0x8, R4 ;  /* 0x0000000809227824 */ /* 0x000fc400078e0204 */
[----:B------:R-:W-:Y:S01]  /*1ba0*/  ISETP.GT.U32.AND.EX P0, PT, R6, RZ, PT, P0 ;  /* 0x000000ff0600720c */ /* 0x000fe20003f04100 */
[----:B------:R-:W-:Y:S04]  /*1bb0*/  STS [R7], R30 ;  /* 0x0000001e07007388 */ /* 0x000fe80000000800 */
[----:B------:R-:W-:Y:S01]  /*1bc0*/  STS [R10], R31 ;  /* 0x0000001f0a007388 */ /* 0x000fe20000000800 */
[----:B0-----:R-:W-:-:S03]  /*1bd0*/  IMAD R4, R47, 0x8, R28 ;  /* 0x000000082f047824 */ /* 0x001fc600078e021c */
[----:B------:R-:W-:Y:S04]  /*1be0*/  STS [R5], R32 ;  /* 0x0000002005007388 */ /* 0x000fe80000000800 */
[----:B------:R-:W-:Y:S01]  /*1bf0*/  STS [R28], R33 ;  /* 0x000000211c007388 */ /* 0x000fe20000000800 */
[----:B------:R-:W-:Y:S06]  /*1c00*/  BAR.SYNC.DEFER_BLOCKING 0x0 ;  /* 0x0000000000007b1d */ /* 0x000fec0000010000 */
[----:B------:R-:W0:Y:S04]  /*1c10*/  LDS R6, [R41] ;  /* 0x0000000029067984 */ /* 0x000e280000000800 */
[----:B------:R-:W1:Y:S04]  /*1c20*/  LDS R7, [R41+0x400] ;  /* 0x0004000029077984 */ /* 0x000e680000000800 */
[----:B------:R-:W-:Y:S04]  /*1c30*/  LDS R8, [R41+0x800] ;  /* 0x0008000029087984 */ /* 0x000fe80000000800 */
[----:B------:R-:W2:Y:S04]  /*1c40*/  LDS R9, [R41+0xc00] ;  /* 0x000c000029097984 */ /* 0x000ea80000000800 */
[----:B------:R-:W-:Y:S04]  /*1c50*/  LDS R10, [R41+0x1000] ;  /* 0x00100000290a7984 */ /* 0x000fe80000000800 */
[----:B------:R3:W-:Y:S01]  /*1c60*/  LDS R11, [R41+0x1400] ;  /* 0x00140000290b7984 */ /* 0x0007e20000000800 */
[----:B------:R-:W-:Y:S01]  /*1c70*/  BAR.SYNC.DEFER_BLOCKING 0x0 ;  /* 0x0000000000007b1d */ /* 0x000fe20000010000 */
[----:B---3--:R-:W-:-:S05]  /*1c80*/  IMAD R41, R0, 0x8, R41 ;  /* 0x0000000800297824 */ /* 0x008fca00078e0229 */
[----:B-----5:R-:W-:Y:S04]  /*1c90*/  STS [R35], R2 ;  /* 0x0000000223007388 */ /* 0x020fe80000000800 */
[----:B------:R3:W-:Y:S04]  /*1ca0*/  STS [R35+0x4], R3 ;  /* 0x0000040323007388 */ /* 0x0007e80000000800 */
[----:B------:R4:W-:Y:S04]  /*1cb0*/  STS [R35+0x8], R12 ;  /* 0x0000080c23007388 */ /* 0x0009e80000000800 */
[----:B------:R-:W-:Y:S01]  /*1cc0*/  STS [R34], R13 ;  /* 0x0000000d22007388 */ /* 0x000fe20000000800 */
[----:B---3--:R-:W3:Y:S03]  /*1cd0*/  LDC.64 R2, c[0x0][0x388] ;  /* 0x0000e200ff027b82 */ /* 0x008ee60000000a00 */
[----:B------:R0:W-:Y:S01]  /*1ce0*/  STS [R34+0x4], R14 ;  /* 0x0000040e22007388 */ /* 0x0001e20000000800 */
[----:B----4-:R-:W-:-:S03]  /*1cf0*/  VIADD R12, R0, 0x200 ;  /* 0x00000200000c7836 */ /* 0x010fc60000000000 */
[----:B------:R-:W-:Y:S02]  /*1d00*/  STS [R34+0x8], R15 ;  /* 0x0000080f22007388 */ /* 0x000fe40000000800 */
[----:B------:R-:W-:Y:S02]  /*1d10*/  ISETP.LT.U32.AND P4, PT, R12, UR8, PT ;  /* 0x000000080c007c0c */ /* 0x000fe4000bf81070 */
[----:B------:R4:W-:Y:S01]  /*1d20*/  STS [R37], R16 ;  /* 0x0000001025007388 */ /* 0x0009e20000000800 */
[C---:B------:R-:W-:Y:S01]  /*1d30*/  LOP3.LUT R12, R0.reuse, 0x400, RZ, 0xfc, !PT ;  /* 0x00000400000c7812 */ /* 0x040fe200078efcff */
[----:B0-----:R-:W-:Y:S02]  /*1d40*/  VIADD R14, R0, 0x300 ;  /* 0x00000300000e7836 */ /* 0x001fe40000000000 */
[----:B------:R-:W-:Y:S01]  /*1d50*/  STS [R37+0x4], R17 ;  /* 0x0000041125007388 */ /* 0x000fe20000000800 */
[----:B------:R-:W-:Y:S01]  /*1d60*/  ISETP.LT.U32.AND P1, PT, R12, UR8, PT ;  /* 0x000000080c007c0c */ /* 0x000fe2000bf21070 */
[----:B------:R-:W-:Y:S01]  /*1d70*/  IMAD.U32 R12, RZ, RZ, UR9 ;  /* 0x00000009ff0c7e24 */ /* 0x000fe2000f8e00ff */
[----:B------:R-:W-:Y:S01]  /*1d80*/  ISETP.LT.U32.AND P5, PT, R14, UR8, PT ;  /* 0x000000080e007c0c */ /* 0x000fe2000bfa1070 */
[----:B------:R0:W-:Y:S01]  /*1d90*/  STS [R37+0x8], R18 ;  /* 0x0000081225007388 */ /* 0x0001e20000000800 */
[----:B------:R-:W-:Y:S01]  /*1da0*/  VIADD R14, R0, 0x500 ;  /* 0x00000500000e7836 */ /* 0x000fe20000000000 */
[----:B----4-:R-:W-:-:S02]  /*1db0*/  MOV R16, UR9 ;  /* 0x0000000900107c02 */ /* 0x010fc40008000f00 */
[----:B------:R-:W-:Y:S01]  /*1dc0*/  STS [R36], R19 ;  /* 0x0000001324007388 */ /* 0x000fe20000000800 */
[----:B------:R-:W-:Y:S01]  /*1dd0*/  ISETP.GT.U32.AND.EX P5, PT, R12, RZ, PT, P5 ;  /* 0x000000ff0c00720c */ /* 0x000fe20003fa4150 */
[----:B---3--:R-:W-:Y:S01]  /*1de0*/  IMAD.WIDE.U32 R2, R0, 0x4, R2 ;  /* 0x0000000400027825 */ /* 0x008fe200078e0002 */
[----:B------:R-:W-:Y:S01]  /*1df0*/  ISETP.GT.U32.AND.EX P2, PT, R16, RZ, PT, P2 ;  /* 0x000000ff1000720c */ /* 0x000fe20003f44120 */
[----:B------:R-:W-:Y:S01]  /*1e00*/  STS [R36+0x4], R20 ;  /* 0x0000041424007388 */ /* 0x000fe20000000800 */
[----:B------:R-:W-:Y:S01]  /*1e10*/  ISETP.LT.U32.AND P3, PT, R14, UR8, PT ;  /* 0x000000080e007c0c */ /* 0x000fe2000bf61070 */
[----:B0-----:R-:W-:Y:S01]  /*1e20*/  IMAD.U32 R18, RZ, RZ, UR9 ;  /* 0x00000009ff127e24 */ /* 0x001fe2000f8e00ff */
[----:B------:R-:W-:Y:S01]  /*1e30*/  @P0 LOP3.LUT R37, R6, 0x80000000, RZ, 0x3c, !PT ;  /* 0x8000000006250812 */ /* 0x000fe200078e3cff */
[----:B------:R-:W-:Y:S01]  /*1e40*/  STS [R36+0x8], R21 ;  /* 0x0000081524007388 */ /* 0x000fe20000000800 */
[----:B------:R-:W-:Y:S01]  /*1e50*/  IMAD.U32 R14, RZ, RZ, UR9 ;  /* 0x00000009ff0e7e24 */ /* 0x000fe2000f8e00ff */
[----:B------:R-:W-:-:S02]  /*1e60*/  ISETP.GT.U32.AND.EX P3, PT, R16, RZ, PT, P3 ;  /* 0x000000ff1000720c */ /* 0x000fc40003f64130 */
[----:B------:R-:W-:Y:S01]  /*1e70*/  STS [R49], R22 ;  /* 0x0000001631007388 */ /* 0x000fe20000000800 */
[----:B------:R-:W-:Y:S02]  /*1e80*/  ISETP.GT.U32.AND.EX P4, PT, R18, RZ, PT, P4 ;  /* 0x000000ff1200720c */ /* 0x000fe40003f84140 */
[----:B------:R-:W-:Y:S01]  /*1e90*/  ISETP.GT.U32.AND.EX P1, PT, R14, RZ, PT, P1 ;  /* 0x000000ff0e00720c */ /* 0x000fe20003f24110 */
[----:B------:R-:W-:Y:S01]  /*1ea0*/  STS [R49+0x4], R23 ;  /* 0x0000041731007388 */ /* 0x000fe20000000800 */
[----:B-1----:R-:W-:Y:S02]  /*1eb0*/  @P2 LOP3.LUT R7, R7, 0x80000000, RZ, 0x3c, !PT ;  /* 0x8000000007072812 */ /* 0x002fe400078e3cff */
[----:B--2---:R-:W-:Y:S01]  /*1ec0*/  @P5 LOP3.LUT R9, R9, 0x80000000, RZ, 0x3c, !PT ;  /* 0x8000000009095812 */ /* 0x004fe200078e3cff */
[----:B------:R-:W-:Y:S04]  /*1ed0*/  STS [R49+0x8], R24 ;  /* 0x0000081831007388 */ /* 0x000fe80000000800 */
[----:B------:R-:W-:Y:S02]  /*1ee0*/  STS [R4], R25 ;  /* 0x0000001904007388 */ /* 0x000fe40000000800 */
[----:B------:R-:W-:-:S02]  /*1ef0*/  @P4 LOP3.LUT R47, R8, 0x80000000, RZ, 0x3c, !PT ;  /* 0x80000000082f4812 */ /* 0x000fc400078e3cff */
[----:B------:R-:W-:Y:S04]  /*1f00*/  STS [R4+0x4], R26 ;  /* 0x0000041a04007388 */ /* 0x000fe80000000800 */
[----:B------:R0:W-:Y:S01]  /*1f10*/  STS [R4+0x8], R27 ;  /* 0x0000081b04007388 */ /* 0x0001e20000000800 */
[----:B------:R-:W-:Y:S08]  /*1f20*/  BAR.SYNC.DEFER_BLOCKING 0x0 ;  /* 0x0000000000007b1d */ /* 0x000ff00000010000 */
[----:B0-----:R-:W0:Y:S01]  /*1f30*/  LDC.64 R4, c[0x0][0x398] ;  /* 0x0000e600ff047b82 */ /* 0x001e220000000a00 */
[----:B------:R-:W1:Y:S04]  /*1f40*/  @P0 LDS R43, [R41+0x4] ;  /* 0x00000400292b0984 */ /* 0x000e680000000800 */
[----:B------:R-:W2:Y:S01]  /*1f50*/  @P0 LDS R45, [R41] ;  /* 0x00000000292d0984 */ /* 0x000ea20000000800 */
[----:B0-----:R-:W-:-:S03]  /*1f60*/  IMAD.WIDE.U32 R4, R0, 0xc, R4 ;  /* 0x0000000c00047825 */ /* 0x001fc600078e0004 */
[----:B------:R-:W0:Y:S04]  /*1f70*/  @P0 LDS R39, [R41+0x8] ;  /* 0x0000080029270984 */ /* 0x000e280000000800 */
[----:B------:R-:W3:Y:S04]  /*1f80*/  LDS R13, [R41+0xc00] ;  /* 0x000c0000290d7984 */ /* 0x000ee80000000800 */
[----:B------:R-:W4:Y:S04]  /*1f90*/  LDS R15, [R41+0xc04] ;  /* 0x000c0400290f7984 */ /* 0x000f280000000800 */
        /* <DEDUP_REMOVED lines=10> */
[----:B------:R3:W-:Y:S04]  /*2040*/  @P0 STG.E desc[UR10][R2.64], R37 ;  /* 0x0000002502000986 */ /* 0x0007e8000c10190a */
[----:B-1----:R1:W-:Y:S04]  /*2050*/  @P0 STG.E desc[UR10][R4.64+0x4], R43 ;  /* 0x0000042b04000986 */ /* 0x0023e8000c10190a */
[----:B--2---:R1:W-:Y:S04]  /*2060*/  @P0 STG.E desc[UR10][R4.64], R45 ;  /* 0x0000002d04000986 */ /* 0x0043e8000c10190a */
[----:B0-----:R1:W-:Y:S01]  /*2070*/  @P0 STG.E desc[UR10][R4.64+0x8], R39 ;  /* 0x0000082704000986 */ /* 0x0013e2000c10190a */
[----:B---3--:R-:W-:-:S03]  /*2080*/  @P1 LOP3.LUT R37, R10, 0x80000000, RZ, 0x3c, !PT ;  /* 0x800000000a251812 */ /* 0x008fc600078e3cff */
[----:B------:R1:W-:Y:S04]  /*2090*/  @P2 STG.E desc[UR10][R2.64+0x400], R7 ;  /* 0x0004000702002986 */ /* 0x0003e8000c10190a */
[----:B------:R1:W-:Y:S04]  /*20a0*/  @P2 STG.E desc[UR10][R4.64+0xc00], R13 ;  /* 0x000c000d04002986 */ /* 0x0003e8000c10190a */
[----:B----4-:R1:W-:Y:S04]  /*20b0*/  @P2 STG.E desc[UR10][R4.64+0xc04], R15 ;  /* 0x000c040f04002986 */ /* 0x0103e8000c10190a */
[----:B------:R1:W-:Y:S04]  /*20c0*/  @P2 STG.E desc[UR10][R4.64+0xc08], R17 ;  /* 0x000c081104002986 */ /* 0x0003e8000c10190a */
        /* <DEDUP_REMOVED lines=11> */
[----:B------:R1:W-:Y:S01]  /*2180*/  @P1 STG.E desc[UR10][R4.64+0x3008], R35 ;  /* 0x0030082304001986 */ /* 0x0003e2000c10190a */
[----:B------:R-:W-:Y:S05]  /*2190*/  @!P3 EXIT ;  /* 0x000000000000b94d */ /* 0x000fea0003800000 */
[----:B-1----:R-:W0:Y:S01]  /*21a0*/  LDS R7, [R41+0x3c00] ;  /* 0x003c000029077984 */ /* 0x002e220000000800 */
[----:B------:R-:W-:-:S03]  /*21b0*/  LOP3.LUT R11, R11, 0x80000000, RZ, 0x3c, !PT ;  /* 0x800000000b0b7812 */ /* 0x000fc600078e3cff */
[----:B------:R-:W1:Y:S04]  /*21c0*/  LDS R9, [R41+0x3c04] ;  /* 0x003c040029097984 */ /* 0x000e680000000800 */
[----:B------:R-:W2:Y:S04]  /*21d0*/  LDS R13, [R41+0x3c08] ;  /* 0x003c0800290d7984 */ /* 0x000ea80000000800 */
[----:B------:R-:W-:Y:S04]  /*21e0*/  STG.E desc[UR10][R2.64+0x1400], R11 ;  /* 0x0014000b02007986 */ /* 0x000fe8000c10190a */
[----:B0-----:R-:W-:Y:S04]  /*21f0*/  STG.E desc[UR10][R4.64+0x3c00], R7 ;  /* 0x003c000704007986 */ /* 0x001fe8000c10190a */
[----:B-1----:R-:W-:Y:S04]  /*2200*/  STG.E desc[UR10][R4.64+0x3c04], R9 ;  /* 0x003c040904007986 */ /* 0x002fe8000c10190a */
[----:B--2---:R-:W-:Y:S01]  /*2210*/  STG.E desc[UR10][R4.64+0x3c08], R13 ;  /* 0x003c080d04007986 */ /* 0x004fe2000c10190a */
[----:B------:R-:W-:Y:S05]  /*2220*/  EXIT ;  /* 0x000000000000794d */ /* 0x000fea0003800000 */
.L_x_432:
        /* <DEDUP_REMOVED lines=13> */
.L_x_1794:


//--------------------- .text._ZN3cub18CUB_300001_SM_10006detail9transform16transform_kernelINS2_10policy_hubILb1EN4cuda3std3__45tupleIJN6thrust24THRUST_300001_SM_1000_NS6detail15normal_iteratorINSA_10device_ptrI6float3EEEENSC_INSD_IiEEEEEEEE10policy1000El17DivideFloat3ByIntSG_JPSE_PiEEEvT0_iT1_T2_DpNS2_10kernel_argIT3_EE --------------------------
	.section	.text._ZN3cub18CUB_300001_SM_10006detail9transform16transform_kernelINS2_10policy_hubILb1EN4cuda3std3__45tupleIJN6thrust24THRUST_300001_SM_1000_NS6detail15normal_iteratorINSA_10device_ptrI6float3EEEENSC_INSD_IiEEEEEEEE10policy1000El17DivideFloat3ByIntSG_JPSE_PiEEEvT0_iT1_T2_DpNS2_10kernel_argIT3_EE,"ax",@progbits
	.align	128
        .global         _ZN3cub18CUB_300001_SM_10006detail9transform16transform_kernelINS2_10policy_hubILb1EN4cuda3std3__45tupleIJN6thrust24THRUST_300001_SM_1000_NS6detail15normal_iteratorINSA_10device_ptrI6float3EEEENSC_INSD_IiEEEEEEEE10policy1000El17DivideFloat3ByIntSG_JPSE_PiEEEvT0_iT1_T2_DpNS2_10kernel_argIT3_EE
        .type           _ZN3cub18CUB_300001_SM_10006detail9transform16transform_kernelINS2_10policy_hubILb1EN4cuda3std3__45tupleIJN6thrust24THRUST_300001_SM_1000_NS6detail15normal_iteratorINSA_10device_ptrI6float3EEEENSC_INSD_IiEEEEEEEE10policy1000El17DivideFloat3ByIntSG_JPSE_PiEEEvT0_iT1_T2_DpNS2_10kernel_argIT3_EE,@function
        .size           _ZN3cub18CUB_300001_SM_10006detail9transform16transform_kernelINS2_10policy_hubILb1EN4cuda3std3__45tupleIJN6thrust24THRUST_300001_SM_1000_NS6detail15normal_iteratorINSA_10device_ptrI6float3EEEENSC_INSD_IiEEEEEEEE10policy1000El17DivideFloat3ByIntSG_JPSE_PiEEEvT0_iT1_T2_DpNS2_10kernel_argIT3_EE,(.L_x_1784 - _ZN3cub18CUB_300001_SM_10006detail9transform16transform_kernelINS2_10policy_hubILb1EN4cuda3std3__45tupleIJN6thrust24THRUST_300001_SM_1000_NS6detail15normal_iteratorINSA_10device_ptrI6float3EEEENSC_INSD_IiEEEEEEEE10policy1000El17DivideFloat3ByIntSG_JPSE_PiEEEvT0_iT1_T2_DpNS2_10kernel_argIT3_EE)
        .other          _ZN3cub18CUB_300001_SM_10006detail9transform16transform_kernelINS2_10policy_hubILb1EN4cuda3std3__45tupleIJN6thrust24THRUST_300001_SM_1000_NS6detail15normal_iteratorINSA_10device_ptrI6float3EEEENSC_INSD_IiEEEEEEEE10policy1000El17DivideFloat3ByIntSG_JPSE_PiEEEvT0_iT1_T2_DpNS2_10kernel_argIT3_EE,@"STO_CUDA_ENTRY STV_DEFAULT"
_ZN3cub18CUB_300001_SM_10006detail9transform16transform_kernelINS2_10policy_hubILb1EN4cuda3std3__45tupleIJN6thrust24THRUST_300001_SM_1000_NS6detail15normal_iteratorINSA_10device_ptrI6float3EEEENSC_INSD_IiEEEEEEEE10policy1000El17DivideFloat3ByIntSG_JPSE_PiEEEvT0_iT1_T2_DpNS2_10kernel_argIT3_EE:
.text._ZN3cub18CUB_300001_SM_10006detail9transform16transform_kernelINS2_10policy_hubILb1EN4cuda3std3__45tupleIJN6thrust24THRUST_300001_SM_1000_NS6detail15normal_iteratorINSA_10device_ptrI6float3EEEENSC_INSD_IiEEEEEEEE10policy1000El17DivideFloat3ByIntSG_JPSE_PiEEEvT0_iT1_T2_DpNS2_10kernel_argIT3_EE:
[----:B------:R-:W-:Y:S01]  /*0000*/  LDC R1, c[0x0][0x37c] ;  /* 0x0000df00ff017b82 */ /* 0x000fe20000000800 */
[----:B------:R-:W0:Y:S07]  /*0010*/  LDCU UR24, c[0x0][0x388] ;  /* 0x00007100ff1877ac */ /* 0x000e2e0008000800 */
[----:B------:R-:W1:Y:S01]  /*0020*/  S2UR UR4, SR_CTAID.X ;  /* 0x00000000000479c3 */ /* 0x000e620000002500 */
[----:B------:R-:W2:Y:S01]  /*0030*/  S2R R4, SR_TID.X ;  /* 0x0000000000047919 */ /* 0x000ea20000002100 */
[----:B------:R-:W-:Y:S01]  /*0040*/  BSSY.RECONVERGENT B0, `(.L_x_433) ;  /* 0x0000021000007945 */ /* 0x000fe20003800200 */
[----:B------:R-:W3:Y:S01]  /*0050*/  LDCU.64 UR6, c[0x0][0x380] ;  /* 0x00007000ff0677ac */ /* 0x000ee20008000a00 */
[----:B0-----:R-:W-:-:S04]  /*0060*/  USHF.L.U32 UR10, UR24, 0x7, URZ ;  /* 0x00000007180a7899 */ /* 0x001fc800080006ff */
[----:B------:R-:W-:Y:S02]  /*0070*/  USHF.R.S32.HI UR5, URZ, 0x1f, UR10 ;  /* 0x0000001fff057899 */ /* 0x000fe4000801140a */
[----:B-1----:R-:W-:Y:S02]  /*0080*/  UIMAD.WIDE.U32 UR20, UR10, UR4, URZ ;  /* 0x000000040a1472a5 */ /* 0x002fe4000f8e00ff */
[----:B------:R-:W-:Y:S02]  /*0090*/  UIMAD UR8, UR5, UR4, URZ ;  /* 0x00000004050872a4 */ /* 0x000fe4000f8e02ff */
[----:B---3--:R-:W-:Y:S02]  /*00a0*/  UIADD3 UR9, UP1, UPT, -UR20, UR6, URZ ;  /* 0x0000000614097290 */ /* 0x008fe4000ff3e1ff */
[----:B------:R-:W-:Y:S02]  /*00b0*/  UIADD3 UR8, UPT, UPT, UR21, UR8, URZ ;  /* 0x0000000815087290 */ /* 0x000fe4000fffe0ff */
[----:B------:R-:W-:Y:S01]  /*00c0*/  UISETP.LT.U32.AND UP0, UPT, UR9, UR10, UPT ;  /* 0x0000000a0900728c */ /* 0x000fe2000bf01070 */
[----:B--2---:R-:W-:Y:S01]  /*00d0*/  SHF.L.U32 R0, R4, 0x7, RZ ;  /* 0x0000000704007819 */ /* 0x004fe200000006ff */
[----:B------:R-:W-:-:S04]  /*00e0*/  UIADD3.X UR4, UPT, UPT, ~UR8, UR7, URZ, UP1, !UPT ;  /* 0x0000000708047290 */ /* 0x000fc80008ffe5ff */
[----:B------:R-:W-:-:S04]  /*00f0*/  UISETP.LT.AND.EX UP0, UPT, UR4, UR5, UPT, UP0 ;  /* 0x000000050400728c */ /* 0x000fc8000bf01300 */
[----:B------:R-:W-:-:S04]  /*0100*/  USEL UR9, UR9, UR10, UP0 ;  /* 0x0000000a09097287 */ /* 0x000fc80008000000 */
[----:B------:R-:W-:Y:S02]  /*0110*/  UIMAD UR7, UR9, 0xc, URZ ;  /* 0x0000000c090778a4 */ /* 0x000fe4000f8e02ff */
[----:B------:R-:W-:-:S04]  /*0120*/  USHF.L.U32 UR11, UR9, 0x2, URZ ;  /* 0x00000002090b7899 */ /* 0x000fc800080006ff */
[C---:B------:R-:W-:Y:S02]  /*0130*/  ISETP.GE.AND P1, PT, R0.reuse, UR7, PT ;  /* 0x0000000700007c0c */ /* 0x040fe4000bf26270 */
[----:B------:R-:W-:-:S11]  /*0140*/  ISETP.GE.AND P0, PT, R0, UR11, PT ;  /* 0x0000000b00007c0c */ /* 0x000fd6000bf06270 */
[----:B------:R-:W-:Y:S05]  /*0150*/  @P1 BRA `(.L_x_434) ;  /* 0x00000000003c1947 */ /* 0x000fea0003800000 */
[----:B------:R-:W0:Y:S01]  /*0160*/  LDCU.64 UR4, c[0x0][0x398] ;  /* 0x00007300ff0477ac */ /* 0x000e220008000a00 */
[----:B------:R-:W-:Y:S01]  /*0170*/  MOV R5, R0 ;  /* 0x0000000000057202 */ /* 0x000fe20000000f00 */
[----:B------:R-:W-:Y:S02]  /*0180*/  UIMAD UR6, UR8, 0xc, URZ ;  /* 0x0000000c080678a4 */ /* 0x000fe4000f8e02ff */
[----:B0-----:R-:W-:-:S04]  /*0190*/  UIMAD.WIDE.U32 UR4, UR20, 0xc, UR4 ;  /* 0x0000000c140478a5 */ /* 0x001fc8000f8e0004 */
[----:B------:R-:W-:Y:S02]  /*01a0*/  UIADD3 UR6, UPT, UPT, UR5, UR6, URZ ;  /* 0x0000000605067290 */ /* 0x000fe4000fffe0ff */
[----:B------:R-:W-:Y:S02]  /*01b0*/  MOV R3, UR5 ;  /* 0x0000000500037c02 */ /* 0x000fe40008000f00 */
[----:B------:R-:W-:Y:S02]  /*01c0*/  MOV R2, UR4 ;  /* 0x0000000400027c02 */ /* 0x000fe40008000f00 */
[----:B------:R-:W-:-:S03]  /*01d0*/  MOV R3, UR6 ;  /* 0x0000000600037c02 */ /* 0x000fc60008000f00 */
[----:B------:R-:W-:-:S07]  /*01e0*/  IMAD.WIDE.U32 R2, R4, 0x80, R2 ;  /* 0x0000008004027825 */ /* 0x000fce00078e0002 */
.L_x_435:
[----:B------:R-:W-:Y:S01]  /*01f0*/  IADD3 R5, PT, PT, R5, 0x4000, RZ ;  /* 0x0000400005057810 */ /* 0x000fe20007ffe0ff */
[----:B------:R0:W-:Y:S03]  /*0200*/  CCTL.E.PF2 [R2] ;  /* 0x000000000200798f */ /* 0x0001e60000800100 */
[----:B------:R-:W-:Y:S02]  /*0210*/  ISETP.GE.AND P1, PT, R5, UR7, PT ;  /* 0x0000000705007c0c */ /* 0x000fe4000bf26270 */
[----:B0-----:R-:W-:-:S04]  /*0220*/  IADD3 R2, P2, PT, R2, 0x4000, RZ ;  /* 0x0000400002027810 */ /* 0x001fc80007f5e0ff */
[----:B------:R-:W-:-:S07]  /*0230*/  IADD3.X R3, PT, PT, RZ, R3, RZ, P2, !PT ;  /* 0x00000003ff037210 */ /* 0x000fce00017fe4ff */
[----:B------:R-:W-:Y:S05]  /*0240*/  @!P1 BRA `(.L_x_435) ;  /* 0xfffffffc00e89947 */ /* 0x000fea000383ffff */
.L_x_434:
[----:B------:R-:W-:Y:S05]  /*0250*/  BSYNC.RECONVERGENT B0 ;  /* 0x0000000000007941 */ /* 0x000fea0003800200 */
.L_x_433:
[----:B------:R-:W-:Y:S04]  /*0260*/  BSSY.RECONVERGENT B0, `(.L_x_436) ;  /* 0x000000e000007945 */ /* 0x000fe80003800200 */
[----:B------:R-:W-:Y:S05]  /*0270*/  @P0 BRA `(.L_x_437) ;  /* 0x0000000000300947 */ /* 0x000fea0003800000 */
[----:B------:R-:W0:Y:S02]  /*0280*/  LDCU.64 UR4, c[0x0][0x3a8] ;  /* 0x00007500ff0477ac */ /* 0x000e240008000a00 */
[----:B0-----:R-:W-:-:S04]  /*0290*/  ULEA UR4, UP0, UR20, UR4, 0x2 ;  /* 0x0000000414047291 */ /* 0x001fc8000f8010ff */
[----:B------:R-:W-:Y:S02]  /*02a0*/  ULEA.HI.X UR5, UR20, UR5, UR8, 0x2, UP0 ;  /* 0x0000000514057291 */ /* 0x000fe400080f1408 */
[----:B------:R-:W-:-:S04]  /*02b0*/  MOV R2, UR4 ;  /* 0x0000000400027c02 */ /* 0x000fc80008000f00 */
[----:B------:R-:W-:-:S03]  /*02c0*/  MOV R3, UR5 ;  /* 0x0000000500037c02 */ /* 0x000fc60008000f00 */
[----:B------:R-:W-:-:S07]  /*02d0*/  IMAD.WIDE.U32 R2, R4, 0x80, R2 ;  /* 0x0000008004027825 */ /* 0x000fce00078e0002 */
.L_x_438:
[----:B------:R-:W-:Y:S01]  /*02e0*/  IADD3 R0, PT, PT, R0, 0x4000, RZ ;  /* 0x0000400000007810 */ /* 0x000fe20007ffe0ff */
[----:B------:R0:W-:Y:S03]  /*02f0*/  CCTL.E.PF2 [R2] ;  /* 0x000000000200798f */ /* 0x0001e60000800100 */
[----:B------:R-:W-:Y:S02]  /*0300*/  ISETP.GE.AND P0, PT, R0, UR11, PT ;  /* 0x0000000b00007c0c */ /* 0x000fe4000bf06270 */
[----:B0-----:R-:W-:-:S04]  /*0310*/  IADD3 R2, P1, PT, R2, 0x4000, RZ ;  /* 0x0000400002027810 */ /* 0x001fc80007f3e0ff */
[----:B------:R-:W-:-:S07]  /*0320*/  IADD3.X R3, PT, PT, RZ, R3, RZ, P1, !PT ;  /* 0x00000003ff037210 */ /* 0x000fce0000ffe4ff */
[----:B------:R-:W-:Y:S05]  /*0330*/  @!P0 BRA `(.L_x_438) ;  /* 0xfffffffc00e88947 */ /* 0x000fea000383ffff */
.L_x_437:
[----:B------:R-:W-:Y:S05]  /*0340*/  BSYNC.RECONVERGENT B0 ;  /* 0x0000000000007941 */ /* 0x000fea0003800200 */
.L_x_436:
[----:B------:R-:W0:Y:S01]  /*0350*/  LDCU.64 UR14, c[0x0][0x3a8] ;  /* 0x00007500ff0e77ac */ /* 0x000e220008000a00 */
[----:B------:R-:W1:Y:S01]  /*0360*/  LDCU.128 UR4, c[0x0][0x390] ;  /* 0x00007200ff0477ac */ /* 0x000e620008000c00 */
[----:B------:R-:W-:Y:S02]  /*0370*/  UIMAD UR13, UR8, 0xc, URZ ;  /* 0x0000000c080d78a4 */ /* 0x000fe4000f8e02ff */
[----:B------:R-:W-:Y:S01]  /*0380*/  USHF.L.U64.HI UR8, UR20, 0x2, UR8 ;  /* 0x0000000214087899 */ /* 0x000fe20008010208 */
[----:B------:R-:W2:Y:S01]  /*0390*/  LDCU.64 UR22, c[0x0][0x358] ;  /* 0x00006b00ff1677ac */ /* 0x000ea20008000a00 */
[----:B0-----:R-:W-:-:S04]  /*03a0*/  ULEA UR11, UP0, UR20, UR14, 0x2 ;  /* 0x0000000e140b7291 */ /* 0x001fc8000f8010ff */
[----:B------:R-:W-:Y:S02]  /*03b0*/  UIADD3.X UR12, UPT, UPT, UR8, UR15, URZ, UP0, !UPT ;  /* 0x0000000f080c7290 */ /* 0x000fe400087fe4ff */
[----:B------:R-:W-:Y:S01]  /*03c0*/  UISETP.NE.AND UP0, UPT, UR10, UR9, UPT ;  /* 0x000000090a00728c */ /* 0x000fe2000bf05270 */
[----:B------:R-:W-:Y:S01]  /*03d0*/  MOV R16, UR11 ;  /* 0x0000000b00107c02 */ /* 0x000fe20008000f00 */
[----:B-1----:R-:W-:Y:S02]  /*03e0*/  UIMAD.WIDE.U32 UR6, UR20, 0xc, UR6 ;  /* 0x0000000c140678a5 */ /* 0x002fe4000f8e0006 */
[----:B------:R-:W-:Y:S01]  /*03f0*/  UIMAD.WIDE.U32 UR4, UR20, 0xc, UR4 ;  /* 0x0000000c140478a5 */ /* 0x000fe2000f8e0004 */
[----:B------:R-:W-:Y:S01]  /*0400*/  MOV R17, UR12 ;  /* 0x0000000c00117c02 */ /* 0x000fe20008000f00 */
[----:B------:R-:W-:Y:S02]  /*0410*/  UIADD3 UR14, UPT, UPT, UR7, UR13, URZ ;  /* 0x0000000d070e7290 */ /* 0x000fe4000fffe0ff */
[----:B------:R-:W-:Y:S01]  /*0420*/  MOV R19, UR7 ;  /* 0x0000000700137c02 */ /* 0x000fe20008000f00 */
[----:B------:R-:W-:Y:S01]  /*0430*/  UIADD3 UR5, UPT, UPT, UR13, UR5, URZ ;  /* 0x000000050d057290 */ /* 0x000fe2000fffe0ff */
[----:B------:R-:W-:-:S02]  /*0440*/  MOV R18, UR6 ;  /* 0x0000000600127c02 */ /* 0x000fc40008000f00 */
[----:B------:R-:W-:Y:S01]  /*0450*/  MOV R19, UR14 ;  /* 0x0000000e00137c02 */ /* 0x000fe20008000f00 */
[----:B--2---:R-:W-:Y:S08]  /*0460*/  BRA.U !UP0, `(.L_x_439) ;  /* 0x0000001908ac7547 */ /* 0x004ff0000b800000 */
[----:B------:R-:W-:-:S06]  /*0470*/  UISETP.GE.AND UP0, UPT, UR24, 0x1, UPT ;  /* 0x000000011800788c */ /* 0x000fcc000bf06270 */
[----:B------:R-:W-:-:S13]  /*0480*/  PLOP3.LUT P0, PT, PT, PT, UP0, 0x80, 0x8 ;  /* 0x000000000008781c */ /* 0x000fda0003f0f008 */
[----:B------:R-:W-:Y:S05]  /*0490*/  @!P0 EXIT ;  /* 0x000000000000894d */ /* 0x000fea0003800000 */
[----:B------:R-:W-:Y:S01]  /*04a0*/  UISETP.GE.U32.AND UP0, UPT, UR24, 0x4, UPT ;  /* 0x000000041800788c */ /* 0x000fe2000bf06070 */
[----:B------:R-:W-:Y:S01]  /*04b0*/  HFMA2 R15, -RZ, RZ, 0, 0 ;  /* 0x00000000ff0f7431 */ /* 0x000fe200000001ff */
[----:B------:R-:W-:-:S07]  /*04c0*/  ULOP3.LUT UR6, UR24, 0x3, URZ, 0xc0, !UPT ;  /* 0x0000000318067892 */ /* 0x000fce000f8ec0ff */
[----:B------:R-:W-:Y:S05]  /*04d0*/  BRA.U !UP0, `(.L_x_440) ;  /* 0x0000000d08b87547 */ /* 0x000fea000b800000 */
[----:B------:R-:W-:Y:S01]  /*04e0*/  ULOP3.LUT UR7, UR24, 0x7ffffffc, URZ, 0xc0, !UPT ;  /* 0x7ffffffc18077892 */ /* 0x000fe2000f8ec0ff */
[----:B------:R-:W-:-:S05]  /*04f0*/  MOV R13, RZ ;  /* 0x000000ff000d7202 */ /* 0x000fca0000000f00 */
[----:B------:R-:W-:-:S07]  /*0500*/  MOV R15, UR7 ;  /* 0x00000007000f7c02 */ /* 0x000fce0008000f00 */
.L_x_473:
[----:B------:R-:W-:Y:S01]  /*0510*/  LEA R11, R13, R4, 0x7 ;  /* 0x000000040d0b7211 */ /* 0x000fe200078e38ff */
[----:B------:R-:W-:Y:S03]  /*0520*/  BSSY.RECONVERGENT B2, `(.L_x_441) ;  /* 0x0000038000027945 */ /* 0x000fe60003800200 */
[----:B------:R-:W-:-:S13]  /*0530*/  ISETP.GE.AND P0, PT, R11, UR9, PT ;  /* 0x000000090b007c0c */ /* 0x000fda000bf06270 */
[----:B01----:R-:W-:Y:S05]  /*0540*/  @P0 BRA `(.L_x_442) ;  /* 0x0000000000d40947 */ /* 0x003fea0003800000 */
[----:B------:R-:W-:-:S06]  /*0550*/  IMAD.WIDE R6, R11, 0x4, R16 ;  /* 0x000000040b067825 */ /* 0x000fcc00078e0210 */
[----:B------:R-:W2:Y:S01]  /*0560*/  LDG.E R6, desc[UR22][R6.64] ;  /* 0x0000001606067981 */ /* 0x000ea2000c1e1900 */
[----:B------:R-:W-:-:S05]  /*0570*/  IMAD.WIDE R24, R11, 0xc, R18 ;  /* 0x0000000c0b187825 */ /* 0x000fca00078e0212 */
[----:B------:R-:W3:Y:S01]  /*0580*/  LDG.E R27, desc[UR22][R24.64] ;  /* 0x00000016181b7981 */ /* 0x000ee2000c1e1900 */
[----:B------:R-:W-:Y:S01]  /*0590*/  BSSY.RECONVERGENT B3, `(.L_x_443) ;  /* 0x000000e000037945 */ /* 0x000fe20003800200 */
[----:B--2---:R-:W-:-:S04]  /*05a0*/  I2FP.F32.S32 R10, R6 ;  /* 0x00000006000a7245 */ /* 0x004fc80000201400 */
[----:B------:R-:W0:Y:S08]  /*05b0*/  MUFU.RCP R3, R10 ;  /* 0x0000000a00037308 */ /* 0x000e300000001000 */
[----:B---3--:R-:W1:Y:S01]  /*05c0*/  FCHK P0, R27, R10 ;  /* 0x0000000a1b007302 */ /* 0x008e620000000000 */
[----:B0-----:R-:W-:-:S04]  /*05d0*/  FFMA R0, -R10, R3, 1 ;  /* 0x3f8000000a007423 */ /* 0x001fc80000000103 */
[----:B------:R-:W-:-:S04]  /*05e0*/  FFMA R0, R3, R0, R3 ;  /* 0x0000000003007223 */ /* 0x000fc80000000003 */
[----:B------:R-:W-:-:S04]  /*05f0*/  FFMA R3, R27, R0, RZ ;  /* 0x000000001b037223 */ /* 0x000fc800000000ff */
[----:B------:R-:W-:-:S04]  /*0600*/  FFMA R2, -R10, R3, R27 ;  /* 0x000000030a027223 */ /* 0x000fc8000000011b */
[----:B------:R-:W-:Y:S01]  /*0610*/  FFMA R3, R0, R2, R3 ;  /* 0x0000000200037223 */ /* 0x000fe20000000003 */
[----:B-1----:R-:W-:Y:S06]  /*0620*/  @!P0 BRA `(.L_x_444) ;  /* 0x0000000000108947 */ /* 0x002fec0003800000 */
[----:B------:R-:W-:Y:S02]  /*0630*/  MOV R20, R10 ;  /* 0x0000000a00147202 */ /* 0x000fe40000000f00 */
[----:B------:R-:W-:-:S07]  /*0640*/  MOV R6, 0x660 ;  /* 0x0000066000067802 */ /* 0x000fce0000000f00 */
[----:B------:R-:W-:Y:S05]  /*0650*/  CALL.REL.NOINC `($__internal_0_$__cuda_sm3x_div_rn_noftz_f32_slowpath) ;  /* 0x0000003000687944 */ /* 0x000fea0003c00000 */
[----:B------:R-:W-:-:S07]  /*0660*/  MOV R3, R0 ;  /* 0x0000000000037202 */ /* 0x000fce0000000f00 */
.L_x_444:
[----:B------:R-:W-:Y:S05]  /*0670*/  BSYNC.RECONVERGENT B3 ;  /* 0x0000000000037941 */ /* 0x000fea0003800200 */
.L_x_443:
[----:B------:R-:W2:Y:S01]  /*0680*/  LDG.E R27, desc[UR22][R24.64+0x4] ;  /* 0x00000416181b7981 */ /* 0x000ea2000c1e1900 */
[----:B------:R-:W0:Y:S01]  /*0690*/  MUFU.RCP R5, R10 ;  /* 0x0000000a00057308 */ /* 0x000e220000001000 */
[----:B------:R-:W-:Y:S01]  /*06a0*/  BSSY.RECONVERGENT B3, `(.L_x_445) ;  /* 0x000000c000037945 */ /* 0x000fe20003800200 */
[----:B0-----:R-:W-:-:S04]  /*06b0*/  FFMA R2, -R10, R5, 1 ;  /* 0x3f8000000a027423 */ /* 0x001fc80000000105 */
[----:B------:R-:W-:Y:S02]  /*06c0*/  FFMA R2, R5, R2, R5 ;  /* 0x0000000205027223 */ /* 0x000fe40000000005 */
[----:B--2---:R-:W0:Y:S02]  /*06d0*/  FCHK P0, R27, R10 ;  /* 0x0000000a1b007302 */ /* 0x004e240000000000 */
[----:B------:R-:W-:-:S04]  /*06e0*/  FFMA R5, R2, R27, RZ ;  /* 0x0000001b02057223 */ /* 0x000fc800000000ff */
[----:B------:R-:W-:-:S04]  /*06f0*/  FFMA R0, -R10, R5, R27 ;  /* 0x000000050a007223 */ /* 0x000fc8000000011b */
[----:B------:R-:W-:Y:S01]  /*0700*/  FFMA R2, R2, R0, R5 ;  /* 0x0000000002027223 */ /* 0x000fe20000000005 */
[----:B0-----:R-:W-:Y:S06]  /*0710*/  @!P0 BRA `(.L_x_446) ;  /* 0x0000000000108947 */ /* 0x001fec0003800000 */
[----:B------:R-:W-:Y:S02]  /*0720*/  MOV R20, R10 ;  /* 0x0000000a00147202 */ /* 0x000fe40000000f00 */
[----:B------:R-:W-:-:S07]  /*0730*/  MOV R6, 0x750 ;  /* 0x0000075000067802 */ /* 0x000fce0000000f00 */
[----:B------:R-:W-:Y:S05]  /*0740*/  CALL.REL.NOINC `($__internal_0_$__cuda_sm3x_div_rn_noftz_f32_slowpath) ;  /* 0x00000030002c7944 */ /* 0x000fea0003c00000 */
[----:B------:R-:W-:-:S07]  /*0750*/  MOV R2, R0 ;  /* 0x0000000000027202 */ /* 0x000fce0000000f00 */
.L_x_446:
[----:B------:R-:W-:Y:S05]  /*0760*/  BSYNC.RECONVERGENT B3 ;  /* 0x0000000000037941 */ /* 0x000fea0003800200 */
.L_x_445:
        /* <DEDUP_REMOVED lines=13> */
.L_x_448:
[----:B------:R-:W-:Y:S05]  /*0840*/  BSYNC.RECONVERGENT B3 ;  /* 0x0000000000037941 */ /* 0x000fea0003800200 */
.L_x_447:
[----:B------:R-:W-:-:S05]  /*0850*/  HFMA2 R6, -RZ, RZ, 0, 7.152557373046875e-07 ;  /* 0x0000000cff067431 */ /* 0x000fca00000001ff */
[----:B------:R-:W-:-:S05]  /*0860*/  IMAD.WIDE R6, R11, R6, UR4 ;  /* 0x000000040b067e25 */ /* 0x000fca000f8e0206 */
[----:B------:R0:W-:Y:S04]  /*0870*/  STG.E desc[UR22][R6.64], R3 ;  /* 0x0000000306007986 */ /* 0x0001e8000c101916 */
[----:B------:R0:W-:Y:S04]  /*0880*/  STG.E desc[UR22][R6.64+0x4], R2 ;  /* 0x0000040206007986 */ /* 0x0001e8000c101916 */
[----:B------:R0:W-:Y:S02]  /*0890*/  STG.E desc[UR22][R6.64+0x8], R0 ;  /* 0x0000080006007986 */ /* 0x0001e4000c101916 */
.L_x_442:
[----:B------:R-:W-:Y:S05]  /*08a0*/  BSYNC.RECONVERGENT B2 ;  /* 0x0000000000027941 */ /* 0x000fea0003800200 */
.L_x_441:
[----:B0-----:R-:W-:Y:S01]  /*08b0*/  IADD3 R3, PT, PT, R11, 0x80, RZ ;  /* 0x000000800b037810 */ /* 0x001fe20007ffe0ff */
[----:B------:R-:W-:Y:S03]  /*08c0*/  BSSY.RECONVERGENT B2, `(.L_x_449) ;  /* 0x0000038000027945 */ /* 0x000fe60003800200 */
[----:B------:R-:W-:-:S13]  /*08d0*/  ISETP.GE.AND P0, PT, R3, UR9, PT ;  /* 0x0000000903007c0c */ /* 0x000fda000bf06270 */
[----:B------:R-:W-:Y:S05]  /*08e0*/  @P0 BRA `(.L_x_450) ;  /* 0x0000000000d40947 */ /* 0x000fea0003800000 */
[----:B------:R-:W-:-:S05]  /*08f0*/  IMAD.WIDE R6, R3, 0x4, R16 ;  /* 0x0000000403067825 */ /* 0x000fca00078e0210 */
        /* <DEDUP_REMOVED lines=17> */
.L_x_452:
[----:B------:R-:W-:Y:S05]  /*0a10*/  BSYNC.RECONVERGENT B3 ;  /* 0x0000000000037941 */ /* 0x000fea0003800200 */
.L_x_451:
        /* <DEDUP_REMOVED lines=14> */
.L_x_454:
[----:B------:R-:W-:Y:S05]  /*0b00*/  BSYNC.RECONVERGENT B3 ;  /* 0x0000000000037941 */ /* 0x000fea0003800200 */
.L_x_453:
        /* <DEDUP_REMOVED lines=13> */
.L_x_456:
[----:B------:R-:W-:Y:S05]  /*0be0*/  BSYNC.RECONVERGENT B3 ;  /* 0x0000000000037941 */ /* 0x000fea0003800200 */
.L_x_455:
[----:B------:R-:W-:-:S05]  /*0bf0*/  HFMA2 R2, -RZ, RZ, 0, 7.152557373046875e-07 ;  /* 0x0000000cff027431 */ /* 0x000fca00000001ff */
[----:B------:R-:W-:-:S05]  /*0c00*/  IMAD.WIDE R2, R3, R2, UR4 ;  /* 0x0000000403027e25 */ /* 0x000fca000f8e0202 */
[----:B------:R0:W-:Y:S04]  /*0c10*/  STG.E desc[UR22][R2.64], R12 ;  /* 0x0000000c02007986 */ /* 0x0001e8000c101916 */
[----:B------:R0:W-:Y:S04]  /*0c20*/  STG.E desc[UR22][R2.64+0x4], R10 ;  /* 0x0000040a02007986 */ /* 0x0001e8000c101916 */
[----:B------:R0:W-:Y:S02]  /*0c30*/  STG.E desc[UR22][R2.64+0x8], R0 ;  /* 0x0000080002007986 */ /* 0x0001e4000c101916 */
.L_x_450:
[----:B------:R-:W-:Y:S05]  /*0c40*/  BSYNC.RECONVERGENT B2 ;  /* 0x0000000000027941 */ /* 0x000fea0003800200 */
.L_x_449:
        /* <DEDUP_REMOVED lines=22> */
.L_x_460:
[----:B------:R-:W-:Y:S05]  /*0db0*/  BSYNC.RECONVERGENT B3 ;  /* 0x0000000000037941 */ /* 0x000fea0003800200 */
.L_x_459:
        /* <DEDUP_REMOVED lines=14> */
.L_x_462:
[----:B------:R-:W-:Y:S05]  /*0ea0*/  BSYNC.RECONVERGENT B3 ;  /* 0x0000000000037941 */ /* 0x000fea0003800200 */
.L_x_461:
        /* <DEDUP_REMOVED lines=13> */
.L_x_464:
[----:B------:R-:W-:Y:S05]  /*0f80*/  BSYNC.RECONVERGENT B3 ;  /* 0x0000000000037941 */ /* 0x000fea0003800200 */
.L_x_463:
[----:B------:R-:W-:-:S05]  /*0f90*/  HFMA2 R2, -RZ, RZ, 0, 7.152557373046875e-07 ;  /* 0x0000000cff027431 */ /* 0x000fca00000001ff */
[----:B------:R-:W-:-:S05]  /*0fa0*/  IMAD.WIDE R2, R3, R2, UR4 ;  /* 0x0000000403027e25 */ /* 0x000fca000f8e0202 */
[----:B------:R0:W-:Y:S04]  /*0fb0*/  STG.E desc[UR22][R2.64], R12 ;  /* 0x0000000c02007986 */ /* 0x0001e8000c101916 */
[----:B------:R0:W-:Y:S04]  /*0fc0*/  STG.E desc[UR22][R2.64+0x4], R10 ;  /* 0x0000040a02007986 */ /* 0x0001e8000c101916 */
[----:B------:R0:W-:Y:S02]  /*0fd0*/  STG.E desc[UR22][R2.64+0x8], R0 ;  /* 0x0000080002007986 */ /* 0x0001e4000c101916 */
.L_x_458:
[----:B------:R-:W-:Y:S05]  /*0fe0*/  BSYNC.RECONVERGENT B2 ;  /* 0x0000000000027941 */ /* 0x000fea0003800200 */
.L_x_457:
[----:B------:R-:W-:Y:S01]  /*0ff0*/  IADD3 R11, PT, PT, R11, 0x180, RZ ;  /* 0x000001800b0b7810 */ /* 0x000fe20007ffe0ff */
[----:B------:R-:W-:Y:S03]  /*1000*/  BSSY.RECONVERGENT B2, `(.L_x_465) ;  /* 0x0000038000027945 */ /* 0x000fe60003800200 */
[----:B------:R-:W-:-:S13]  /*1010*/  ISETP.GE.AND P0, PT, R11, UR9, PT ;  /* 0x000000090b007c0c */ /* 0x000fda000bf06270 */
[----:B------:R-:W-:Y:S05]  /*1020*/  @P0 BRA `(.L_x_466) ;  /* 0x0000000000d40947 */ /* 0x000fea0003800000 */
[----:B------:R-:W-:-:S06]  /*1030*/  IMAD.WIDE R6, R11, 0x4, R16 ;  /* 0x000000040b067825 */ /* 0x000fcc00078e0210 */
[----:B------:R-:W0:Y:S01]  /*1040*/  LDG.E R6, desc[UR22][R6.64] ;  /* 0x0000001606067981 */ /* 0x000e22000c1e1900 */
[----:B------:R-:W-:-:S05]  /*1050*/  IMAD.WIDE R24, R11, 0xc, R18 ;  /* 0x0000000c0b187825 */ /* 0x000fca00078e0212 */
[----:B------:R-:W2:Y:S01]  /*1060*/  LDG.E R27, desc[UR22][R24.64] ;  /* 0x00000016181b7981 */ /* 0x000ea2000c1e1900 */
[----:B------:R-:W-:Y:S01]  /*1070*/  BSSY.RECONVERGENT B3, `(.L_x_467) ;  /* 0x000000e000037945 */ /* 0x000fe20003800200 */
[----:B0-----:R-:W-:-:S04]  /*1080*/  I2FP.F32.S32 R10, R6 ;  /* 0x00000006000a7245 */ /* 0x001fc80000201400 */
[----:B------:R-:W0:Y:S08]  /*1090*/  MUFU.RCP R3, R10 ;  /* 0x0000000a00037308 */ /* 0x000e300000001000 */
[----:B--2---:R-:W1:Y:S01]  /*10a0*/  FCHK P0, R27, R10 ;  /* 0x0000000a1b007302 */ /* 0x004e620000000000 */
        /* <DEDUP_REMOVED lines=10> */
.L_x_468:
[----:B------:R-:W-:Y:S05]  /*1150*/  BSYNC.RECONVERGENT B3 ;  /* 0x0000000000037941 */ /* 0x000fea0003800200 */
.L_x_467:
        /* <DEDUP_REMOVED lines=14> */
.L_x_470:
[----:B------:R-:W-:Y:S05]  /*1240*/  BSYNC.RECONVERGENT B3 ;  /* 0x0000000000037941 */ /* 0x000fea0003800200 */
.L_x_469:
        /* <DEDUP_REMOVED lines=13> */
.L_x_472:
[----:B------:R-:W-:Y:S05]  /*1320*/  BSYNC.RECONVERGENT B3 ;  /* 0x0000000000037941 */ /* 0x000fea0003800200 */
.L_x_471:
[----:B------:R-:W-:-:S05]  /*1330*/  HFMA2 R6, -RZ, RZ, 0, 7.152557373046875e-07 ;  /* 0x0000000cff067431 */ /* 0x000fca00000001ff */
[----:B------:R-:W-:-:S05]  /*1340*/  IMAD.WIDE R6, R11, R6, UR4 ;  /* 0x000000040b067e25 */ /* 0x000fca000f8e0206 */
[----:B------:R1:W-:Y:S04]  /*1350*/  STG.E desc[UR22][R6.64], R3 ;  /* 0x0000000306007986 */ /* 0x0003e8000c101916 */
[----:B------:R1:W-:Y:S04]  /*1360*/  STG.E desc[UR22][R6.64+0x4], R2 ;  /* 0x0000040206007986 */ /* 0x0003e8000c101916 */
[----:B------:R1:W-:Y:S02]  /*1370*/  STG.E desc[UR22][R6.64+0x8], R0 ;  /* 0x0000080006007986 */ /* 0x0003e4000c101916 */
.L_x_466:
[----:B------:R-:W-:Y:S05]  /*1380*/  BSYNC.RECONVERGENT B2 ;  /* 0x0000000000027941 */ /* 0x000fea0003800200 */
.L_x_465:
[----:B------:R-:W-:-:S04]  /*1390*/  IADD3 R13, PT, PT, R13, 0x4, RZ ;  /* 0x000000040d0d7810 */ /* 0x000fc80007ffe0ff */
[----:B------:R-:W-:-:S13]  /*13a0*/  ISETP.NE.AND P0, PT, R13, R15, PT ;  /* 0x0000000f0d00720c */ /* 0x000fda0003f05270 */
[----:B------:R-:W-:Y:S05]  /*13b0*/  @P0 BRA `(.L_x_473) ;  /* 0xfffffff000540947 */ /* 0x000fea000383ffff */
.L_x_440:
[----:B------:R-:W-:-:S13]  /*13c0*/  ISETP.NE.AND P0, PT, RZ, UR6, PT ;  /* 0x00000006ff007c0c */ /* 0x000fda000bf05270 */
[----:B------:R-:W-:Y:S05]  /*13d0*/  @!P0 EXIT ;  /* 0x000000000000894d */ /* 0x000fea0003800000 */
[----:B------:R-:W-:-:S09]  /*13e0*/  UISETP.NE.AND UP0, UPT, UR6, 0x1, UPT ;  /* 0x000000010600788c */ /* 0x000fd2000bf05270 */
[----:B------:R-:W-:Y:S05]  /*13f0*/  BRA.U !UP0, `(.L_x_474) ;  /* 0x0000000508d47547 */ /* 0x000fea000b800000 */
[----:B01----:R-:W-:Y:S01]  /*1400*/  LEA R3, R15, R4, 0x7 ;  /* 0x000000040f037211 */ /* 0x003fe200078e38ff */
[----:B------:R-:W-:Y:S03]  /*1410*/  BSSY.RECONVERGENT B2, `(.L_x_475) ;  /* 0x0000038000027945 */ /* 0x000fe60003800200 */
[----:B------:R-:W-:-:S13]  /*1420*/  ISETP.GE.AND P0, PT, R3, UR9, PT ;  /* 0x0000000903007c0c */ /* 0x000fda000bf06270 */
[----:B------:R-:W-:Y:S05]  /*1430*/  @P0 BRA `(.L_x_476) ;  /* 0x0000000000d40947 */ /* 0x000fea0003800000 */
        /* <DEDUP_REMOVED lines=18> */
.L_x_478:
[----:B------:R-:W-:Y:S05]  /*1560*/  BSYNC.RECONVERGENT B3 ;  /* 0x0000000000037941 */ /* 0x000fea0003800200 */
.L_x_477:
        /* <DEDUP_REMOVED lines=14> */
.L_x_480:
[----:B------:R-:W-:Y:S05]  /*1650*/  BSYNC.RECONVERGENT B3 ;  /* 0x0000000000037941 */ /* 0x000fea0003800200 */
.L_x_479:
        /* <DEDUP_REMOVED lines=13> */
.L_x_482:
[----:B------:R-:W-:Y:S05]  /*1730*/  BSYNC.RECONVERGENT B3 ;  /* 0x0000000000037941 */ /* 0x000fea0003800200 */
.L_x_481:
[----:B------:R-:W-:-:S05]  /*1740*/  HFMA2 R6, -RZ, RZ, 0, 7.152557373046875e-07 ;  /* 0x0000000cff067431 */ /* 0x000fca00000001ff */
[----:B------:R-:W-:-:S05]  /*1750*/  IMAD.WIDE R6, R3, R6, UR4 ;  /* 0x0000000403067e25 */ /* 0x000fca000f8e0206 */
[----:B------:R0:W-:Y:S04]  /*1760*/  STG.E desc[UR22][R6.64], R10 ;  /* 0x0000000a06007986 */ /* 0x0001e8000c101916 */
[----:B------:R0:W-:Y:S04]  /*1770*/  STG.E desc[UR22][R6.64+0x4], R2 ;  /* 0x0000040206007986 */ /* 0x0001e8000c101916 */
[----:B------:R0:W-:Y:S02]  /*1780*/  STG.E desc[UR22][R6.64+0x8], R0 ;  /* 0x0000080006007986 */ /* 0x0001e4000c101916 */
.L_x_476:
[----:B------:R-:W-:Y:S05]  /*1790*/  BSYNC.RECONVERGENT B2 ;  /* 0x0000000000027941 */ /* 0x000fea0003800200 */
.L_x_475:
[----:B------:R-:W-:Y:S01]  /*17a0*/  IADD3 R3, PT, PT, R3, 0x80, RZ ;  /* 0x0000008003037810 */ /* 0x000fe20007ffe0ff */
[----:B------:R-:W-:Y:S03]  /*17b0*/  BSSY.RECONVERGENT B2, `(.L_x_483) ;  /* 0x0000038000027945 */ /* 0x000fe60003800200 */
[----:B------:R-:W-:-:S13]  /*17c0*/  ISETP.GE.AND P0, PT, R3, UR9, PT ;  /* 0x0000000903007c0c */ /* 0x000fda000bf06270 */
[----:B------:R-:W-:Y:S05]  /*17d0*/  @P0 BRA `(.L_x_484) ;  /* 0x0000000000d40947 */ /* 0x000fea0003800000 */
[----:B0-----:R-:W-:-:S06]  /*17e0*/  IMAD.WIDE R6, R3, 0x4, R16 ;  /* 0x0000000403067825 */ /* 0x001fcc00078e0210 */
        /* <DEDUP_REMOVED lines=17> */
.L_x_486:
[----:B------:R-:W-:Y:S05]  /*1900*/  BSYNC.RECONVERGENT B3 ;  /* 0x0000000000037941 */ /* 0x000fea0003800200 */
.L_x_485:
        /* <DEDUP_REMOVED lines=14> */
.L_x_488:
[----:B------:R-:W-:Y:S05]  /*19f0*/  BSYNC.RECONVERGENT B3 ;  /* 0x0000000000037941 */ /* 0x000fea0003800200 */
.L_x_487:
        /* <DEDUP_REMOVED lines=13> */
.L_x_490:
[----:B------:R-:W-:Y:S05]  /*1ad0*/  BSYNC.RECONVERGENT B3 ;  /* 0x0000000000037941 */ /* 0x000fea0003800200 */
.L_x_489:
[----:B------:R-:W-:-:S05]  /*1ae0*/  HFMA2 R6, -RZ, RZ, 0, 7.152557373046875e-07 ;  /* 0x0000000cff067431 */ /* 0x000fca00000001ff */
[----:B------:R-:W-:-:S05]  /*1af0*/  IMAD.WIDE R6, R3, R6, UR4 ;  /* 0x0000000403067e25 */ /* 0x000fca000f8e0206 */
[----:B------:R1:W-:Y:S04]  /*1b00*/  STG.E desc[UR22][R6.64], R10 ;  /* 0x0000000a06007986 */ /* 0x0003e8000c101916 */
[----:B------:R1:W-:Y:S04]  /*1b10*/  STG.E desc[UR22][R6.64+0x4], R2 ;  /* 0x0000040206007986 */ /* 0x0003e8000c101916 */
[----:B------:R1:W-:Y:S02]  /*1b20*/  STG.E desc[UR22][R6.64+0x8], R0 ;  /* 0x0000080006007986 */ /* 0x0003e4000c101916 */
.L_x_484:
[----:B------:R-:W-:Y:S05]  /*1b30*/  BSYNC.RECONVERGENT B2 ;  /* 0x0000000000027941 */ /* 0x000fea0003800200 */
.L_x_483:
[----:B------:R-:W-:-:S07]  /*1b40*/  IADD3 R15, PT, PT, R15, 0x2, RZ ;  /* 0x000000020f0f7810 */ /* 0x000fce0007ffe0ff */
.L_x_474:
[----:B01----:R-:W0:Y:S02]  /*1b50*/  LDC R0, c[0x0][0x388] ;  /* 0x0000e200ff007b82 */ /* 0x003e240000000800 */
[----:B0-----:R-:W-:-:S04]  /*1b60*/  LOP3.LUT R0, R0, 0x1, RZ, 0xc0, !PT ;  /* 0x0000000100007812 */ /* 0x001fc800078ec0ff */
[----:B------:R-:W-:-:S13]  /*1b70*/  ISETP.NE.U32.AND P0, PT, R0, 0x1, PT ;  /* 0x000000010000780c */ /* 0x000fda0003f05070 */
[----:B------:R-:W-:Y:S05]  /*1b80*/  @P0 EXIT ;  /* 0x000000000000094d */ /* 0x000fea0003800000 */
[----:B------:R-:W-:-:S04]  /*1b90*/  LEA R15, R15, R4, 0x7 ;  /* 0x000000040f0f7211 */ /* 0x000fc800078e38ff */
[----:B------:R-:W-:-:S13]  /*1ba0*/  ISETP.GE.AND P0, PT, R15, UR9, PT ;  /* 0x000000090f007c0c */ /* 0x000fda000bf06270 */
[----:B------:R-:W-:Y:S05]  /*1bb0*/  @P0 EXIT ;  /* 0x000000000000094d */ /* 0x000fea0003800000 */
        /* <DEDUP_REMOVED lines=18> */
.L_x_492:
[----:B------:R-:W-:Y:S05]  /*1ce0*/  BSYNC.RECONVERGENT B2 ;  /* 0x0000000000027941 */ /* 0x000fea0003800200 */
.L_x_491:
        /* <DEDUP_REMOVED lines=13> */
[----:B------:R-:W-:-:S07]  /*1dc0*/  IMAD.MOV.U32 R2, RZ, RZ, R0 ;  /* 0x000000ffff027224 */ /* 0x000fce00078e0000 */
.L_x_494:
[----:B------:R-:W-:Y:S05]  /*1dd0*/  BSYNC.RECONVERGENT B2 ;  /* 0x0000000000027941 */ /* 0x000fea0003800200 */
.L_x_493:
        /* <DEDUP_REMOVED lines=13> */
.L_x_496:
[----:B------:R-:W-:Y:S05]  /*1eb0*/  BSYNC.RECONVERGENT B2 ;  /* 0x0000000000027941 */ /* 0x000fea0003800200 */
.L_x_495:
[----:B------:R-:W-:-:S05]  /*1ec0*/  HFMA2 R4, -RZ, RZ, 0, 7.152557373046875e-07 ;  /* 0x0000000cff047431 */ /* 0x000fca00000001ff */
[----:B------:R-:W-:-:S05]  /*1ed0*/  IMAD.WIDE R4, R15, R4, UR4 ;  /* 0x000000040f047e25 */ /* 0x000fca000f8e0204 */
[----:B------:R-:W-:Y:S04]  /*1ee0*/  STG.E desc[UR22][R4.64], R3 ;  /* 0x0000000304007986 */ /* 0x000fe8000c101916 */
[----:B------:R-:W-:Y:S04]  /*1ef0*/  STG.E desc[UR22][R4.64+0x4], R2 ;  /* 0x0000040204007986 */ /* 0x000fe8000c101916 */
[----:B------:R-:W-:Y:S01]  /*1f00*/  STG.E desc[UR22][R4.64+0x8], R0 ;  /* 0x0000080004007986 */ /* 0x000fe2000c101916 */
[----:B------:R-:W-:Y:S05]  /*1f10*/  EXIT ;  /* 0x000000000000794d */ /* 0x000fea0003800000 */
.L_x_439:
[----:B------:R-:W-:-:S06]  /*1f20*/  UISETP.GE.AND UP0, UPT, UR24, 0x1, UPT ;  /* 0x000000011800788c */ /* 0x000fcc000bf06270 */
[----:B------:R-:W-:-:S13]  /*1f30*/  PLOP3.LUT P0, PT, PT, PT, UP0, 0x80, 0x8 ;  /* 0x000000000008781c */ /* 0x000fda0003f0f008 */
[----:B------:R-:W-:Y:S05]  /*1f40*/  @!P0 EXIT ;  /* 0x000000000000894d */ /* 0x000fea0003800000 */
[----:B------:R-:W-:Y:S01]  /*1f50*/  UISETP.GE.U32.AND UP0, UPT, UR24, 0x4, UPT ;  /* 0x000000041800788c */ /* 0x000fe2000bf06070 */
[----:B------:R-:W-:Y:S01]  /*1f60*/  MOV R3, RZ ;  /* 0x000000ff00037202 */ /* 0x000fe20000000f00 */
[----:B------:R-:W-:-:S07]  /*1f70*/  ULOP3.LUT UR14, UR24, 0x3, URZ, 0xc0, !UPT ;  /* 0x00000003180e7892 */ /* 0x000fce000f8ec0ff */
[----:B------:R-:W-:Y:S05]  /*1f80*/  BRA.U !UP0, `(.L_x_497) ;  /* 0x0000000d08807547 */ /* 0x000fea000b800000 */
[----:B------:R-:W0:Y:S01]  /*1f90*/  LDCU.128 UR16, c[0x0][0x390] ;  /* 0x00007200ff1077ac */ /* 0x000e220008000c00 */
[----:B------:R-:W-:Y:S01]  /*1fa0*/  MOV R2, R4 ;  /* 0x0000000400027202 */ /* 0x000fe20000000f00 */
[----:B------:R-:W-:Y:S01]  /*1fb0*/  UMOV UR6, 0xc00 ;  /* 0x00000c0000067882 */ /* 0x000fe20000000000 */
[----:B------:R-:W-:Y:S01]  /*1fc0*/  UMOV UR7, 0x0 ;  /* 0x0000000000077882 */ /* 0x000fe20000000000 */
[----:B------:R-:W-:Y:S02]  /*1fd0*/  ULOP3.LUT UR15, UR24, 0x7ffffffc, URZ, 0xc0, !UPT ;  /* 0x7ffffffc180f7892 */ /* 0x000fe4000f8ec0ff */
[----:B------:R-:W-:Y:S02]  /*1fe0*/  UIMAD.WIDE.U32 UR6, UR20, 0xc, UR6 ;  /* 0x0000000c140678a5 */ /* 0x000fe4000f8e0006 */
[----:B------:R-:W-:Y:S02]  /*1ff0*/  UIADD3 UR8, UP1, UPT, UR11, 0x400, URZ ;  /* 0x000004000b087890 */ /* 0x000fe4000ff3e0ff */
[----:B------:R-:W-:Y:S01]  /*2000*/  UIADD3 UR7, UPT, UPT, UR13, UR7, URZ ;  /* 0x000000070d077290 */ /* 0x000fe2000fffe0ff */
[----:B------:R-:W-:Y:S01]  /*2010*/  MOV R3, UR15 ;  /* 0x0000000f00037c02 */ /* 0x000fe20008000f00 */
[----:B------:R-:W-:-:S02]  /*2020*/  UIADD3.X UR9, UPT, UPT, URZ, UR12, URZ, UP1, !UPT ;  /* 0x0000000cff097290 */ /* 0x000fc40008ffe4ff */
[----:B------:R-:W-:Y:S02]  /*2030*/  UIADD3 UR12, UPT, UPT, -UR15, URZ, URZ ;  /* 0x000000ff0f0c7290 */ /* 0x000fe4000fffe1ff */
[----:B0-----:R-:W-:Y:S02]  /*2040*/  UIADD3 UR10, UP0, UPT, UR6, UR18, URZ ;  /* 0x00000012060a7290 */ /* 0x001fe4000ff1e0ff */
[----:B------:R-:W-:Y:S02]  /*2050*/  UIADD3 UR6, UP2, UPT, UR6, UR16, URZ ;  /* 0x0000001006067290 */ /* 0x000fe4000ff5e0ff */
[----:B------:R-:W-:Y:S02]  /*2060*/  UIADD3.X UR11, UPT, UPT, UR7, UR19, URZ, UP0, !UPT ;  /* 0x00000013070b7290 */ /* 0x000fe400087fe4ff */
[----:B------:R-:W-:-:S12]  /*2070*/  UIADD3.X UR7, UPT, UPT, UR7, UR17, URZ, UP2, !UPT ;  /* 0x0000001107077290 */ /* 0x000fd800097fe4ff */
.L_x_522:
[----:B------:R-:W-:Y:S02]  /*2080*/  MOV R14, UR8 ;  /* 0x00000008000e7c02 */ /* 0x000fe40008000f00 */
[----:B0-----:R-:W-:-:S03]  /*2090*/  MOV R15, UR9 ;  /* 0x00000009000f7c02 */ /* 0x001fc60008000f00 */
[----:B------:R-:W-:-:S05]  /*20a0*/  IMAD.WIDE R14, R2, 0x4, R14 ;  /* 0x00000004020e7825 */ /* 0x000fca00078e020e */
[----:B------:R-:W2:Y:S01]  /*20b0*/  LDG.E R24, desc[UR22][R14.64+-0x400] ;  /* 0xfffc00160e187981 */ /* 0x000ea2000c1e1900 */
[----:B------:R-:W-:Y:S02]  /*20c0*/  MOV R12, UR10 ;  /* 0x0000000a000c7c02 */ /* 0x000fe40008000f00 */
[----:B------:R-:W-:-:S03]  /*20d0*/  MOV R13, UR11 ;  /* 0x0000000b000d7c02 */ /* 0x000fc60008000f00 */
[----:B------:R-:W-:-:S05]  /*20e0*/  IMAD.WIDE R12, R2, 0xc, R12 ;  /* 0x0000000c020c7825 */ /* 0x000fca00078e020c */
[----:B------:R-:W3:Y:S01]  /*20f0*/  LDG.E R27, desc[UR22][R12.64+-0xc00] ;  /* 0xfff400160c1b7981 */ /* 0x000ee2000c1e1900 */
[----:B------:R-:W-:Y:S01]  /*2100*/  MOV R10, UR6 ;  /* 0x00000006000a7c02 */ /* 0x000fe20008000f00 */
[----:B------:R-:W-:Y:S01]  /*2110*/  BSSY.RECONVERGENT B2, `(.L_x_498) ;  /* 0x0000010000027945 */ /* 0x000fe20003800200 */
[----:B------:R-:W-:-:S03]  /*2120*/  MOV R11, UR7 ;  /* 0x00000007000b7c02 */ /* 0x000fc60008000f00 */
[----:B------:R-:W-:Y:S01]  /*2130*/  IMAD.WIDE R10, R2, 0xc, R10 ;  /* 0x0000000c020a7825 */ /* 0x000fe200078e020a */
        /* <DEDUP_REMOVED lines=13> */
.L_x_499:
[----:B------:R-:W-:Y:S05]  /*2210*/  BSYNC.RECONVERGENT B2 ;  /* 0x0000000000027941 */ /* 0x000fea0003800200 */
.L_x_498:
        /* <DEDUP_REMOVED lines=14> */
.L_x_501:
[----:B------:R-:W-:Y:S05]  /*2300*/  BSYNC.RECONVERGENT B2 ;  /* 0x0000000000027941 */ /* 0x000fea0003800200 */
.L_x_500:
        /* <DEDUP_REMOVED lines=13> */
.L_x_503:
[----:B------:R-:W-:Y:S05]  /*23e0*/  BSYNC.RECONVERGENT B2 ;  /* 0x0000000000027941 */ /* 0x000fea0003800200 */
.L_x_502:
[----:B------:R0:W-:Y:S04]  /*23f0*/  STG.E desc[UR22][R10.64+-0xc00], R25 ;  /* 0xfff400190a007986 */ /* 0x0001e8000c101916 */
[----:B------:R1:W-:Y:S04]  /*2400*/  STG.E desc[UR22][R10.64+-0xbfc], R23 ;  /* 0xfff404170a007986 */ /* 0x0003e8000c101916 */
[----:B------:R1:W-:Y:S04]  /*2410*/  STG.E desc[UR22][R10.64+-0xbf8], R0 ;  /* 0xfff408000a007986 */ /* 0x0003e8000c101916 */
[----:B------:R-:W2:Y:S04]  /*2420*/  LDG.E R24, desc[UR22][R14.64+-0x200] ;  /* 0xfffe00160e187981 */ /* 0x000ea8000c1e1900 */
[----:B------:R-:W3:Y:S01]  /*2430*/  LDG.E R27, desc[UR22][R12.64+-0x600] ;  /* 0xfffa00160c1b7981 */ /* 0x000ee2000c1e1900 */
[----:B------:R-:W-:Y:S01]  /*2440*/  BSSY.RECONVERGENT B2, `(.L_x_504) ;  /* 0x000000e000027945 */ /* 0x000fe20003800200 */
[----:B--2---:R-:W-:-:S04]  /*2450*/  I2FP.F32.S32 R24, R24 ;  /* 0x0000001800187245 */ /* 0x004fc80000201400 */
[----:B------:R-:W2:Y:S08]  /*2460*/  MUFU.RCP R5, R24 ;  /* 0x0000001800057308 */ /* 0x000eb00000001000 */
[----:B---3--:R-:W3:Y:S01]  /*2470*/  FCHK P0, R27, R24 ;  /* 0x000000181b007302 */ /* 0x008ee20000000000 */
[----:B--2---:R-:W-:-:S04]  /*2480*/  FFMA R6, -R24, R5, 1 ;  /* 0x3f80000018067423 */ /* 0x004fc80000000105 */
[----:B------:R-:W-:-:S04]  /*2490*/  FFMA R6, R5, R6, R5 ;  /* 0x0000000605067223 */ /* 0x000fc80000000005 */
[----:B------:R-:W-:-:S04]  /*24a0*/  FFMA R5, R27, R6, RZ ;  /* 0x000000061b057223 */ /* 0x000fc800000000ff */
[----:B0-----:R-:W-:-:S04]  /*24b0*/  FFMA R25, -R24, R5, R27 ;  /* 0x0000000518197223 */ /* 0x001fc8000000011b */
[----:B------:R-:W-:Y:S01]  /*24c0*/  FFMA R25, R6, R25, R5 ;  /* 0x0000001906197223 */ /* 0x000fe20000000005 */
[----:B-1-3--:R-:W-:Y:S06]  /*24d0*/  @!P0 BRA `(.L_x_505) ;  /* 0x0000000000108947 */ /* 0x00afec0003800000 */
[----:B------:R-:W-:Y:S02]  /*24e0*/  MOV R20, R24 ;  /* 0x0000001800147202 */ /* 0x000fe40000000f00 */
[----:B------:R-:W-:-:S07]  /*24f0*/  MOV R6, 0x2510 ;  /* 0x0000251000067802 */ /* 0x000fce0000000f00 */
[----:B------:R-:W-:Y:S05]  /*2500*/  CALL.REL.NOINC `($__internal_0_$__cuda_sm3x_div_rn_noftz_f32_slowpath) ;  /* 0x0000001000bc7944 */ /* 0x000fea0003c00000 */
[----:B------:R-:W-:-:S07]  /*2510*/  MOV R25, R0 ;  /* 0x0000000000197202 */ /* 0x000fce0000000f00 */
.L_x_505:
[----:B------:R-:W-:Y:S05]  /*2520*/  BSYNC.RECONVERGENT B2 ;  /* 0x0000000000027941 */ /* 0x000fea0003800200 */
.L_x_504:
        /* <DEDUP_REMOVED lines=14> */
.L_x_507:
[----:B------:R-:W-:Y:S05]  /*2610*/  BSYNC.RECONVERGENT B2 ;  /* 0x0000000000027941 */ /* 0x000fea0003800200 */
.L_x_506:
        /* <DEDUP_REMOVED lines=13> */
.L_x_509:
[----:B------:R-:W-:Y:S05]  /*26f0*/  BSYNC.RECONVERGENT B2 ;  /* 0x0000000000027941 */ /* 0x000fea0003800200 */
.L_x_508:
        /* <DEDUP_REMOVED lines=19> */
.L_x_511:
[----:B------:R-:W-:Y:S05]  /*2830*/  BSYNC.RECONVERGENT B2 ;  /* 0x0000000000027941 */ /* 0x000fea0003800200 */
.L_x_510:
        /* <DEDUP_REMOVED lines=14> */
.L_x_513:
[----:B------:R-:W-:Y:S05]  /*2920*/  BSYNC.RECONVERGENT B2 ;  /* 0x0000000000027941 */ /* 0x000fea0003800200 */
.L_x_512:
        /* <DEDUP_REMOVED lines=13> */
.L_x_515:
[----:B------:R-:W-:Y:S05]  /*2a00*/  BSYNC.RECONVERGENT B2 ;  /* 0x0000000000027941 */ /* 0x000fea0003800200 */
.L_x_514:
[----:B------:R-:W-:Y:S04]  /*2a10*/  STG.E desc[UR22][R10.64], R25 ;  /* 0x000000190a007986 */ /* 0x000fe8000c101916 */
        /* <DEDUP_REMOVED lines=11> */
[----:B------:R-:W-:-:S04]  /*2ad0*/  FFMA R7, -R24, R5, R27 ;  /* 0x0000000518077223 */ /* 0x000fc8000000011b */
[----:B0-----:R-:W-:Y:S01]  /*2ae0*/  FFMA R23, R6, R7, R5 ;  /* 0x0000000706177223 */ /* 0x001fe20000000005 */
[----:B-1-3--:R-:W-:Y:S06]  /*2af0*/  @!P0 BRA `(.L_x_517) ;  /* 0x0000000000108947 */ /* 0x00afec0003800000 */
[----:B------:R-:W-:Y:S02]  /*2b00*/  MOV R20, R24 ;  /* 0x0000001800147202 */ /* 0x000fe40000000f00 */
[----:B------:R-:W-:-:S07]  /*2b10*/  MOV R6, 0x2b30 ;  /* 0x00002b3000067802 */ /* 0x000fce0000000f00 */
[----:B------:R-:W-:Y:S05]  /*2b20*/  CALL.REL.NOINC `($__internal_0_$__cuda_sm3x_div_rn_noftz_f32_slowpath) ;  /* 0x0000000c00347944 */ /* 0x000fea0003c00000 */
[----:B------:R-:W-:-:S07]  /*2b30*/  MOV R23, R0 ;  /* 0x0000000000177202 */ /* 0x000fce0000000f00 */
.L_x_517:
[----:B------:R-:W-:Y:S05]  /*2b40*/  BSYNC.RECONVERGENT B2 ;  /* 0x0000000000027941 */ /* 0x000fea0003800200 */
.L_x_516:
        /* <DEDUP_REMOVED lines=14> */
.L_x_519:
[----:B------:R-:W-:Y:S05]  /*2c30*/  BSYNC.RECONVERGENT B2 ;  /* 0x0000000000027941 */ /* 0x000fea0003800200 */
.L_x_518:
        /* <DEDUP_REMOVED lines=13> */
.L_x_521:
[----:B------:R-:W-:Y:S05]  /*2d10*/  BSYNC.RECONVERGENT B2 ;  /* 0x0000000000027941 */ /* 0x000fea0003800200 */
.L_x_520:
[----:B------:R0:W-:Y:S01]  /*2d20*/  STG.E desc[UR22][R10.64+0x600], R23 ;  /* 0x000600170a007986 */ /* 0x0001e2000c101916 */
[----:B------:R-:W-:Y:S01]  /*2d30*/  UIADD3 UR12, UPT, UPT, UR12, 0x4, URZ ;  /* 0x000000040c0c7890 */ /* 0x000fe2000fffe0ff */
[----:B------:R-:W-:Y:S02]  /*2d40*/  IADD3 R2, PT, PT, R2, 0x200, RZ ;  /* 0x0000020002027810 */ /* 0x000fe40007ffe0ff */
[----:B------:R0:W-:Y:S01]  /*2d50*/  STG.E desc[UR22][R10.64+0x604], R15 ;  /* 0x0006040f0a007986 */ /* 0x0001e2000c101916 */
[----:B------:R-:W-:-:S03]  /*2d60*/  UISETP.NE.AND UP0, UPT, UR12, URZ, UPT ;  /* 0x000000ff0c00728c */ /* 0x000fc6000bf05270 */
[----:B------:R0:W-:Y:S06]  /*2d70*/  STG.E desc[UR22][R10.64+0x608], R0 ;  /* 0x000608000a007986 */ /* 0x0001ec000c101916 */
[----:B------:R-:W-:Y:S05]  /*2d80*/  BRA.U UP0, `(.L_x_522) ;  /* 0xfffffff100bc7547 */ /* 0x000fea000b83ffff */
.L_x_497:
[----:B------:R-:W-:-:S13]  /*2d90*/  ISETP.NE.AND P0, PT, RZ, UR14, PT ;  /* 0x0000000eff007c0c */ /* 0x000fda000bf05270 */
[----:B------:R-:W-:Y:S05]  /*2da0*/  @!P0 EXIT ;  /* 0x000000000000894d */ /* 0x000fea0003800000 */
[----:B------:R-:W-:-:S09]  /*2db0*/  UISETP.NE.AND UP0, UPT, UR14, 0x1, UPT ;  /* 0x000000010e00788c */ /* 0x000fd2000bf05270 */
[----:B------:R-:W-:Y:S05]  /*2dc0*/  BRA.U !UP0, `(.L_x_523) ;  /* 0x0000000508a07547 */ /* 0x000fea000b800000 */
[----:B0-----:R-:W-:-:S05]  /*2dd0*/  LEA R11, R3, R4, 0x7 ;  /* 0x00000004030b7211 */ /* 0x001fca00078e38ff */
        /* <DEDUP_REMOVED lines=14> */
[----:B------:R-:W-:Y:S01]  /*2ec0*/  IMAD.MOV.U32 R20, RZ, RZ, R2 ;  /* 0x000000ffff147224 */ /* 0x000fe200078e0002 */
[----:B------:R-:W-:-:S07]  /*2ed0*/  MOV R6, 0x2ef0 ;  /* 0x00002ef000067802 */ /* 0x000fce0000000f00 */
[----:B------:R-:W-:Y:S05]  /*2ee0*/  CALL.REL.NOINC `($__internal_0_$__cuda_sm3x_div_rn_noftz_f32_slowpath) ;  /* 0x0000000800447944 */ /* 0x000fea0003c00000 */
[----:B------:R-:W-:-:S07]  /*2ef0*/  MOV R12, R0 ;  /* 0x00000000000c7202 */ /* 0x000fce0000000f00 */
.L_x_525:
[----:B------:R-:W-:Y:S05]  /*2f00*/  BSYNC.RECONVERGENT B2 ;  /* 0x0000000000027941 */ /* 0x000fea0003800200 */
.L_x_524:
        /* <DEDUP_REMOVED lines=14> */
.L_x_527:
[----:B------:R-:W-:Y:S05]  /*2ff0*/  BSYNC.RECONVERGENT B2 ;  /* 0x0000000000027941 */ /* 0x000fea0003800200 */
.L_x_526:
        /* <DEDUP_REMOVED lines=13> */
.L_x_529:
[----:B------:R-:W-:Y:S05]  /*30d0*/  BSYNC.RECONVERGENT B2 ;  /* 0x0000000000027941 */ /* 0x000fea0003800200 */
.L_x_528:
[----:B------:R-:W-:-:S05]  /*30e0*/  HFMA2 R24, -RZ, RZ, 0, 7.152557373046875e-07 ;  /* 0x0000000cff187431 */ /* 0x000fca00000001ff */
[----:B------:R-:W-:-:S05]  /*30f0*/  IMAD.WIDE R24, R11, R24, UR4 ;  /* 0x000000040b187e25 */ /* 0x000fca000f8e0218 */
[----:B------:R0:W-:Y:S04]  /*3100*/  STG.E desc[UR22][R24.64], R12 ;  /* 0x0000000c18007986 */ /* 0x0001e8000c101916 */
[----:B------:R0:W-:Y:S04]  /*3110*/  STG.E desc[UR22][R24.64+0x4], R10 ;  /* 0x0000040a18007986 */ /* 0x0001e8000c101916 */
[----:B------:R0:W-:Y:S04]  /*3120*/  STG.E desc[UR22][R24.64+0x8], R0 ;  /* 0x0000080018007986 */ /* 0x0001e8000c101916 */
[----:B------:R-:W2:Y:S04]  /*3130*/  LDG.E R2, desc[UR22][R28.64+0x200] ;  /* 0x000200161c027981 */ /* 0x000ea8000c1e1900 */
[----:B------:R-:W3:Y:S01]  /*3140*/  LDG.E R27, desc[UR22][R14.64+0x600] ;  /* 0x000600160e1b7981 */ /* 0x000ee2000c1e1900 */
[----:B------:R-:W-:Y:S01]  /*3150*/  BSSY.RECONVERGENT B2, `(.L_x_530) ;  /* 0x000000e000027945 */ /* 0x000fe20003800200 */
[----:B--2---:R-:W-:-:S04]  /*3160*/  I2FP.F32.S32 R2, R2 ;  /* 0x0000000200027245 */ /* 0x004fc80000201400 */
[----:B------:R-:W1:Y:S08]  /*3170*/  MUFU.RCP R5, R2 ;  /* 0x0000000200057308 */ /* 0x000e700000001000 */
[----:B---3--:R-:W2:Y:S01]  /*3180*/  FCHK P0, R27, R2 ;  /* 0x000000021b007302 */ /* 0x008ea20000000000 */
[----:B-1----:R-:W-:-:S04]  /*3190*/  FFMA R6, -R2, R5, 1 ;  /* 0x3f80000002067423 */ /* 0x002fc80000000105 */
[----:B------:R-:W-:-:S04]  /*31a0*/  FFMA R6, R5, R6, R5 ;  /* 0x0000000605067223 */ /* 0x000fc80000000005 */
[----:B------:R-:W-:-:S04]  /*31b0*/  FFMA R11, R27, R6, RZ ;  /* 0x000000061b0b7223 */ /* 0x000fc800000000ff */
[----:B------:R-:W-:-:S04]  /*31c0*/  FFMA R5, -R2, R11, R27 ;  /* 0x0000000b02057223 */ /* 0x000fc8000000011b */
[----:B------:R-:W-:Y:S01]  /*31d0*/  FFMA R11, R6, R5, R11 ;  /* 0x00000005060b7223 */ /* 0x000fe2000000000b */
[----:B0-2---:R-:W-:Y:S06]  /*31e0*/  @!P0 BRA `(.L_x_531) ;  /* 0x0000000000108947 */ /* 0x005fec0003800000 */
[----:B------:R-:W-:Y:S02]  /*31f0*/  MOV R20, R2 ;  /* 0x0000000200147202 */ /* 0x000fe40000000f00 */
[----:B------:R-:W-:-:S07]  /*3200*/  MOV R6, 0x3220 ;  /* 0x0000322000067802 */ /* 0x000fce0000000f00 */
[----:B------:R-:W-:Y:S05]  /*3210*/  CALL.REL.NOINC `($__internal_0_$__cuda_sm3x_div_rn_noftz_f32_slowpath) ;  /* 0x0000000400787944 */ /* 0x000fea0003c00000 */
[----:B------:R-:W-:-:S07]  /*3220*/  MOV R11, R0 ;  /* 0x00000000000b7202 */ /* 0x000fce0000000f00 */
.L_x_531:
[----:B------:R-:W-:Y:S05]  /*3230*/  BSYNC.RECONVERGENT B2 ;  /* 0x0000000000027941 */ /* 0x000fea0003800200 */
.L_x_530:
        /* <DEDUP_REMOVED lines=14> */
.L_x_533:
[----:B------:R-:W-:Y:S05]  /*3320*/  BSYNC.RECONVERGENT B2 ;  /* 0x0000000000027941 */ /* 0x000fea0003800200 */
.L_x_532:
        /* <DEDUP_REMOVED lines=13> */
.L_x_535:
[----:B------:R-:W-:Y:S05]  /*3400*/  BSYNC.RECONVERGENT B2 ;  /* 0x0000000000027941 */ /* 0x000fea0003800200 */
.L_x_534:
[----:B------:R1:W-:Y:S01]  /*3410*/  STG.E desc[UR22][R24.64+0x600], R11 ;  /* 0x0006000b18007986 */ /* 0x0003e2000c101916 */
[----:B------:R-:W-:-:S03]  /*3420*/  IADD3 R3, PT, PT, R3, 0x2, RZ ;  /* 0x0000000203037810 */ /* 0x000fc60007ffe0ff */
[----:B------:R1:W-:Y:S04]  /*3430*/  STG.E desc[UR22][R24.64+0x604], R10 ;  /* 0x0006040a18007986 */ /* 0x0003e8000c101916 */
[----:B------:R1:W-:Y:S02]  /*3440*/  STG.E desc[UR22][R24.64+0x608], R0 ;  /* 0x0006080018007986 */ /* 0x0003e4000c101916 */
.L_x_523:
[----:B01----:R-:W0:Y:S02]  /*3450*/  LDC R0, c[0x0][0x388] ;  /* 0x0000e200ff007b82 */ /* 0x003e240000000800 */
[----:B0-----:R-:W-:-:S04]  /*3460*/  LOP3.LUT R0, R0, 0x1, RZ, 0xc0, !PT ;  /* 0x0000000100007812 */ /* 0x001fc800078ec0ff */
[----:B------:R-:W-:-:S13]  /*3470*/  ISETP.NE.U32.AND P0, PT, R0, 0x1, PT ;  /* 0x000000010000780c */ /* 0x000fda0003f05070 */
[----:B------:R-:W-:Y:S05]  /*3480*/  @P0 EXIT ;  /* 0x000000000000094d */ /* 0x000fea0003800000 */
[----:B------:R-:W-:-:S05]  /*3490*/  LEA R3, R3, R4, 0x7 ;  /* 0x0000000403037211 */ /* 0x000fca00078e38ff */
        /* <DEDUP_REMOVED lines=18> */
.L_x_537:
[----:B------:R-:W-:Y:S05]  /*35c0*/  BSYNC.RECONVERGENT B2 ;  /* 0x0000000000027941 */ /* 0x000fea0003800200 */
.L_x_536:
        /* <DEDUP_REMOVED lines=14> */
.L_x_539:
[----:B------:R-:W-:Y:S05]  /*36b0*/  BSYNC.RECONVERGENT B2 ;  /* 0x0000000000027941 */ /* 0x000fea0003800200 */
.L_x_538:
        /* <DEDUP_REMOVED lines=13> */
.L_x_541:
[----:B------:R-:W-:Y:S05]  /*3790*/  BSYNC.RECONVERGENT B2 ;  /* 0x0000000000027941 */ /* 0x000fea0003800200 */
.L_x_540:
[----:B------:R-:W-:-:S05]  /*37a0*/  HFMA2 R6, -RZ, RZ, 0, 7.152557373046875e-07 ;  /* 0x0000000cff067431 */ /* 0x000fca00000001ff */
[----:B------:R-:W-:-:S05]  /*37b0*/  IMAD.WIDE R6, R3, R6, UR4 ;  /* 0x0000000403067e25 */ /* 0x000fca000f8e0206 */
[----:B------:R-:W-:Y:S04]  /*37c0*/  STG.E desc[UR22][R6.64], R4 ;  /* 0x0000000406007986 */ /* 0x000fe8000c101916 */
[----:B------:R-:W-:Y:S04]  /*37d0*/  STG.E desc[UR22][R6.64+0x4], R2 ;  /* 0x0000040206007986 */ /* 0x000fe8000c101916 */
[----:B------:R-:W-:Y:S01]  /*37e0*/  STG.E desc[UR22][R6.64+0x8], R0 ;  /* 0x0000080006007986 */ /* 0x000fe2000c101916 */
[----:B------:R-:W-:Y:S05]  /*37f0*/  EXIT ;  /* 0x000000000000794d */ /* 0x000fea0003800000 */
        .weak           $__internal_0_$__cuda_sm3x_div_rn_noftz_f32_slowpath
        .type           $__internal_0_$__cuda_sm3x_div_rn_noftz_f32_slowpath,@function
        .size           $__internal_0_$__cuda_sm3x_div_rn_noftz_f32_slowpath,(.L_x_1784 - $__internal_0_$__cuda_sm3x_div_rn_noftz_f32_slowpath)
$__internal_0_$__cuda_sm3x_div_rn_noftz_f32_slowpath:
[----:B------:R-:W-:Y:S01]  /*3800*/  SHF.R.U32.HI R5, RZ, 0x17, R20 ;  /* 0x00000017ff057819 */ /* 0x000fe20000011614 */
[----:B------:R-:W-:Y:S01]  /*3810*/  BSSY.RECONVERGENT B0, `(.L_x_542) ;  /* 0x0000062000007945 */ /* 0x000fe20003800200 */
[----:B------:R-:W-:Y:S02]  /*3820*/  SHF.R.U32.HI R8, RZ, 0x17, R27 ;  /* 0x00000017ff087819 */ /* 0x000fe4000001161b */
[----:B------:R-:W-:Y:S02]  /*3830*/  LOP3.LUT R5, R5, 0xff, RZ, 0xc0, !PT ;  /* 0x000000ff05057812 */ /* 0x000fe400078ec0ff */
[----:B------:R-:W-:Y:S02]  /*3840*/  LOP3.LUT R8, R8, 0xff, RZ, 0xc0, !PT ;  /* 0x000000ff08087812 */ /* 0x000fe400078ec0ff */
[----:B------:R-:W-:Y:S02]  /*3850*/  IADD3 R9, PT, PT, R5, -0x1, RZ ;  /* 0xffffffff05097810 */ /* 0x000fe40007ffe0ff */
[----:B------:R-:W-:-:S02]  /*3860*/  IADD3 R0, PT, PT, R8, -0x1, RZ ;  /* 0xffffffff08007810 */ /* 0x000fc40007ffe0ff */
[----:B------:R-:W-:-:S04]  /*3870*/  ISETP.GT.U32.AND P0, PT, R9, 0xfd, PT ;  /* 0x000000fd0900780c */ /* 0x000fc80003f04070 */
[----:B------:R-:W-:-:S13]  /*3880*/  ISETP.GT.U32.OR P0, PT, R0, 0xfd, P0 ;  /* 0x000000fd0000780c */ /* 0x000fda0000704470 */
[----:B------:R-:W-:Y:S01]  /*3890*/  @!P0 MOV R7, RZ ;  /* 0x000000ff00078202 */ /* 0x000fe20000000f00 */
[----:B------:R-:W-:Y:S06]  /*38a0*/  @!P0 BRA `(.L_x_543) ;  /* 0x00000000005c8947 */ /* 0x000fec0003800000 */
[----:B------:R-:W-:Y:S02]  /*38b0*/  FSETP.GTU.FTZ.AND P0, PT, |R27|, +INF , PT ;  /* 0x7f8000001b00780b */ /* 0x000fe40003f1c200 */
[----:B------:R-:W-:-:S04]  /*38c0*/  FSETP.GTU.FTZ.AND P1, PT, |R20|, +INF , PT ;  /* 0x7f8000001400780b */ /* 0x000fc80003f3c200 */
[----:B------:R-:W-:-:S13]  /*38d0*/  PLOP3.LUT P0, PT, P0, P1, PT, 0xf8, 0x8f ;  /* 0x00000000008f781c */ /* 0x000fda0000703f70 */
[----:B------:R-:W-:Y:S05]  /*38e0*/  @P0 BRA `(.L_x_544) ;  /* 0x00000004004c0947 */ /* 0x000fea0003800000 */
[----:B------:R-:W-:-:S13]  /*38f0*/  LOP3.LUT P0, RZ, R20, 0x7fffffff, R27, 0xc8, !PT ;  /* 0x7fffffff14ff7812 */ /* 0x000fda000780c81b */
[----:B------:R-:W-:Y:S05]  /*3900*/  @!P0 BRA `(.L_x_545) ;  /* 0x00000004003c8947 */ /* 0x000fea0003800000 */
[C---:B------:R-:W-:Y:S02]  /*3910*/  FSETP.NEU.FTZ.AND P2, PT, |R27|.reuse, +INF , PT ;  /* 0x7f8000001b00780b */ /* 0x040fe40003f5d200 */
[----:B------:R-:W-:Y:S02]  /*3920*/  FSETP.NEU.FTZ.AND P1, PT, |R20|, +INF , PT ;  /* 0x7f8000001400780b */ /* 0x000fe40003f3d200 */
[----:B------:R-:W-:-:S11]  /*3930*/  FSETP.NEU.FTZ.AND P0, PT, |R27|, +INF , PT ;  /* 0x7f8000001b00780b */ /* 0x000fd60003f1d200 */
[----:B------:R-:W-:Y:S05]  /*3940*/  @!P1 BRA !P2, `(.L_x_545) ;  /* 0x00000004002c9947 */ /* 0x000fea0005000000 */
[----:B------:R-:W-:-:S04]  /*3950*/  LOP3.LUT P2, RZ, R27, 0x7fffffff, RZ, 0xc0, !PT ;  /* 0x7fffffff1bff7812 */ /* 0x000fc8000784c0ff */
[----:B------:R-:W-:-:S13]  /*3960*/  PLOP3.LUT P1, PT, P1, P2, PT, 0x2f, 0xf2 ;  /* 0x0000000000f2781c */ /* 0x000fda0000f24577 */
[----:B------:R-:W-:Y:S05]  /*3970*/  @P1 BRA `(.L_x_546) ;  /* 0x0000000400181947 */ /* 0x000fea0003800000 */
[----:B------:R-:W-:-:S04]  /*3980*/  LOP3.LUT P1, RZ, R20, 0x7fffffff, RZ, 0xc0, !PT ;  /* 0x7fffffff14ff7812 */ /* 0x000fc8000782c0ff */
[----:B------:R-:W-:-:S13]  /*3990*/  PLOP3.LUT P0, PT, P0, P1, PT, 0x2f, 0xf2 ;  /* 0x0000000000f2781c */ /* 0x000fda0000702577 */
[----:B------:R-:W-:Y:S05]  /*39a0*/  @P0 BRA `(.L_x_547) ;  /* 0x0000000400000947 */ /* 0x000fea0003800000 */
[----:B------:R-:W-:Y:S02]  /*39b0*/  ISETP.GE.AND P0, PT, R0, RZ, PT ;  /* 0x000000ff0000720c */ /* 0x000fe40003f06270 */
[----:B------:R-:W-:-:S11]  /*39c0*/  ISETP.GE.AND P1, PT, R9, RZ, PT ;  /* 0x000000ff0900720c */ /* 0x000fd60003f26270 */
[----:B------:R-:W-:Y:S01]  /*39d0*/  @P0 MOV R7, RZ ;  /* 0x000000ff00070202 */ /* 0x000fe20000000f00 */
[----:B------:R-:W-:Y:S01]  /*39e0*/  @!P0 FFMA R27, R27, 1.84467440737095516160e+19, RZ ;  /* 0x5f8000001b1b8823 */ /* 0x000fe200000000ff */
[----:B------:R-:W-:Y:S01]  /*39f0*/  @!P0 MOV R7, 0xffffffc0 ;  /* 0xffffffc000078802 */ /* 0x000fe20000000f00 */
[----:B------:R-:W-:-:S03]  /*3a00*/  @!P1 FFMA R20, R20, 1.84467440737095516160e+19, RZ ;  /* 0x5f80000014149823 */ /* 0x000fc600000000ff */
[----:B------:R-:W-:-:S07]  /*3a10*/  @!P1 IADD3 R7, PT, PT, R7, 0x40, RZ ;  /* 0x0000004007079810 */ /* 0x000fce0007ffe0ff */
.L_x_543:
[----:B------:R-:W-:Y:S01]  /*3a20*/  LEA R9, R5, 0xc0800000, 0x17 ;  /* 0xc080000005097811 */ /* 0x000fe200078eb8ff */
[----:B------:R-:W-:Y:S01]  /*3a30*/  BSSY.RECONVERGENT B1, `(.L_x_548) ;  /* 0x0000036000017945 */ /* 0x000fe20003800200 */
[----:B------:R-:W-:Y:S02]  /*3a40*/  IADD3 R8, PT, PT, R8, -0x7f, RZ ;  /* 0xffffff8108087810 */ /* 0x000fe40007ffe0ff */
[----:B------:R-:W-:-:S03]  /*3a50*/  IADD3 R26, PT, PT, -R9, R20, RZ ;  /* 0x00000014091a7210 */ /* 0x000fc60007ffe1ff */
[----:B------:R-:W-:Y:S01]  /*3a60*/  IMAD R0, R8, -0x800000, R27 ;  /* 0xff80000008007824 */ /* 0x000fe200078e021b */
[----:B------:R-:W0:Y:S01]  /*3a70*/  MUFU.RCP R20, R26 ;  /* 0x0000001a00147308 */ /* 0x000e220000001000 */
[----:B------:R-:W-:Y:S01]  /*3a80*/  FADD.FTZ R9, -R26, -RZ ;  /* 0x800000ff1a097221 */ /* 0x000fe20000010100 */
[----:B------:R-:W-:-:S04]  /*3a90*/  IADD3 R8, PT, PT, R8, 0x7f, -R5 ;  /* 0x0000007f08087810 */ /* 0x000fc80007ffe805 */
[----:B------:R-:W-:Y:S01]  /*3aa0*/  IADD3 R7, PT, PT, R8, R7, RZ ;  /* 0x0000000708077210 */ /* 0x000fe20007ffe0ff */
[----:B0-----:R-:W-:-:S04]  /*3ab0*/  FFMA R21, R20, R9, 1 ;  /* 0x3f80000014157423 */ /* 0x001fc80000000009 */
[----:B------:R-:W-:-:S04]  /*3ac0*/  FFMA R21, R20, R21, R20 ;  /* 0x0000001514157223 */ /* 0x000fc80000000014 */
[----:B------:R-:W-:-:S04]  /*3ad0*/  FFMA R20, R0, R21, RZ ;  /* 0x0000001500147223 */ /* 0x000fc800000000ff */
[----:B------:R-:W-:-:S04]  /*3ae0*/  FFMA R22, R9, R20, R0 ;  /* 0x0000001409167223 */ /* 0x000fc80000000000 */
[----:B------:R-:W-:-:S04]  /*3af0*/  FFMA R22, R21, R22, R20 ;  /* 0x0000001615167223 */ /* 0x000fc80000000014 */
[----:B------:R-:W-:-:S04]  /*3b00*/  FFMA R9, R9, R22, R0 ;  /* 0x0000001609097223 */ /* 0x000fc80000000000 */
[----:B------:R-:W-:-:S05]  /*3b10*/  FFMA R0, R21, R9, R22 ;  /* 0x0000000915007223 */ /* 0x000fca0000000016 */
[----:B------:R-:W-:-:S04]  /*3b20*/  SHF.R.U32.HI R5, RZ, 0x17, R0 ;  /* 0x00000017ff057819 */ /* 0x000fc80000011600 */
[----:B------:R-:W-:-:S04]  /*3b30*/  LOP3.LUT R8, R5, 0xff, RZ, 0xc0, !PT ;  /* 0x000000ff05087812 */ /* 0x000fc800078ec0ff */
[----:B------:R-:W-:-:S04]  /*3b40*/  IADD3 R5, PT, PT, R8, R7, RZ ;  /* 0x0000000708057210 */ /* 0x000fc80007ffe0ff */
[----:B------:R-:W-:-:S04]  /*3b50*/  IADD3 R8, PT, PT, R5, -0x1, RZ ;  /* 0xffffffff05087810 */ /* 0x000fc80007ffe0ff */
[----:B------:R-:W-:-:S13]  /*3b60*/  ISETP.GE.U32.AND P0, PT, R8, 0xfe, PT ;  /* 0x000000fe0800780c */ /* 0x000fda0003f06070 */
[----:B------:R-:W-:Y:S05]  /*3b70*/  @!P0 BRA `(.L_x_549) ;  /* 0x0000000000808947 */ /* 0x000fea0003800000 */
[----:B------:R-:W-:-:S13]  /*3b80*/  ISETP.GT.AND P0, PT, R5, 0xfe, PT ;  /* 0x000000fe0500780c */ /* 0x000fda0003f04270 */
[----:B------:R-:W-:Y:S05]  /*3b90*/  @P0 BRA `(.L_x_550) ;  /* 0x00000000006c0947 */ /* 0x000fea0003800000 */
[----:B------:R-:W-:-:S13]  /*3ba0*/  ISETP.GE.AND P0, PT, R5, 0x1, PT ;  /* 0x000000010500780c */ /* 0x000fda0003f06270 */
[----:B------:R-:W-:Y:S05]  /*3bb0*/  @P0 BRA `(.L_x_551) ;  /* 0x0000000000740947 */ /* 0x000fea0003800000 */
[----:B------:R-:W-:Y:S02]  /*3bc0*/  ISETP.GE.AND P0, PT, R5, -0x18, PT ;  /* 0xffffffe80500780c */ /* 0x000fe40003f06270 */
[----:B------:R-:W-:-:S11]  /*3bd0*/  LOP3.LUT R0, R0, 0x80000000, RZ, 0xc0, !PT ;  /* 0x8000000000007812 */ /* 0x000fd600078ec0ff */
[----:B------:R-:W-:Y:S05]  /*3be0*/  @!P0 BRA `(.L_x_551) ;  /* 0x0000000000688947 */ /* 0x000fea0003800000 */
[CCC-:B------:R-:W-:Y:S01]  /*3bf0*/  FFMA.RZ R7, R21.reuse, R9.reuse, R22.reuse ;  /* 0x0000000915077223 */ /* 0x1c0fe2000000c016 */
[CCC-:B------:R-:W-:Y:S01]  /*3c00*/  FFMA.RP R8, R21.reuse, R9.reuse, R22.reuse ;  /* 0x0000000915087223 */ /* 0x1c0fe20000008016 */
[----:B------:R-:W-:Y:S01]  /*3c10*/  FFMA.RM R21, R21, R9, R22 ;  /* 0x0000000915157223 */ /* 0x000fe20000004016 */
[----:B------:R-:W-:Y:S02]  /*3c20*/  IADD3 R9, PT, PT, R5, 0x20, RZ ;  /* 0x0000002005097810 */ /* 0x000fe40007ffe0ff */
[----:B------:R-:W-:Y:S02]  /*3c30*/  LOP3.LUT R7, R7, 0x7fffff, RZ, 0xc0, !PT ;  /* 0x007fffff07077812 */ /* 0x000fe400078ec0ff */
[----:B------:R-:W-:Y:S02]  /*3c40*/  ISETP.NE.AND P2, PT, R5, RZ, PT ;  /* 0x000000ff0500720c */ /* 0x000fe40003f45270 */
[----:B------:R-:W-:Y:S02]  /*3c50*/  LOP3.LUT R20, R7, 0x800000, RZ, 0xfc, !PT ;  /* 0x0080000007147812 */ /* 0x000fe400078efcff */
[----:B------:R-:W-:-:S02]  /*3c60*/  ISETP.NE.AND P1, PT, R5, RZ, PT ;  /* 0x000000ff0500720c */ /* 0x000fc40003f25270 */
[----:B------:R-:W-:Y:S02]  /*3c70*/  IADD3 R5, PT, PT, -R5, RZ, RZ ;  /* 0x000000ff05057210 */ /* 0x000fe40007ffe1ff */
[----:B------:R-:W-:Y:S02]  /*3c80*/  SHF.L.U32 R9, R20, R9, RZ ;  /* 0x0000000914097219 */ /* 0x000fe400000006ff */
[----:B------:R-:W-:Y:S02]  /*3c90*/  FSETP.NEU.FTZ.AND P0, PT, R8, R21, PT ;  /* 0x000000150800720b */ /* 0x000fe40003f1d000 */
[----:B------:R-:W-:Y:S02]  /*3ca0*/  SEL R5, R5, RZ, P2 ;  /* 0x000000ff05057207 */ /* 0x000fe40001000000 */
[----:B------:R-:W-:Y:S02]  /*3cb0*/  ISETP.NE.AND P1, PT, R9, RZ, P1 ;  /* 0x000000ff0900720c */ /* 0x000fe40000f25270 */
[----:B------:R-:W-:-:S02]  /*3cc0*/  SHF.R.U32.HI R20, RZ, R5, R20 ;  /* 0x00000005ff147219 */ /* 0x000fc40000011614 */
[----:B------:R-:W-:Y:S02]  /*3cd0*/  PLOP3.LUT P0, PT, P0, P1, PT, 0xf8, 0x8f ;  /* 0x00000000008f781c */ /* 0x000fe40000703f70 */
[----:B------:R-:W-:Y:S02]  /*3ce0*/  SHF.R.U32.HI R7, RZ, 0x1, R20 ;  /* 0x00000001ff077819 */ /* 0x000fe40000011614 */
[----:B------:R-:W-:-:S04]  /*3cf0*/  SEL R8, RZ, 0x1, !P0 ;  /* 0x00000001ff087807 */ /* 0x000fc80004000000 */
[----:B------:R-:W-:-:S04]  /*3d00*/  LOP3.LUT R5, R8, 0x1, R7, 0xf8, !PT ;  /* 0x0000000108057812 */ /* 0x000fc800078ef807 */
[----:B------:R-:W-:-:S04]  /*3d10*/  LOP3.LUT R20, R5, R20, RZ, 0xc0, !PT ;  /* 0x0000001405147212 */ /* 0x000fc800078ec0ff */
[----:B------:R-:W-:-:S04]  /*3d20*/  IADD3 R7, PT, PT, R7, R20, RZ ;  /* 0x0000001407077210 */ /* 0x000fc80007ffe0ff */
[----:B------:R-:W-:Y:S01]  /*3d30*/  LOP3.LUT R0, R7, R0, RZ, 0xfc, !PT ;  /* 0x0000000007007212 */ /* 0x000fe200078efcff */
[----:B------:R-:W-:Y:S06]  /*3d40*/  BRA `(.L_x_551) ;  /* 0x0000000000107947 */ /* 0x000fec0003800000 */
.L_x_550:
[----:B------:R-:W-:-:S04]  /*3d50*/  LOP3.LUT R0, R0, 0x80000000, RZ, 0xc0, !PT ;  /* 0x8000000000007812 */ /* 0x000fc800078ec0ff */
[----:B------:R-:W-:Y:S01]  /*3d60*/  LOP3.LUT R0, R0, 0x7f800000, RZ, 0xfc, !PT ;  /* 0x7f80000000007812 */ /* 0x000fe200078efcff */
[----:B------:R-:W-:Y:S06]  /*3d70*/  BRA `(.L_x_551) ;  /* 0x0000000000047947 */ /* 0x000fec0003800000 */
.L_x_549:
[----:B------:R-:W-:-:S07]  /*3d80*/  LEA R0, R7, R0, 0x17 ;  /* 0x0000000007007211 */ /* 0x000fce00078eb8ff */
.L_x_551:
[----:B------:R-:W-:Y:S05]  /*3d90*/  BSYNC.RECONVERGENT B1 ;  /* 0x0000000000017941 */ /* 0x000fea0003800200 */
.L_x_548:
[----:B------:R-:W-:Y:S05]  /*3da0*/  BRA `(.L_x_552) ;  /* 0x0000000000207947 */ /* 0x000fea0003800000 */
.L_x_547:
[----:B------:R-:W-:-:S04]  /*3db0*/  LOP3.LUT R20, R20, 0x80000000, R27, 0x48, !PT ;  /* 0x8000000014147812 */ /* 0x000fc800078e481b */
[----:B------:R-:W-:Y:S01]  /*3dc0*/  LOP3.LUT R0, R20, 0x7f800000, RZ, 0xfc, !PT ;  /* 0x7f80000014007812 */ /* 0x000fe200078efcff */
[----:B------:R-:W-:Y:S06]  /*3dd0*/  BRA `(.L_x_552) ;  /* 0x0000000000147947 */ /* 0x000fec0003800000 */
.L_x_546:
[----:B------:R-:W-:Y:S01]  /*3de0*/  LOP3.LUT R0, R20, 0x80000000, R27, 0x48, !PT ;  /* 0x8000000014007812 */ /* 0x000fe200078e481b */
[----:B------:R-:W-:Y:S06]  /*3df0*/  BRA `(.L_x_552) ;  /* 0x00000000000c7947 */ /* 0x000fec0003800000 */
.L_x_545:
[----:B------:R-:W0:Y:S01]  /*3e00*/  MUFU.RSQ R0, -QNAN ;  /* 0xffc0000000007908 */ /* 0x000e220000001400 */
[----:B------:R-:W-:Y:S05]  /*3e10*/  BRA `(.L_x_552) ;  /* 0x0000000000047947 */ /* 0x000fea0003800000 */
.L_x_544:
[----:B------:R-:W-:-:S07]  /*3e20*/  FADD.FTZ R0, R27, R20 ;  /* 0x000000141b007221 */ /* 0x000fce0000010000 */
.L_x_552:
[----:B------:R-:W-:Y:S05]  /*3e30*/  BSYNC.RECONVERGENT B0 ;  /* 0x0000000000007941 */ /* 0x000fea0003800200 */
.L_x_542:
[----:B------:R-:W-:-:S04]  /*3e40*/  HFMA2 R7, -RZ, RZ, 0, 0 ;  /* 0x00000000ff077431 */ /* 0x000fc800000001ff */
[----:B0-----:R-:W-:Y:S05]  /*3e50*/  RET.REL.NODEC R6 `(_ZN3cub18CUB_300001_SM_10006detail9transform16transform_kernelINS2_10policy_hubILb1EN4cuda3std3__45tupleIJN6thrust24THRUST_300001_SM_1000_NS6detail15normal_iteratorINSA_10device_ptrI6float3EEEENSC_INSD_IiEEEEEEEE10policy1000El17DivideFloat3ByIntSG_JPSE_PiEEEvT0_iT1_T2_DpNS2_10kernel_argIT3_EE) ;  /* 0xffffffc006687950 */ /* 0x001fea0003c3ffff */
.L_x_553:
        /* <DEDUP_REMOVED lines=10> */
.L_x_1784:


//--------------------- .text._ZN3cub18CUB_300001_SM_10006detail9transform16transform_kernelINS2_10policy_hubILb1EN4cuda3std3__45tupleIJN6thrust24THRUST_300001_SM_1000_NS6detail15normal_iteratorINSA_10device_ptrI6float3EEEENSC_INSD_IiEEEEEEEE10policy1000Ei17DivideFloat3ByIntSG_JPSE_PiEEEvT0_iT1_T2_DpNS2_10kernel_argIT3_EE --------------------------
	.section	.text._ZN3cub18CUB_300001_SM_10006detail9transform16transform_kernelINS2_10policy_hubILb1EN4cuda3std3__45tupleIJN6thrust24THRUST_300001_SM_1000_NS6detail15normal_iteratorINSA_10device_ptrI6float3EEEENSC_INSD_IiEEEEEEEE10policy1000Ei17DivideFloat3ByIntSG_JPSE_PiEEEvT0_iT1_T2_DpNS2_10kernel_argIT3_EE,"ax",@progbits
	.align	128
        .global         _ZN3cub18CUB_300001_SM_10006detail9transform16transform_kernelINS2_10policy_hubILb1EN4cuda3std3__45tupleIJN6thrust24THRUST_300001_SM_1000_NS6detail15normal_iteratorINSA_10device_ptrI6float3EEEENSC_INSD_IiEEEEEEEE10policy1000Ei17DivideFloat3ByIntSG_JPSE_PiEEEvT0_iT1_T2_DpNS2_10kernel_argIT3_EE
        .type           _ZN3cub18CUB_300001_SM_10006detail9transform16transform_kernelINS2_10policy_hubILb1EN4cuda3std3__45tupleIJN6thrust24THRUST_300001_SM_1000_NS6detail15normal_iteratorINSA_10device_ptrI6float3EEEENSC_INSD_IiEEEEEEEE10policy1000Ei17DivideFloat3ByIntSG_JPSE_PiEEEvT0_iT1_T2_DpNS2_10kernel_argIT3_EE,@function
        .size           _ZN3cub18CUB_300001_SM_10006detail9transform16transform_kernelINS2_10policy_hubILb1EN4cuda3std3__45tupleIJN6thrust24THRUST_300001_SM_1000_NS6detail15normal_iteratorINSA_10device_ptrI6float3EEEENSC_INSD_IiEEEEEEEE10policy1000Ei17DivideFloat3ByIntSG_JPSE_PiEEEvT0_iT1_T2_DpNS2_10kernel_argIT3_EE,(.L_x_1785 - _ZN3cub18CUB_300001_SM_10006detail9transform16transform_kernelINS2_10policy_hubILb1EN4cuda3std3__45tupleIJN6thrust24THRUST_300001_SM_1000_NS6detail15normal_iteratorINSA_10device_ptrI6float3EEEENSC_INSD_IiEEEEEEEE10policy1000Ei17DivideFloat3ByIntSG_JPSE_PiEEEvT0_iT1_T2_DpNS2_10kernel_argIT3_EE)
        .other          _ZN3cub18CUB_300001_SM_10006detail9transform16transform_kernelINS2_10policy_hubILb1EN4cuda3std3__45tupleIJN6thrust24THRUST_300001_SM_1000_NS6detail15normal_iteratorINSA_10device_ptrI6float3EEEENSC_INSD_IiEEEEEEEE10policy1000Ei17DivideFloat3ByIntSG_JPSE_PiEEEvT0_iT1_T2_DpNS2_10kernel_argIT3_EE,@"STO_CUDA_ENTRY STV_DEFAULT"
_ZN3cub18CUB_300001_SM_10006detail9transform16transform_kernelINS2_10policy_hubILb1EN4cuda3std3__45tupleIJN6thrust24THRUST_300001_SM_1000_NS6detail15normal_iteratorINSA_10device_ptrI6float3EEEENSC_INSD_IiEEEEEEEE10policy1000Ei17DivideFloat3ByIntSG_JPSE_PiEEEvT0_iT1_T2_DpNS2_10kernel_argIT3_EE:
.text._ZN3cub18CUB_300001_SM_10006detail9transform16transform_kernelINS2_10policy_hubILb1EN4cuda3std3__45tupleIJN6thrust24THRUST_300001_SM_1000_NS6detail15normal_iteratorINSA_10device_ptrI6float3EEEENSC_INSD_IiEEEEEEEE10policy1000Ei17DivideFloat3ByIntSG_JPSE_PiEEEvT0_iT1_T2_DpNS2_10kernel_argIT3_EE:
[----:B------:R-:W-:Y:S08]  /*0000*/  LDC R1, c[0x0][0x37c] ;  /* 0x0000df00ff017b82 */ /* 0x000ff00000000800 */
[----:B------:R-:W0:Y:S01]  /*0010*/  S2UR UR12, SR_CTAID.X ;  /* 0x00000000000c79c3 */ /* 0x000e220000002500 */
[----:B------:R-:W1:Y:S01]  /*0020*/  LDCU.64 UR14, c[0x0][0x380] ;  /* 0x00007000ff0e77ac */ /* 0x000e620008000a00 */
[----:B------:R-:W2:Y:S01]  /*0030*/  S2R R4, SR_TID.X ;  /* 0x0000000000047919 */ /* 0x000ea20000002100 */
[----:B------:R-:W-:Y:S01]  /*0040*/  BSSY.RECONVERGENT B0, `(.L_x_554) ;  /* 0x0000017000007945 */ /* 0x000fe20003800200 */
[----:B-1----:R-:W-:-:S04]  /*0050*/  USHF.L.U32 UR16, UR15, 0x7, URZ ;  /* 0x000000070f107899 */ /* 0x002fc800080006ff */
[----:B0-----:R-:W-:-:S04]  /*0060*/  UIMAD UR12, UR16, UR12, URZ ;  /* 0x0000000c100c72a4 */ /* 0x001fc8000f8e02ff */
[----:B------:R-:W-:-:S04]  /*0070*/  UIADD3 UR13, UPT, UPT, -UR12, UR14, URZ ;  /* 0x0000000e0c0d7290 */ /* 0x000fc8000fffe1ff */
[----:B------:R-:W-:Y:S01]  /*0080*/  UISETP.LT.AND UP0, UPT, UR16, UR13, UPT ;  /* 0x0000000d1000728c */ /* 0x000fe2000bf01270 */
[----:B--2---:R-:W-:-:S03]  /*0090*/  SHF.L.U32 R0, R4, 0x7, RZ ;  /* 0x0000000704007819 */ /* 0x004fc600000006ff */
[----:B------:R-:W-:-:S04]  /*00a0*/  USEL UR14, UR16, UR13, UP0 ;  /* 0x0000000d100e7287 */ /* 0x000fc80008000000 */
[----:B------:R-:W-:Y:S02]  /*00b0*/  UIMAD UR4, UR14, 0xc, URZ ;  /* 0x0000000c0e0478a4 */ /* 0x000fe4000f8e02ff */
[----:B------:R-:W-:-:S04]  /*00c0*/  USHF.L.U32 UR5, UR14, 0x2, URZ ;  /* 0x000000020e057899 */ /* 0x000fc800080006ff */
[C---:B------:R-:W-:Y:S02]  /*00d0*/  ISETP.GE.AND P0, PT, R0.reuse, UR4, PT ;  /* 0x0000000400007c0c */ /* 0x040fe4000bf06270 */
[----:B------:R-:W-:-:S11]  /*00e0*/  ISETP.GE.AND P1, PT, R0, UR5, PT ;  /* 0x0000000500007c0c */ /* 0x000fd6000bf26270 */
[----:B------:R-:W-:Y:S05]  /*00f0*/  @P0 BRA `(.L_x_555) ;  /* 0x00000000002c0947 */ /* 0x000fea0003800000 */
[----:B------:R-:W0:Y:S01]  /*0100*/  LDC.64 R2, c[0x0][0x398] ;  /* 0x0000e600ff027b82 */ /* 0x000e220000000a00 */
[----:B------:R-:W-:Y:S01]  /*0110*/  MOV R5, UR12 ;  /* 0x0000000c00057c02 */ /* 0x000fe20008000f00 */
[----:B0-----:R-:W-:-:S04]  /*0120*/  IMAD.WIDE.U32 R2, R4, 0x80, R2 ;  /* 0x0000008004027825 */ /* 0x001fc800078e0002 */
[----:B------:R-:W-:Y:S01]  /*0130*/  IMAD.WIDE R2, R5, 0xc, R2 ;  /* 0x0000000c05027825 */ /* 0x000fe200078e0202 */
[----:B------:R-:W-:-:S07]  /*0140*/  MOV R5, R0 ;  /* 0x0000000000057202 */ /* 0x000fce0000000f00 */
.L_x_556:
[----:B------:R-:W-:Y:S01]  /*0150*/  IADD3 R5, PT, PT, R5, 0x4000, RZ ;  /* 0x0000400005057810 */ /* 0x000fe20007ffe0ff */
[----:B------:R0:W-:Y:S03]  /*0160*/  CCTL.E.PF2 [R2] ;  /* 0x000000000200798f */ /* 0x0001e60000800100 */
[----:B------:R-:W-:Y:S02]  /*0170*/  ISETP.GE.AND P0, PT, R5, UR4, PT ;  /* 0x0000000405007c0c */ /* 0x000fe4000bf06270 */
[----:B0-----:R-:W-:-:S04]  /*0180*/  IADD3 R2, P2, PT, R2, 0x4000, RZ ;  /* 0x0000400002027810 */ /* 0x001fc80007f5e0ff */
[----:B------:R-:W-:-:S07]  /*0190*/  IADD3.X R3, PT, PT, RZ, R3, RZ, P2, !PT ;  /* 0x00000003ff037210 */ /* 0x000fce00017fe4ff */
[----:B------:R-:W-:Y:S05]  /*01a0*/  @!P0 BRA `(.L_x_556) ;  /* 0xfffffffc00e88947 */ /* 0x000fea000383ffff */
.L_x_555:
[----:B------:R-:W-:Y:S05]  /*01b0*/  BSYNC.RECONVERGENT B0 ;  /* 0x0000000000007941 */ /* 0x000fea0003800200 */
.L_x_554:
[----:B------:R-:W-:Y:S04]  /*01c0*/  BSSY.RECONVERGENT B0, `(.L_x_557) ;  /* 0x000000c000007945 */ /* 0x000fe80003800200 */
[----:B------:R-:W-:Y:S05]  /*01d0*/  @P1 BRA `(.L_x_558) ;  /* 0x0000000000281947 */ /* 0x000fea0003800000 */
[----:B------:R-:W0:Y:S01]  /*01e0*/  LDC.64 R2, c[0x0][0x3a8] ;  /* 0x0000ea00ff027b82 */ /* 0x000e220000000a00 */
[----:B------:R-:W-:Y:S01]  /*01f0*/  MOV R5, UR12 ;  /* 0x0000000c00057c02 */ /* 0x000fe20008000f00 */
[----:B0-----:R-:W-:-:S04]  /*0200*/  IMAD.WIDE.U32 R2, R4, 0x80, R2 ;  /* 0x0000008004027825 */ /* 0x001fc800078e0002 */
[----:B------:R-:W-:-:S07]  /*0210*/  IMAD.WIDE R2, R5, 0x4, R2 ;  /* 0x0000000405027825 */ /* 0x000fce00078e0202 */
.L_x_559:
[----:B------:R-:W-:Y:S01]  /*0220*/  IADD3 R0, PT, PT, R0, 0x4000, RZ ;  /* 0x0000400000007810 */ /* 0x000fe20007ffe0ff */
[----:B------:R0:W-:Y:S03]  /*0230*/  CCTL.E.PF2 [R2] ;  /* 0x000000000200798f */ /* 0x0001e60000800100 */
[----:B------:R-:W-:Y:S02]  /*0240*/  ISETP.GE.AND P0, PT, R0, UR5, PT ;  /* 0x0000000500007c0c */ /* 0x000fe4000bf06270 */
[----:B0-----:R-:W-:-:S05]  /*0250*/  IADD3 R2, P1, PT, R2, 0x4000, RZ ;  /* 0x0000400002027810 */ /* 0x001fca0007f3e0ff */
[----:B------:R-:W-:-:S06]  /*0260*/  IMAD.X R3, RZ, RZ, R3, P1 ;  /* 0x000000ffff037224 */ /* 0x000fcc00008e0603 */
[----:B------:R-:W-:Y:S05]  /*0270*/  @!P0 BRA `(.L_x_559) ;  /* 0xfffffffc00e88947 */ /* 0x000fea000383ffff */
.L_x_558:
[----:B------:R-:W-:Y:S05]  /*0280*/  BSYNC.RECONVERGENT B0 ;  /* 0x0000000000007941 */ /* 0x000fea0003800200 */
.L_x_557:
[----:B------:R-:W0:Y:S01]  /*0290*/  LDCU.128 UR8, c[0x0][0x390] ;  /* 0x00007200ff0877ac */ /* 0x000e220008000c00 */
[----:B------:R-:W1:Y:S01]  /*02a0*/  LDCU.64 UR6, c[0x0][0x3a8] ;  /* 0x00007500ff0677ac */ /* 0x000e620008000a00 */
[----:B------:R-:W-:Y:S01]  /*02b0*/  UISETP.GT.AND UP0, UPT, UR16, UR13, UPT ;  /* 0x0000000d1000728c */ /* 0x000fe2000bf04270 */
[----:B------:R-:W2:Y:S01]  /*02c0*/  LDCU.64 UR22, c[0x0][0x358] ;  /* 0x00006b00ff1677ac */ /* 0x000ea20008000a00 */
[----:B0-----:R-:W-:Y:S02]  /*02d0*/  UIMAD.WIDE UR4, UR12, 0xc, UR10 ;  /* 0x0000000c0c0478a5 */ /* 0x001fe4000f8e020a */
[----:B------:R-:W-:Y:S02]  /*02e0*/  UIMAD.WIDE UR8, UR12, 0xc, UR8 ;  /* 0x0000000c0c0878a5 */ /* 0x000fe4000f8e0208 */
[----:B-1----:R-:W-:-:S03]  /*02f0*/  UIMAD.WIDE UR6, UR12, 0x4, UR6 ;  /* 0x000000040c0678a5 */ /* 0x002fc6000f8e0206 */
[----:B--2---:R-:W-:Y:S09]  /*0300*/  BRA.U UP0, `(.L_x_560) ;  /* 0x00000019008c7547 */ /* 0x004ff2000b800000 */
[----:B------:R-:W-:-:S06]  /*0310*/  UISETP.GE.AND UP0, UPT, UR15, 0x1, UPT ;  /* 0x000000010f00788c */ /* 0x000fcc000bf06270 */
[----:B------:R-:W-:-:S13]  /*0320*/  PLOP3.LUT P0, PT, PT, PT, UP0, 0x80, 0x8 ;  /* 0x000000000008781c */ /* 0x000fda0003f0f008 */
[----:B------:R-:W-:Y:S05]  /*0330*/  @!P0 EXIT ;  /* 0x000000000000894d */ /* 0x000fea0003800000 */
[----:B------:R-:W-:Y:S01]  /*0340*/  UISETP.GE.U32.AND UP0, UPT, UR15, 0x4, UPT ;  /* 0x000000040f00788c */ /* 0x000fe2000bf06070 */
[----:B------:R-:W-:Y:S01]  /*0350*/  HFMA2 R3, -RZ, RZ, 0, 0 ;  /* 0x00000000ff037431 */ /* 0x000fe200000001ff */
[----:B------:R-:W-:-:S07]  /*0360*/  ULOP3.LUT UR20, UR15, 0x3, URZ, 0xc0, !UPT ;  /* 0x000000030f147892 */ /* 0x000fce000f8ec0ff */
[----:B------:R-:W-:Y:S05]  /*0370*/  BRA.U !UP0, `(.L_x_561) ;  /* 0x0000000d08a87547 */ /* 0x000fea000b800000 */
[----:B------:R-:W0:Y:S01]  /*0380*/  LDCU.128 UR16, c[0x0][0x390] ;  /* 0x00007200ff1077ac */ /* 0x000e220008000c00 */
[----:B------:R-:W-:Y:S01]  /*0390*/  MOV R2, R4 ;  /* 0x0000000400027202 */ /* 0x000fe20000000f00 */
[----:B------:R-:W-:Y:S01]  /*03a0*/  UMOV UR10, 0xc00 ;  /* 0x00000c00000a7882 */ /* 0x000fe20000000000 */
[----:B------:R-:W-:Y:S01]  /*03b0*/  UMOV UR11, 0x0 ;  /* 0x00000000000b7882 */ /* 0x000fe20000000000 */
[----:B------:R-:W-:Y:S02]  /*03c0*/  ULOP3.LUT UR21, UR15, 0x7ffffffc, URZ, 0xc0, !UPT ;  /* 0x7ffffffc0f157892 */ /* 0x000fe4000f8ec0ff */
[----:B------:R-:W-:-:S04]  /*03d0*/  UIMAD.WIDE UR10, UR12, 0xc, UR10 ;  /* 0x0000000c0c0a78a5 */ /* 0x000fc8000f8e020a */
[----:B------:R-:W-:Y:S01]  /*03e0*/  MOV R3, UR21 ;  /* 0x0000001500037c02 */ /* 0x000fe20008000f00 */
[----:B0-----:R-:W-:Y:S02]  /*03f0*/  UIADD3 UR13, UP0, UPT, UR10, UR18, URZ ;  /* 0x000000120a0d7290 */ /* 0x001fe4000ff1e0ff */
[----:B------:R-:W-:Y:S02]  /*0400*/  UIADD3 UR10, UP2, UPT, UR10, UR16, URZ ;  /* 0x000000100a0a7290 */ /* 0x000fe4000ff5e0ff */
[----:B------:R-:W-:Y:S02]  /*0410*/  UIADD3 UR18, UP1, UPT, UR6, 0x400, URZ ;  /* 0x0000040006127890 */ /* 0x000fe4000ff3e0ff */
[----:B------:R-:W-:Y:S02]  /*0420*/  UIADD3.X UR14, UPT, UPT, UR11, UR19, URZ, UP0, !UPT ;  /* 0x000000130b0e7290 */ /* 0x000fe400087fe4ff */
[----:B------:R-:W-:Y:S02]  /*0430*/  UIADD3.X UR11, UPT, UPT, UR11, UR17, URZ, UP2, !UPT ;  /* 0x000000110b0b7290 */ /* 0x000fe400097fe4ff */
[----:B------:R-:W-:-:S02]  /*0440*/  UIADD3.X UR17, UPT, UPT, URZ, UR7, URZ, UP1, !UPT ;  /* 0x00000007ff117290 */ /* 0x000fc40008ffe4ff */
[----:B------:R-:W-:-:S12]  /*0450*/  UIADD3 UR16, UPT, UPT, -UR21, URZ, URZ ;  /* 0x000000ff15107290 */ /* 0x000fd8000fffe1ff */
.L_x_586:
[----:B------:R-:W-:Y:S02]  /*0460*/  MOV R16, UR18 ;  /* 0x0000001200107c02 */ /* 0x000fe40008000f00 */
[----:B------:R-:W-:-:S03]  /*0470*/  MOV R17, UR17 ;  /* 0x0000001100117c02 */ /* 0x000fc60008000f00 */
[----:B------:R-:W-:-:S05]  /*0480*/  IMAD.WIDE R16, R2, 0x4, R16 ;  /* 0x0000000402107825 */ /* 0x000fca00078e0210 */
[----:B------:R-:W2:Y:S01]  /*0490*/  LDG.E R8, desc[UR22][R16.64+-0x400] ;  /* 0xfffc001610087981 */ /* 0x000ea2000c1e1900 */
[----:B------:R-:W-:Y:S01]  /*04a0*/  MOV R14, UR13 ;  /* 0x0000000d000e7c02 */ /* 0x000fe20008000f00 */
[----:B------:R-:W-:-:S04]  /*04b0*/  IMAD.U32 R15, RZ, RZ, UR14 ;  /* 0x0000000eff0f7e24 */ /* 0x000fc8000f8e00ff */
[----:B------:R-:W-:-:S05]  /*04c0*/  IMAD.WIDE R14, R2, 0xc, R14 ;  /* 0x0000000c020e7825 */ /* 0x000fca00078e020e */
[----:B0-----:R-:W3:Y:S01]  /*04d0*/  LDG.E R0, desc[UR22][R14.64+-0xc00] ;  /* 0xfff400160e007981 */ /* 0x001ee2000c1e1900 */
        /* <DEDUP_REMOVED lines=15> */
[----:B------:R-:W-:Y:S05]  /*05d0*/  CALL.REL.NOINC `($__internal_1_$__cuda_sm3x_div_rn_noftz_f32_slowpath) ;  /* 0x0000003000f47944 */ /* 0x000fea0003c00000 */
[----:B------:R-:W-:-:S07]  /*05e0*/  MOV R21, R0 ;  /* 0x0000000000157202 */ /* 0x000fce0000000f00 */
.L_x_563:
[----:B------:R-:W-:Y:S05]  /*05f0*/  BSYNC.RECONVERGENT B2 ;  /* 0x0000000000027941 */ /* 0x000fea0003800200 */
.L_x_562:
        /* <DEDUP_REMOVED lines=11> */
[----:B------:R-:W-:Y:S02]  /*06b0*/  MOV R20, R8 ;  /* 0x0000000800147202 */ /* 0x000fe40000000f00 */
[----:B------:R-:W-:-:S07]  /*06c0*/  MOV R6, 0x6e0 ;  /* 0x000006e000067802 */ /* 0x000fce0000000f00 */
[----:B------:R-:W-:Y:S05]  /*06d0*/  CALL.REL.NOINC `($__internal_1_$__cuda_sm3x_div_rn_noftz_f32_slowpath) ;  /* 0x0000003000b47944 */ /* 0x000fea0003c00000 */
[----:B------:R-:W-:-:S07]  /*06e0*/  IMAD.MOV.U32 R9, RZ, RZ, R0 ;  /* 0x000000ffff097224 */ /* 0x000fce00078e0000 */
.L_x_565:
[----:B------:R-:W-:Y:S05]  /*06f0*/  BSYNC.RECONVERGENT B2 ;  /* 0x0000000000027941 */ /* 0x000fea0003800200 */
.L_x_564:
        /* <DEDUP_REMOVED lines=14> */
[----:B------:R-:W-:-:S07]  /*07e0*/  MOV R5, R0 ;  /* 0x0000000000057202 */ /* 0x000fce0000000f00 */
.L_x_567:
[----:B------:R-:W-:Y:S05]  /*07f0*/  BSYNC.RECONVERGENT B2 ;  /* 0x0000000000027941 */ /* 0x000fea0003800200 */
.L_x_566:
        /* <DEDUP_REMOVED lines=17> */
[----:B------:R-:W-:Y:S05]  /*0910*/  CALL.REL.NOINC `($__internal_1_$__cuda_sm3x_div_rn_noftz_f32_slowpath) ;  /* 0x0000003000247944 */ /* 0x000fea0003c00000 */
[----:B------:R-:W-:-:S07]  /*0920*/  MOV R21, R0 ;  /* 0x0000000000157202 */ /* 0x000fce0000000f00 */
.L_x_569:
[----:B------:R-:W-:Y:S05]  /*0930*/  BSYNC.RECONVERGENT B2 ;  /* 0x0000000000027941 */ /* 0x000fea0003800200 */
.L_x_568:
        /* <DEDUP_REMOVED lines=10> */
[----:B------:R-:W-:Y:S01]  /*09e0*/  MOV R0, R7 ;  /* 0x0000000700007202 */ /* 0x000fe20000000f00 */
[----:B------:R-:W-:Y:S01]  /*09f0*/  IMAD.MOV.U32 R20, RZ, RZ, R8 ;  /* 0x000000ffff147224 */ /* 0x000fe200078e0008 */
[----:B------:R-:W-:-:S07]  /*0a00*/  MOV R6, 0xa20 ;  /* 0x00000a2000067802 */ /* 0x000fce0000000f00 */
[----:B------:R-:W-:Y:S05]  /*0a10*/  CALL.REL.NOINC `($__internal_1_$__cuda_sm3x_div_rn_noftz_f32_slowpath) ;  /* 0x0000002c00e47944 */ /* 0x000fea0003c00000 */
[----:B------:R-:W-:-:S07]  /*0a20*/  MOV R9, R0 ;  /* 0x0000000000097202 */ /* 0x000fce0000000f00 */
.L_x_571:
[----:B------:R-:W-:Y:S05]  /*0a30*/  BSYNC.RECONVERGENT B2 ;  /* 0x0000000000027941 */ /* 0x000fea0003800200 */
.L_x_570:
        /* <DEDUP_REMOVED lines=15> */
.L_x_573:
[----:B------:R-:W-:Y:S05]  /*0b30*/  BSYNC.RECONVERGENT B2 ;  /* 0x0000000000027941 */ /* 0x000fea0003800200 */
.L_x_572:
        /* <DEDUP_REMOVED lines=17> */
[----:B------:R-:W-:Y:S05]  /*0c50*/  CALL.REL.NOINC `($__internal_1_$__cuda_sm3x_div_rn_noftz_f32_slowpath) ;  /* 0x0000002c00547944 */ /* 0x000fea0003c00000 */
[----:B------:R-:W-:-:S07]  /*0c60*/  MOV R9, R0 ;  /* 0x0000000000097202 */ /* 0x000fce0000000f00 */
.L_x_575:
[----:B------:R-:W-:Y:S05]  /*0c70*/  BSYNC.RECONVERGENT B2 ;  /* 0x0000000000027941 */ /* 0x000fea0003800200 */
.L_x_574:
        /* <DEDUP_REMOVED lines=10> */
[----:B------:R-:W-:Y:S01]  /*0d20*/  IMAD.MOV.U32 R0, RZ, RZ, R7 ;  /* 0x000000ffff007224 */ /* 0x000fe200078e0007 */
[----:B------:R-:W-:Y:S02]  /*0d30*/  MOV R20, R10 ;  /* 0x0000000a00147202 */ /* 0x000fe40000000f00 */
[----:B------:R-:W-:-:S07]  /*0d40*/  MOV R6, 0xd60 ;  /* 0x00000d6000067802 */ /* 0x000fce0000000f00 */
[----:B------:R-:W-:Y:S05]  /*0d50*/  CALL.REL.NOINC `($__internal_1_$__cuda_sm3x_div_rn_noftz_f32_slowpath) ;  /* 0x0000002c00147944 */ /* 0x000fea0003c00000 */
[----:B------:R-:W-:-:S07]  /*0d60*/  MOV R8, R0 ;  /* 0x0000000000087202 */ /* 0x000fce0000000f00 */
.L_x_577:
[----:B------:R-:W-:Y:S05]  /*0d70*/  BSYNC.RECONVERGENT B2 ;  /* 0x0000000000027941 */ /* 0x000fea0003800200 */
.L_x_576:
        /* <DEDUP_REMOVED lines=15> */
.L_x_579:
[----:B------:R-:W-:Y:S05]  /*0e70*/  BSYNC.RECONVERGENT B2 ;  /* 0x0000000000027941 */ /* 0x000fea0003800200 */
.L_x_578:
        /* <DEDUP_REMOVED lines=17> */
[----:B------:R-:W-:Y:S05]  /*0f90*/  CALL.REL.NOINC `($__internal_1_$__cuda_sm3x_div_rn_noftz_f32_slowpath) ;  /* 0x0000002800847944 */ /* 0x000fea0003c00000 */
[----:B------:R-:W-:-:S07]  /*0fa0*/  IMAD.MOV.U32 R21, RZ, RZ, R0 ;  /* 0x000000ffff157224 */ /* 0x000fce00078e0000 */
.L_x_581:
[----:B------:R-:W-:Y:S05]  /*0fb0*/  BSYNC.RECONVERGENT B2 ;  /* 0x0000000000027941 */ /* 0x000fea0003800200 */
.L_x_580:
        /* <DEDUP_REMOVED lines=15> */
.L_x_583:
[----:B------:R-:W-:Y:S05]  /*10b0*/  BSYNC.RECONVERGENT B2 ;  /* 0x0000000000027941 */ /* 0x000fea0003800200 */
.L_x_582:
        /* <DEDUP_REMOVED lines=14> */
.L_x_585:
[----:B------:R-:W-:Y:S05]  /*11a0*/  BSYNC.RECONVERGENT B2 ;  /* 0x0000000000027941 */ /* 0x000fea0003800200 */
.L_x_584:
[----:B------:R0:W-:Y:S01]  /*11b0*/  STG.E desc[UR22][R12.64+0x600], R21 ;  /* 0x000600150c007986 */ /* 0x0001e2000c101916 */
[----:B------:R-:W-:Y:S01]  /*11c0*/  UIADD3 UR16, UPT, UPT, UR16, 0x4, URZ ;  /* 0x0000000410107890 */ /* 0x000fe2000fffe0ff */
[----:B------:R-:W-:Y:S02]  /*11d0*/  IADD3 R2, PT, PT, R2, 0x200, RZ ;  /* 0x0000020002027810 */ /* 0x000fe40007ffe0ff */
[----:B------:R0:W-:Y:S01]  /*11e0*/  STG.E desc[UR22][R12.64+0x604], R9 ;  /* 0x000604090c007986 */ /* 0x0001e2000c101916 */
[----:B------:R-:W-:-:S03]  /*11f0*/  UISETP.NE.AND UP0, UPT, UR16, URZ, UPT ;  /* 0x000000ff1000728c */ /* 0x000fc6000bf05270 */
[----:B------:R0:W-:Y:S06]  /*1200*/  STG.E desc[UR22][R12.64+0x608], R0 ;  /* 0x000608000c007986 */ /* 0x0001ec000c101916 */
[----:B------:R-:W-:Y:S05]  /*1210*/  BRA.U UP0, `(.L_x_586) ;  /* 0xfffffff100907547 */ /* 0x000fea000b83ffff */
.L_x_561:
[----:B------:R-:W-:-:S13]  /*1220*/  ISETP.NE.AND P0, PT, RZ, UR20, PT ;  /* 0x00000014ff007c0c */ /* 0x000fda000bf05270 */
[----:B------:R-:W-:Y:S05]  /*1230*/  @!P0 EXIT ;  /* 0x000000000000894d */ /* 0x000fea0003800000 */
[----:B------:R-:W-:-:S09]  /*1240*/  UISETP.NE.AND UP0, UPT, UR20, 0x1, UPT ;  /* 0x000000011400788c */ /* 0x000fd2000bf05270 */
[----:B------:R-:W-:Y:S05]  /*1250*/  BRA.U !UP0, `(.L_x_587) ;  /* 0x0000000508bc7547 */ /* 0x000fea000b800000 */
[----:B------:R-:W-:Y:S01]  /*1260*/  LEA R8, R3, R4, 0x7 ;  /* 0x0000000403087211 */ /* 0x000fe200078e38ff */
[----:B0-----:R-:W-:-:S04]  /*1270*/  IMAD.MOV.U32 R13, RZ, RZ, 0x4 ;  /* 0x00000004ff0d7424 */ /* 0x001fc800078e00ff */
[----:B------:R-:W-:-:S05]  /*1280*/  IMAD.WIDE R12, R8, R13, UR6 ;  /* 0x00000006080c7e25 */ /* 0x000fca000f8e020d */
[----:B------:R-:W2:Y:S01]  /*1290*/  LDG.E R2, desc[UR22][R12.64] ;  /* 0x000000160c027981 */ /* 0x000ea2000c1e1900 */
[----:B------:R-:W-:-:S05]  /*12a0*/  HFMA2 R15, -RZ, RZ, 0, 7.152557373046875e-07 ;  /* 0x0000000cff0f7431 */ /* 0x000fca00000001ff */
[----:B------:R-:W-:-:S05]  /*12b0*/  IMAD.WIDE R14, R8, R15, UR4 ;  /* 0x00000004080e7e25 */ /* 0x000fca000f8e020f */
        /* <DEDUP_REMOVED lines=15> */
.L_x_589:
[----:B------:R-:W-:Y:S05]  /*13b0*/  BSYNC.RECONVERGENT B2 ;  /* 0x0000000000027941 */ /* 0x000fea0003800200 */
.L_x_588:
        /* <DEDUP_REMOVED lines=15> */
.L_x_591:
[----:B------:R-:W-:Y:S05]  /*14b0*/  BSYNC.RECONVERGENT B2 ;  /* 0x0000000000027941 */ /* 0x000fea0003800200 */
.L_x_590:
        /* <DEDUP_REMOVED lines=15> */
.L_x_593:
[----:B------:R-:W-:Y:S05]  /*15b0*/  BSYNC.RECONVERGENT B2 ;  /* 0x0000000000027941 */ /* 0x000fea0003800200 */
.L_x_592:
        /* <DEDUP_REMOVED lines=20> */
[----:B------:R-:W-:-:S07]  /*1700*/  MOV R21, R0 ;  /* 0x0000000000157202 */ /* 0x000fce0000000f00 */
.L_x_595:
[----:B------:R-:W-:Y:S05]  /*1710*/  BSYNC.RECONVERGENT B2 ;  /* 0x0000000000027941 */ /* 0x000fea0003800200 */
.L_x_594:
        /* <DEDUP_REMOVED lines=15> */
.L_x_597:
[----:B------:R-:W-:Y:S05]  /*1810*/  BSYNC.RECONVERGENT B2 ;  /* 0x0000000000027941 */ /* 0x000fea0003800200 */
.L_x_596:
        /* <DEDUP_REMOVED lines=14> */
.L_x_599:
[----:B------:R-:W-:Y:S05]  /*1900*/  BSYNC.RECONVERGENT B2 ;  /* 0x0000000000027941 */ /* 0x000fea0003800200 */
.L_x_598:
[----:B------:R1:W-:Y:S01]  /*1910*/  STG.E desc[UR22][R16.64+0x600], R21 ;  /* 0x0006001510007986 */ /* 0x0003e2000c101916 */
[----:B------:R-:W-:-:S03]  /*1920*/  IADD3 R3, PT, PT, R3, 0x2, RZ ;  /* 0x0000000203037810 */ /* 0x000fc60007ffe0ff */
[----:B------:R1:W-:Y:S04]  /*1930*/  STG.E desc[UR22][R16.64+0x604], R9 ;  /* 0x0006040910007986 */ /* 0x0003e8000c101916 */
[----:B------:R1:W-:Y:S02]  /*1940*/  STG.E desc[UR22][R16.64+0x608], R0 ;  /* 0x0006080010007986 */ /* 0x0003e4000c101916 */
.L_x_587:
[----:B01----:R-:W0:Y:S02]  /*1950*/  LDC R0, c[0x0][0x384] ;  /* 0x0000e100ff007b82 */ /* 0x003e240000000800 */
[----:B0-----:R-:W-:-:S04]  /*1960*/  LOP3.LUT R0, R0, 0x1, RZ, 0xc0, !PT ;  /* 0x0000000100007812 */ /* 0x001fc800078ec0ff */
[----:B------:R-:W-:-:S13]  /*1970*/  ISETP.NE.U32.AND P0, PT, R0, 0x1, PT ;  /* 0x000000010000780c */ /* 0x000fda0003f05070 */
[----:B------:R-:W-:Y:S05]  /*1980*/  @P0 EXIT ;  /* 0x000000000000094d */ /* 0x000fea0003800000 */
[----:B------:R-:W-:Y:S01]  /*1990*/  LEA R3, R3, R4, 0x7 ;  /* 0x0000000403037211 */ /* 0x000fe200078e38ff */
[----:B------:R-:W-:-:S05]  /*19a0*/  HFMA2 R4, -RZ, RZ, 0, 2.384185791015625e-07 ;  /* 0x00000004ff047431 */ /* 0x000fca00000001ff */
[----:B------:R-:W-:-:S06]  /*19b0*/  IMAD.WIDE R4, R3, R4, UR6 ;  /* 0x0000000603047e25 */ /* 0x000fcc000f8e0204 */
[----:B------:R-:W2:Y:S01]  /*19c0*/  LDG.E R4, desc[UR22][R4.64] ;  /* 0x0000001604047981 */ /* 0x000ea2000c1e1900 */
[----:B------:R-:W-:-:S05]  /*19d0*/  MOV R12, 0xc ;  /* 0x0000000c000c7802 */ /* 0x000fca0000000f00 */
        /* <DEDUP_REMOVED lines=16> */
.L_x_601:
[----:B------:R-:W-:Y:S05]  /*1ae0*/  BSYNC.RECONVERGENT B2 ;  /* 0x0000000000027941 */ /* 0x000fea0003800200 */
.L_x_600:
        /* <DEDUP_REMOVED lines=15> */
.L_x_603:
[----:B------:R-:W-:Y:S05]  /*1be0*/  BSYNC.RECONVERGENT B2 ;  /* 0x0000000000027941 */ /* 0x000fea0003800200 */
.L_x_602:
        /* <DEDUP_REMOVED lines=14> */
.L_x_605:
[----:B------:R-:W-:Y:S05]  /*1cd0*/  BSYNC.RECONVERGENT B2 ;  /* 0x0000000000027941 */ /* 0x000fea0003800200 */
.L_x_604:
[----:B------:R-:W-:-:S05]  /*1ce0*/  HFMA2 R6, -RZ, RZ, 0, 7.152557373046875e-07 ;  /* 0x0000000cff067431 */ /* 0x000fca00000001ff */
[----:B------:R-:W-:-:S05]  /*1cf0*/  IMAD.WIDE R6, R3, R6, UR8 ;  /* 0x0000000803067e25 */ /* 0x000fca000f8e0206 */
[----:B------:R-:W-:Y:S04]  /*1d00*/  STG.E desc[UR22][R6.64], R4 ;  /* 0x0000000406007986 */ /* 0x000fe8000c101916 */
[----:B------:R-:W-:Y:S04]  /*1d10*/  STG.E desc[UR22][R6.64+0x4], R2 ;  /* 0x0000040206007986 */ /* 0x000fe8000c101916 */
[----:B------:R-:W-:Y:S01]  /*1d20*/  STG.E desc[UR22][R6.64+0x8], R0 ;  /* 0x0000080006007986 */ /* 0x000fe2000c101916 */
[----:B------:R-:W-:Y:S05]  /*1d30*/  EXIT ;  /* 0x000000000000794d */ /* 0x000fea0003800000 */
.L_x_560:
[----:B------:R-:W-:-:S06]  /*1d40*/  UISETP.GE.AND UP0, UPT, UR15, 0x1, UPT ;  /* 0x000000010f00788c */ /* 0x000fcc000bf06270 */
[----:B------:R-:W-:-:S13]  /*1d50*/  PLOP3.LUT P0, PT, PT, PT, UP0, 0x80, 0x8 ;  /* 0x000000000008781c */ /* 0x000fda0003f0f008 */
[----:B------:R-:W-:Y:S05]  /*1d60*/  @!P0 EXIT ;  /* 0x000000000000894d */ /* 0x000fea0003800000 */
[----:B------:R-:W-:Y:S01]  /*1d70*/  UISETP.GE.U32.AND UP0, UPT, UR15, 0x4, UPT ;  /* 0x000000040f00788c */ /* 0x000fe2000bf06070 */
[----:B------:R-:W-:Y:S01]  /*1d80*/  MOV R15, RZ ;  /* 0x000000ff000f7202 */ /* 0x000fe20000000f00 */
[----:B------:R-:W-:-:S07]  /*1d90*/  ULOP3.LUT UR10, UR15, 0x3, URZ, 0xc0, !UPT ;  /* 0x000000030f0a7892 */ /* 0x000fce000f8ec0ff */
[----:B------:R-:W-:Y:S05]  /*1da0*/  BRA.U !UP0, `(.L_x_606) ;  /* 0x0000000d08f87547 */ /* 0x000fea000b800000 */
[----:B------:R-:W-:Y:S01]  /*1db0*/  ULOP3.LUT UR11, UR15, 0x7ffffffc, URZ, 0xc0, !UPT ;  /* 0x7ffffffc0f0b7892 */ /* 0x000fe2000f8ec0ff */
[----:B------:R-:W-:-:S05]  /*1dc0*/  HFMA2 R13, -RZ, RZ, 0, 0 ;  /* 0x00000000ff0d7431 */ /* 0x000fca00000001ff */
[----:B------:R-:W-:-:S07]  /*1dd0*/  IMAD.U32 R15, RZ, RZ, UR11 ;  /* 0x0000000bff0f7e24 */ /* 0x000fce000f8e00ff */
.L_x_639:
[C---:B------:R-:W-:Y:S01]  /*1de0*/  LEA R8, R13.reuse, R4, 0x7 ;  /* 0x000000040d087211 */ /* 0x040fe200078e38ff */
[----:B------:R-:W-:Y:S01]  /*1df0*/  BSSY.RECONVERGENT B2, `(.L_x_607) ;  /* 0x000003e000027945 */ /* 0x000fe20003800200 */
[----:B------:R-:W-:Y:S02]  /*1e00*/  IADD3 R13, PT, PT, R13, 0x4, RZ ;  /* 0x000000040d0d7810 */ /* 0x000fe40007ffe0ff */
[----:B------:R-:W-:Y:S02]  /*1e10*/  ISETP.GE.AND P0, PT, R8, UR14, PT ;  /* 0x0000000e08007c0c */ /* 0x000fe4000bf06270 */
[----:B------:R-:W-:-:S11]  /*1e20*/  ISETP.NE.AND P2, PT, R13, R15, PT ;  /* 0x0000000f0d00720c */ /* 0x000fd60003f45270 */
[----:B01----:R-:W-:Y:S05]  /*1e30*/  @P0 BRA `(.L_x_608) ;  /* 0x0000000000e40947 */ /* 0x003fea0003800000 */
[----:B------:R-:W-:-:S05]  /*1e40*/  MOV R7, 0x4 ;  /* 0x0000000400077802 */ /* 0x000fca0000000f00 */
        /* <DEDUP_REMOVED lines=19> */
.L_x_610:
[----:B------:R-:W-:Y:S05]  /*1f80*/  BSYNC.RECONVERGENT B3 ;  /* 0x0000000000037941 */ /* 0x000fea0003800200 */
.L_x_609:
        /* <DEDUP_REMOVED lines=15> */
.L_x_612:
[----:B------:R-:W-:Y:S05]  /*2080*/  BSYNC.RECONVERGENT B3 ;  /* 0x0000000000037941 */ /* 0x000fea0003800200 */
.L_x_611:
        /* <DEDUP_REMOVED lines=14> */
.L_x_614:
[----:B------:R-:W-:Y:S05]  /*2170*/  BSYNC.RECONVERGENT B3 ;  /* 0x0000000000037941 */ /* 0x000fea0003800200 */
.L_x_613:
[----:B------:R-:W-:-:S05]  /*2180*/  HFMA2 R7, -RZ, RZ, 0, 7.152557373046875e-07 ;  /* 0x0000000cff077431 */ /* 0x000fca00000001ff */
[----:B------:R-:W-:-:S05]  /*2190*/  IMAD.WIDE R6, R8, R7, UR8 ;  /* 0x0000000808067e25 */ /* 0x000fca000f8e0207 */
[----:B------:R0:W-:Y:S04]  /*21a0*/  STG.E desc[UR22][R6.64], R9 ;  /* 0x0000000906007986 */ /* 0x0001e8000c101916 */
[----:B------:R0:W-:Y:S04]  /*21b0*/  STG.E desc[UR22][R6.64+0x4], R3 ;  /* 0x0000040306007986 */ /* 0x0001e8000c101916 */
[----:B------:R0:W-:Y:S02]  /*21c0*/  STG.E desc[UR22][R6.64+0x8], R0 ;  /* 0x0000080006007986 */ /* 0x0001e4000c101916 */
.L_x_608:
[----:B------:R-:W-:Y:S05]  /*21d0*/  BSYNC.RECONVERGENT B2 ;  /* 0x0000000000027941 */ /* 0x000fea0003800200 */
.L_x_607:
[----:B0-----:R-:W-:Y:S01]  /*21e0*/  IADD3 R3, PT, PT, R8, 0x80, RZ ;  /* 0x0000008008037810 */ /* 0x001fe20007ffe0ff */
[----:B------:R-:W-:Y:S03]  /*21f0*/  BSSY.RECONVERGENT B2, `(.L_x_615) ;  /* 0x000003c000027945 */ /* 0x000fe60003800200 */
[----:B------:R-:W-:-:S13]  /*2200*/  ISETP.GE.AND P0, PT, R3, UR14, PT ;  /* 0x0000000e03007c0c */ /* 0x000fda000bf06270 */
[----:B------:R-:W-:Y:S05]  /*2210*/  @P0 BRA `(.L_x_616) ;  /* 0x0000000000e40947 */ /* 0x000fea0003800000 */
        /* <DEDUP_REMOVED lines=18> */
[----:B------:R-:W-:Y:S05]  /*2340*/  CALL.REL.NOINC `($__internal_1_$__cuda_sm3x_div_rn_noftz_f32_slowpath) ;  /* 0x0000001400987944 */ /* 0x000fea0003c00000 */
[----:B------:R-:W-:-:S07]  /*2350*/  MOV R10, R0 ;  /* 0x00000000000a7202 */ /* 0x000fce0000000f00 */
.L_x_618:
[----:B------:R-:W-:Y:S05]  /*2360*/  BSYNC.RECONVERGENT B3 ;  /* 0x0000000000037941 */ /* 0x000fea0003800200 */
.L_x_617:
        /* <DEDUP_REMOVED lines=15> */
.L_x_620:
[----:B------:R-:W-:Y:S05]  /*2460*/  BSYNC.RECONVERGENT B3 ;  /* 0x0000000000037941 */ /* 0x000fea0003800200 */
.L_x_619:
        /* <DEDUP_REMOVED lines=14> */
.L_x_622:
[----:B------:R-:W-:Y:S05]  /*2550*/  BSYNC.RECONVERGENT B3 ;  /* 0x0000000000037941 */ /* 0x000fea0003800200 */
.L_x_621:
[----:B------:R-:W-:-:S05]  /*2560*/  HFMA2 R2, -RZ, RZ, 0, 7.152557373046875e-07 ;  /* 0x0000000cff027431 */ /* 0x000fca00000001ff */
[----:B------:R-:W-:-:S05]  /*2570*/  IMAD.WIDE R2, R3, R2, UR8 ;  /* 0x0000000803027e25 */ /* 0x000fca000f8e0202 */
[----:B------:R0:W-:Y:S04]  /*2580*/  STG.E desc[UR22][R2.64], R10 ;  /* 0x0000000a02007986 */ /* 0x0001e8000c101916 */
[----:B------:R0:W-:Y:S04]  /*2590*/  STG.E desc[UR22][R2.64+0x4], R9 ;  /* 0x0000040902007986 */ /* 0x0001e8000c101916 */
[----:B------:R0:W-:Y:S02]  /*25a0*/  STG.E desc[UR22][R2.64+0x8], R0 ;  /* 0x0000080002007986 */ /* 0x0001e4000c101916 */
.L_x_616:
[----:B------:R-:W-:Y:S05]  /*25b0*/  BSYNC.RECONVERGENT B2 ;  /* 0x0000000000027941 */ /* 0x000fea0003800200 */
.L_x_615:
[----:B0-----:R-:W-:Y:S01]  /*25c0*/  VIADD R3, R8, 0x100 ;  /* 0x0000010008037836 */ /* 0x001fe20000000000 */
[----:B------:R-:W-:Y:S04]  /*25d0*/  BSSY.RECONVERGENT B2, `(.L_x_623) ;  /* 0x000003c000027945 */ /* 0x000fe80003800200 */
        /* <DEDUP_REMOVED lines=22> */
.L_x_626:
[----:B------:R-:W-:Y:S05]  /*2740*/  BSYNC.RECONVERGENT B3 ;  /* 0x0000000000037941 */ /* 0x000fea0003800200 */
.L_x_625:
        /* <DEDUP_REMOVED lines=15> */
.L_x_628:
[----:B------:R-:W-:Y:S05]  /*2840*/  BSYNC.RECONVERGENT B3 ;  /* 0x0000000000037941 */ /* 0x000fea0003800200 */
.L_x_627:
        /* <DEDUP_REMOVED lines=14> */
.L_x_630:
[----:B------:R-:W-:Y:S05]  /*2930*/  BSYNC.RECONVERGENT B3 ;  /* 0x0000000000037941 */ /* 0x000fea0003800200 */
.L_x_629:
[----:B------:R-:W-:-:S05]  /*2940*/  HFMA2 R2, -RZ, RZ, 0, 7.152557373046875e-07 ;  /* 0x0000000cff027431 */ /* 0x000fca00000001ff */
[----:B------:R-:W-:-:S05]  /*2950*/  IMAD.WIDE R2, R3, R2, UR8 ;  /* 0x0000000803027e25 */ /* 0x000fca000f8e0202 */
[----:B------:R0:W-:Y:S04]  /*2960*/  STG.E desc[UR22][R2.64], R10 ;  /* 0x0000000a02007986 */ /* 0x0001e8000c101916 */
[----:B------:R0:W-:Y:S04]  /*2970*/  STG.E desc[UR22][R2.64+0x4], R9 ;  /* 0x0000040902007986 */ /* 0x0001e8000c101916 */
[----:B------:R0:W-:Y:S02]  /*2980*/  STG.E desc[UR22][R2.64+0x8], R0 ;  /* 0x0000080002007986 */ /* 0x0001e4000c101916 */
.L_x_624:
[----:B------:R-:W-:Y:S05]  /*2990*/  BSYNC.RECONVERGENT B2 ;  /* 0x0000000000027941 */ /* 0x000fea0003800200 */
.L_x_623:
[----:B------:R-:W-:Y:S01]  /*29a0*/  IADD3 R8, PT, PT, R8, 0x180, RZ ;  /* 0x0000018008087810 */ /* 0x000fe20007ffe0ff */
[----:B------:R-:W-:Y:S03]  /*29b0*/  BSSY.RECONVERGENT B2, `(.L_x_631) ;  /* 0x000003c000027945 */ /* 0x000fe60003800200 */
[----:B------:R-:W-:-:S13]  /*29c0*/  ISETP.GE.AND P0, PT, R8, UR14, PT ;  /* 0x0000000e08007c0c */ /* 0x000fda000bf06270 */
[----:B------:R-:W-:Y:S05]  /*29d0*/  @P0 BRA `(.L_x_632) ;  /* 0x0000000000e40947 */ /* 0x000fea0003800000 */
[----:B------:R-:W-:-:S05]  /*29e0*/  MOV R7, 0x4 ;  /* 0x0000000400077802 */ /* 0x000fca0000000f00 */
[----:B------:R-:W-:-:S05]  /*29f0*/  IMAD.WIDE R6, R8, R7, UR6 ;  /* 0x0000000608067e25 */ /* 0x000fca000f8e0207 */
[----:B0-----:R-:W2:Y:S01]  /*2a00*/  LDG.E R2, desc[UR22][R6.64] ;  /* 0x0000001606027981 */ /* 0x001ea2000c1e1900 */
        /* <DEDUP_REMOVED lines=17> */
.L_x_634:
[----:B------:R-:W-:Y:S05]  /*2b20*/  BSYNC.RECONVERGENT B3 ;  /* 0x0000000000037941 */ /* 0x000fea0003800200 */
.L_x_633:
        /* <DEDUP_REMOVED lines=15> */
.L_x_636:
[----:B------:R-:W-:Y:S05]  /*2c20*/  BSYNC.RECONVERGENT B3 ;  /* 0x0000000000037941 */ /* 0x000fea0003800200 */
.L_x_635:
        /* <DEDUP_REMOVED lines=14> */
.L_x_638:
[----:B------:R-:W-:Y:S05]  /*2d10*/  BSYNC.RECONVERGENT B3 ;  /* 0x0000000000037941 */ /* 0x000fea0003800200 */
.L_x_637:
[----:B------:R-:W-:-:S05]  /*2d20*/  HFMA2 R7, -RZ, RZ, 0, 7.152557373046875e-07 ;  /* 0x0000000cff077431 */ /* 0x000fca00000001ff */
[----:B------:R-:W-:-:S05]  /*2d30*/  IMAD.WIDE R6, R8, R7, UR8 ;  /* 0x0000000808067e25 */ /* 0x000fca000f8e0207 */
[----:B------:R1:W-:Y:S04]  /*2d40*/  STG.E desc[UR22][R6.64], R9 ;  /* 0x0000000906007986 */ /* 0x0003e8000c101916 */
[----:B------:R1:W-:Y:S04]  /*2d50*/  STG.E desc[UR22][R6.64+0x4], R3 ;  /* 0x0000040306007986 */ /* 0x0003e8000c101916 */
[----:B------:R1:W-:Y:S02]  /*2d60*/  STG.E desc[UR22][R6.64+0x8], R0 ;  /* 0x0000080006007986 */ /* 0x0003e4000c101916 */
.L_x_632:
[----:B------:R-:W-:Y:S05]  /*2d70*/  BSYNC.RECONVERGENT B2 ;  /* 0x0000000000027941 */ /* 0x000fea0003800200 */
.L_x_631:
[----:B------:R-:W-:Y:S05]  /*2d80*/  @P2 BRA `(.L_x_639) ;  /* 0xfffffff000142947 */ /* 0x000fea000383ffff */
.L_x_606:
[----:B------:R-:W-:-:S13]  /*2d90*/  ISETP.NE.AND P0, PT, RZ, UR10, PT ;  /* 0x0000000aff007c0c */ /* 0x000fda000bf05270 */
[----:B------:R-:W-:Y:S05]  /*2da0*/  @!P0 EXIT ;  /* 0x000000000000894d */ /* 0x000fea0003800000 */
[----:B------:R-:W-:-:S09]  /*2db0*/  UISETP.NE.AND UP0, UPT, UR10, 0x1, UPT ;  /* 0x000000010a00788c */ /* 0x000fd2000bf05270 */
[----:B------:R-:W-:Y:S05]  /*2dc0*/  BRA.U !UP0, `(.L_x_640) ;  /* 0x0000000508f47547 */ /* 0x000fea000b800000 */
[----:B0-----:R-:W-:Y:S01]  /*2dd0*/  LEA R2, R15, R4, 0x7 ;  /* 0x000000040f027211 */ /* 0x001fe200078e38ff */
[----:B------:R-:W-:Y:S03]  /*2de0*/  BSSY.RECONVERGENT B2, `(.L_x_641) ;  /* 0x000003c000027945 */ /* 0x000fe60003800200 */
[----:B------:R-:W-:-:S13]  /*2df0*/  ISETP.GE.AND P0, PT, R2, UR14, PT ;  /* 0x0000000e02007c0c */ /* 0x000fda000bf06270 */
[----:B------:R-:W-:Y:S05]  /*2e00*/  @P0 BRA `(.L_x_642) ;  /* 0x0000000000e40947 */ /* 0x000fea0003800000 */
[----:B-1----:R-:W-:-:S05]  /*2e10*/  MOV R7, 0x4 ;  /* 0x0000000400077802 */ /* 0x002fca0000000f00 */
[----:B------:R-:W-:-:S06]  /*2e20*/  IMAD.WIDE R6, R2, R7, UR6 ;  /* 0x0000000602067e25 */ /* 0x000fcc000f8e0207 */
[----:B------:R-:W2:Y:S01]  /*2e30*/  LDG.E R6, desc[UR22][R6.64] ;  /* 0x0000001606067981 */ /* 0x000ea2000c1e1900 */
[----:B------:R-:W-:-:S04]  /*2e40*/  IMAD.MOV.U32 R13, RZ, RZ, 0xc ;  /* 0x0000000cff0d7424 */ /* 0x000fc800078e00ff */
        /* <DEDUP_REMOVED lines=16> */
.L_x_644:
[----:B------:R-:W-:Y:S05]  /*2f50*/  BSYNC.RECONVERGENT B3 ;  /* 0x0000000000037941 */ /* 0x000fea0003800200 */
.L_x_643:
        /* <DEDUP_REMOVED lines=15> */
.L_x_646:
[----:B------:R-:W-:Y:S05]  /*3050*/  BSYNC.RECONVERGENT B3 ;  /* 0x0000000000037941 */ /* 0x000fea0003800200 */
.L_x_645:
        /* <DEDUP_REMOVED lines=14> */
.L_x_648:
[----:B------:R-:W-:Y:S05]  /*3140*/  BSYNC.RECONVERGENT B3 ;  /* 0x0000000000037941 */ /* 0x000fea0003800200 */
.L_x_647:
[----:B------:R-:W-:-:S04]  /*3150*/  IMAD.MOV.U32 R7, RZ, RZ, 0xc ;  /* 0x0000000cff077424 */ /* 0x000fc800078e00ff */
[----:B------:R-:W-:-:S05]  /*3160*/  IMAD.WIDE R6, R2, R7, UR8 ;  /* 0x0000000802067e25 */ /* 0x000fca000f8e0207 */
[----:B------:R0:W-:Y:S04]  /*3170*/  STG.E desc[UR22][R6.64], R8 ;  /* 0x0000000806007986 */ /* 0x0001e8000c101916 */
[----:B------:R0:W-:Y:S04]  /*3180*/  STG.E desc[UR22][R6.64+0x4], R3 ;  /* 0x0000040306007986 */ /* 0x0001e8000c101916 */
[----:B------:R0:W-:Y:S02]  /*3190*/  STG.E desc[UR22][R6.64+0x8], R0 ;  /* 0x0000080006007986 */ /* 0x0001e4000c101916 */
.L_x_642:
[----:B------:R-:W-:Y:S05]  /*31a0*/  BSYNC.RECONVERGENT B2 ;  /* 0x0000000000027941 */ /* 0x000fea0003800200 */
.L_x_641:
[----:B------:R-:W-:Y:S01]  /*31b0*/  IADD3 R2, PT, PT, R2, 0x80, RZ ;  /* 0x0000008002027810 */ /* 0x000fe20007ffe0ff */
[----:B------:R-:W-:Y:S03]  /*31c0*/  BSSY.RECONVERGENT B2, `(.L_x_649) ;  /* 0x000003c000027945 */ /* 0x000fe60003800200 */
[----:B------:R-:W-:-:S13]  /*31d0*/  ISETP.GE.AND P0, PT, R2, UR14, PT ;  /* 0x0000000e02007c0c */ /* 0x000fda000bf06270 */
[----:B------:R-:W-:Y:S05]  /*31e0*/  @P0 BRA `(.L_x_650) ;  /* 0x0000000000e40947 */ /* 0x000fea0003800000 */
[----:B01----:R-:W-:-:S05]  /*31f0*/  HFMA2 R7, -RZ, RZ, 0, 2.384185791015625e-07 ;  /* 0x00000004ff077431 */ /* 0x003fca00000001ff */
        /* <DEDUP_REMOVED lines=19> */
.L_x_652:
[----:B------:R-:W-:Y:S05]  /*3330*/  BSYNC.RECONVERGENT B3 ;  /* 0x0000000000037941 */ /* 0x000fea0003800200 */
.L_x_651:
        /* <DEDUP_REMOVED lines=15> */
.L_x_654:
[----:B------:R-:W-:Y:S05]  /*3430*/  BSYNC.RECONVERGENT B3 ;  /* 0x0000000000037941 */ /* 0x000fea0003800200 */
.L_x_653:
        /* <DEDUP_REMOVED lines=14> */
.L_x_656:
[----:B------:R-:W-:Y:S05]  /*3520*/  BSYNC.RECONVERGENT B3 ;  /* 0x0000000000037941 */ /* 0x000fea0003800200 */
.L_x_655:
[----:B------:R-:W-:-:S05]  /*3530*/  HFMA2 R7, -RZ, RZ, 0, 7.152557373046875e-07 ;  /* 0x0000000cff077431 */ /* 0x000fca00000001ff */
[----:B------:R-:W-:-:S05]  /*3540*/  IMAD.WIDE R6, R2, R7, UR8 ;  /* 0x0000000802067e25 */ /* 0x000fca000f8e0207 */
[----:B------:R2:W-:Y:S04]  /*3550*/  STG.E desc[UR22][R6.64], R8 ;  /* 0x0000000806007986 */ /* 0x0005e8000c101916 */
[----:B------:R2:W-:Y:S04]  /*3560*/  STG.E desc[UR22][R6.64+0x4], R3 ;  /* 0x0000040306007986 */ /* 0x0005e8000c101916 */
[----:B------:R2:W-:Y:S02]  /*3570*/  STG.E desc[UR22][R6.64+0x8], R0 ;  /* 0x0000080006007986 */ /* 0x0005e4000c101916 */
.L_x_650:
[----:B------:R-:W-:Y:S05]  /*3580*/  BSYNC.RECONVERGENT B2 ;  /* 0x0000000000027941 */ /* 0x000fea0003800200 */
.L_x_649:
[----:B------:R-:W-:-:S07]  /*3590*/  IADD3 R15, PT, PT, R15, 0x2, RZ ;  /* 0x000000020f0f7810 */ /* 0x000fce0007ffe0ff */
.L_x_640:
[----:B012---:R-:W0:Y:S02]  /*35a0*/  LDC R0, c[0x0][0x384] ;  /* 0x0000e100ff007b82 */ /* 0x007e240000000800 */
[----:B0-----:R-:W-:-:S04]  /*35b0*/  LOP3.LUT R0, R0, 0x1, RZ, 0xc0, !PT ;  /* 0x0000000100007812 */ /* 0x001fc800078ec0ff */
[----:B------:R-:W-:-:S13]  /*35c0*/  ISETP.NE.U32.AND P0, PT, R0, 0x1, PT ;  /* 0x000000010000780c */ /* 0x000fda0003f05070 */
[----:B------:R-:W-:Y:S05]  /*35d0*/  @P0 EXIT ;  /* 0x000000000000094d */ /* 0x000fea0003800000 */
[----:B------:R-:W-:-:S04]  /*35e0*/  LEA R4, R15, R4, 0x7 ;  /* 0x000000040f047211 */ /* 0x000fc800078e38ff */
[----:B------:R-:W-:-:S13]  /*35f0*/  ISETP.GE.AND P0, PT, R4, UR14, PT ;  /* 0x0000000e04007c0c */ /* 0x000fda000bf06270 */
[----:B------:R-:W-:Y:S05]  /*3600*/  @P0 EXIT ;  /* 0x000000000000094d */ /* 0x000fea0003800000 */
[----:B------:R-:W-:-:S05]  /*3610*/  MOV R3, 0x4 ;  /* 0x0000000400037802 */ /* 0x000fca0000000f00 */
[----:B------:R-:W-:-:S04]  /*3620*/  IMAD.WIDE R2, R4, R3, UR6 ;  /* 0x0000000604027e25 */ /* 0x000fc8000f8e0203 */
[----:B------:R-:W-:Y:S02]  /*3630*/  HFMA2 R13, -RZ, RZ, 0, 7.152557373046875e-07 ;  /* 0x0000000cff0d7431 */ /* 0x000fe400000001ff */
[----:B------:R-:W2:Y:S03]  /*3640*/  LDG.E R2, desc[UR22][R2.64] ;  /* 0x0000001602027981 */ /* 0x000ea6000c1e1900 */
        /* <DEDUP_REMOVED lines=16> */
.L_x_658:
[----:B------:R-:W-:Y:S05]  /*3750*/  BSYNC.RECONVERGENT B2 ;  /* 0x0000000000027941 */ /* 0x000fea0003800200 */
.L_x_657:
        /* <DEDUP_REMOVED lines=15> */
.L_x_660:
[----:B------:R-:W-:Y:S05]  /*3850*/  BSYNC.RECONVERGENT B2 ;  /* 0x0000000000027941 */ /* 0x000fea0003800200 */
.L_x_659:
        /* <DEDUP_REMOVED lines=14> */
.L_x_662:
[----:B------:R-:W-:Y:S05]  /*3940*/  BSYNC.RECONVERGENT B2 ;  /* 0x0000000000027941 */ /* 0x000fea0003800200 */
.L_x_661:
[----:B------:R-:W-:-:S05]  /*3950*/  HFMA2 R5, -RZ, RZ, 0, 7.152557373046875e-07 ;  /* 0x0000000cff057431 */ /* 0x000fca00000001ff */
[----:B------:R-:W-:-:S05]  /*3960*/  IMAD.WIDE R4, R4, R5, UR8 ;  /* 0x0000000804047e25 */ /* 0x000fca000f8e0205 */
[----:B------:R-:W-:Y:S04]  /*3970*/  STG.E desc[UR22][R4.64], R3 ;  /* 0x0000000304007986 */ /* 0x000fe8000c101916 */
[----:B------:R-:W-:Y:S04]  /*3980*/  STG.E desc[UR22][R4.64+0x4], R2 ;  /* 0x0000040204007986 */ /* 0x000fe8000c101916 */
[----:B------:R-:W-:Y:S01]  /*3990*/  STG.E desc[UR22][R4.64+0x8], R0 ;  /* 0x0000080004007986 */ /* 0x000fe2000c101916 */
[----:B------:R-:W-:Y:S05]  /*39a0*/  EXIT ;  /* 0x000000000000794d */ /* 0x000fea0003800000 */
        .weak           $__internal_1_$__cuda_sm3x_div_rn_noftz_f32_slowpath
        .type           $__internal_1_$__cuda_sm3x_div_rn_noftz_f32_slowpath,@function
        .size           $__internal_1_$__cuda_sm3x_div_rn_noftz_f32_slowpath,(.L_x_1785 - $__internal_1_$__cuda_sm3x_div_rn_noftz_f32_slowpath)
$__internal_1_$__cuda_sm3x_div_rn_noftz_f32_slowpath:
[----:B------:R-:W-:Y:S01]  /*39b0*/  SHF.R.U32.HI R5, RZ, 0x17, R20 ;  /* 0x00000017ff057819 */ /* 0x000fe20000011614 */
[----:B------:R-:W-:Y:S01]  /*39c0*/  BSSY.RECONVERGENT B0, `(.L_x_663) ;  /* 0x0000062000007945 */ /* 0x000fe20003800200 */
[----:B------:R-:W-:Y:S02]  /*39d0*/  SHF.R.U32.HI R11, RZ, 0x17, R0 ;  /* 0x00000017ff0b7819 */ /* 0x000fe40000011600 */
[----:B------:R-:W-:Y:S02]  /*39e0*/  LOP3.LUT R5, R5, 0xff, RZ, 0xc0, !PT ;  /* 0x000000ff05057812 */ /* 0x000fe400078ec0ff */
[----:B------:R-:W-:-:S03]  /*39f0*/  LOP3.LUT R11, R11, 0xff, RZ, 0xc0, !PT ;  /* 0x000000ff0b0b7812 */ /* 0x000fc600078ec0ff */
[----:B------:R-:W-:Y:S01]  /*3a00*/  VIADD R18, R5, 0xffffffff ;  /* 0xffffffff05127836 */ /* 0x000fe20000000000 */
[----:B------:R-:W-:-:S04]  /*3a10*/  IADD3 R19, PT, PT, R11, -0x1, RZ ;  /* 0xffffffff0b137810 */ /* 0x000fc80007ffe0ff */
        /* <DEDUP_REMOVED lines=10> */
[----:B------:R-:W-:Y:S02]  /*3ac0*/  FSETP.NEU.FTZ.AND P3, PT, |R0|, +INF , PT ;  /* 0x7f8000000000780b */ /* 0x000fe40003f7d200 */
        /* <DEDUP_REMOVED lines=16> */
.L_x_664:
[----:B------:R-:W-:Y:S01]  /*3bd0*/  LEA R19, R5, 0xc0800000, 0x17 ;  /* 0xc080000005137811 */ /* 0x000fe200078eb8ff */
[----:B------:R-:W-:Y:S01]  /*3be0*/  BSSY.RECONVERGENT B1, `(.L_x_669) ;  /* 0x0000036000017945 */ /* 0x000fe20003800200 */
[----:B------:R-:W-:Y:S02]  /*3bf0*/  IADD3 R11, PT, PT, R11, -0x7f, RZ ;  /* 0xffffff810b0b7810 */ /* 0x000fe40007ffe0ff */
[----:B------:R-:W-:-:S03]  /*3c00*/  IADD3 R22, PT, PT, -R19, R20, RZ ;  /* 0x0000001413167210 */ /* 0x000fc60007ffe1ff */
[----:B------:R-:W-:Y:S01]  /*3c10*/  IMAD R0, R11, -0x800000, R0 ;  /* 0xff8000000b007824 */ /* 0x000fe200078e0200 */
[----:B------:R-:W0:Y:S01]  /*3c20*/  MUFU.RCP R18, R22 ;  /* 0x0000001600127308 */ /* 0x000e220000001000 */
[----:B------:R-:W-:-:S04]  /*3c30*/  FADD.FTZ R19, -R22, -RZ ;  /* 0x800000ff16137221 */ /* 0x000fc80000010100 */
[----:B0-----:R-:W-:-:S04]  /*3c40*/  FFMA R23, R18, R19, 1 ;  /* 0x3f80000012177423 */ /* 0x001fc80000000013 */
[----:B------:R-:W-:-:S04]  /*3c50*/  FFMA R23, R18, R23, R18 ;  /* 0x0000001712177223 */ /* 0x000fc80000000012 */
[----:B------:R-:W-:-:S04]  /*3c60*/  FFMA R18, R0, R23, RZ ;  /* 0x0000001700127223 */ /* 0x000fc800000000ff */
[----:B------:R-:W-:-:S04]  /*3c70*/  FFMA R20, R19, R18, R0 ;  /* 0x0000001213147223 */ /* 0x000fc80000000000 */
[----:B------:R-:W-:Y:S01]  /*3c80*/  FFMA R20, R23, R20, R18 ;  /* 0x0000001417147223 */ /* 0x000fe20000000012 */
[----:B------:R-:W-:-:S03]  /*3c90*/  IADD3 R18, PT, PT, R11, 0x7f, -R5 ;  /* 0x0000007f0b127810 */ /* 0x000fc60007ffe805 */
[----:B------:R-:W-:Y:S02]  /*3ca0*/  FFMA R19, R19, R20, R0 ;  /* 0x0000001413137223 */ /* 0x000fe40000000000 */
[----:B------:R-:W-:Y:S02]  /*3cb0*/  IMAD.IADD R7, R18, 0x1, R7 ;  /* 0x0000000112077824 */ /* 0x000fe400078e0207 */
        /* <DEDUP_REMOVED lines=14> */
[-CC-:B------:R-:W-:Y:S01]  /*3da0*/  FFMA.RZ R7, R23, R19.reuse, R20.reuse ;  /* 0x0000001317077223 */ /* 0x180fe2000000c014 */
[----:B------:R-:W-:Y:S01]  /*3db0*/  IADD3 R18, PT, PT, R5, 0x20, RZ ;  /* 0x0000002005127810 */ /* 0x000fe20007ffe0ff */
[CCC-:B------:R-:W-:Y:S01]  /*3dc0*/  FFMA.RP R11, R23.reuse, R19.reuse, R20.reuse ;  /* 0x00000013170b7223 */ /* 0x1c0fe20000008014 */
[----:B------:R-:W-:Y:S01]  /*3dd0*/  FFMA.RM R20, R23, R19, R20 ;  /* 0x0000001317147223 */ /* 0x000fe20000004014 */
[----:B------:R-:W-:Y:S02]  /*3de0*/  ISETP.NE.AND P3, PT, R5, RZ, PT ;  /* 0x000000ff0500720c */ /* 0x000fe40003f65270 */
[----:B------:R-:W-:Y:S02]  /*3df0*/  LOP3.LUT R7, R7, 0x7fffff, RZ, 0xc0, !PT ;  /* 0x007fffff07077812 */ /* 0x000fe400078ec0ff */
[----:B------:R-:W-:Y:S02]  /*3e00*/  ISETP.NE.AND P1, PT, R5, RZ, PT ;  /* 0x000000ff0500720c */ /* 0x000fe40003f25270 */
[----:B------:R-:W-:-:S02]  /*3e10*/  LOP3.LUT R7, R7, 0x800000, RZ, 0xfc, !PT ;  /* 0x0080000007077812 */ /* 0x000fc400078efcff */
        /* <DEDUP_REMOVED lines=14> */
.L_x_671:
[----:B------:R-:W-:-:S04]  /*3f00*/  LOP3.LUT R0, R0, 0x80000000, RZ, 0xc0, !PT ;  /* 0x8000000000007812 */ /* 0x000fc800078ec0ff */
[----:B------:R-:W-:Y:S01]  /*3f10*/  LOP3.LUT R0, R0, 0x7f800000, RZ, 0xfc, !PT ;  /* 0x7f80000000007812 */ /* 0x000fe200078efcff */
[----:B------:R-:W-:Y:S06]  /*3f20*/  BRA `(.L_x_672) ;  /* 0x0000000000047947 */ /* 0x000fec0003800000 */
.L_x_670:
[----:B------:R-:W-:-:S07]  /*3f30*/  LEA R0, R7, R0, 0x17 ;  /* 0x0000000007007211 */ /* 0x000fce00078eb8ff */
.L_x_672:
[----:B------:R-:W-:Y:S05]  /*3f40*/  BSYNC.RECONVERGENT B1 ;  /* 0x0000000000017941 */ /* 0x000fea0003800200 */
.L_x_669:
[----:B------:R-:W-:Y:S05]  /*3f50*/  BRA `(.L_x_673) ;  /* 0x0000000000207947 */ /* 0x000fea0003800000 */
.L_x_668:
[----:B------:R-:W-:-:S04]  /*3f60*/  LOP3.LUT R0, R20, 0x80000000, R0, 0x48, !PT ;  /* 0x8000000014007812 */ /* 0x000fc800078e4800 */
[----:B------:R-:W-:Y:S01]  /*3f70*/  LOP3.LUT R0, R0, 0x7f800000, RZ, 0xfc, !PT ;  /* 0x7f80000000007812 */ /* 0x000fe200078efcff */
[----:B------:R-:W-:Y:S06]  /*3f80*/  BRA `(.L_x_673) ;  /* 0x0000000000147947 */ /* 0x000fec0003800000 */
.L_x_667:
[----:B------:R-:W-:Y:S01]  /*3f90*/  LOP3.LUT R0, R20, 0x80000000, R0, 0x48, !PT ;  /* 0x8000000014007812 */ /* 0x000fe200078e4800 */
[----:B------:R-:W-:Y:S06]  /*3fa0*/  BRA `(.L_x_673) ;  /* 0x00000000000c7947 */ /* 0x000fec0003800000 */
.L_x_666:
[----:B------:R-:W0:Y:S01]  /*3fb0*/  MUFU.RSQ R0, -QNAN ;  /* 0xffc0000000007908 */ /* 0x000e220000001400 */
[----:B------:R-:W-:Y:S05]  /*3fc0*/  BRA `(.L_x_673) ;  /* 0x0000000000047947 */ /* 0x000fea0003800000 */
.L_x_665:
[----:B------:R-:W-:-:S07]  /*3fd0*/  FADD.FTZ R0, R0, R20 ;  /* 0x0000001400007221 */ /* 0x000fce0000010000 */
.L_x_673:
[----:B------:R-:W-:Y:S05]  /*3fe0*/  BSYNC.RECONVERGENT B0 ;  /* 0x0000000000007941 */ /* 0x000fea0003800200 */
.L_x_663:
[----:B------:R-:W-:-:S04]  /*3ff0*/  HFMA2 R7, -RZ, RZ, 0, 0 ;  /* 0x00000000ff077431 */ /* 0x000fc800000001ff */
[----:B0-----:R-:W-:Y:S05]  /*4000*/  RET.REL.NODEC R6 `(_ZN3cub18CUB_300001_SM_10006detail9transform16transform_kernelINS2_10policy_hubILb1EN4cuda3std3__45tupleIJN6thrust24THRUST_300001_SM_1000_NS6detail15normal_iteratorINSA_10device_ptrI6float3EEEENSC_INSD_IiEEEEEEEE10policy1000Ei17DivideFloat3ByIntSG_JPSE_PiEEEvT0_iT1_T2_DpNS2_10kernel_argIT3_EE) ;  /* 0xffffffbc06fc7950 */ /* 0x001fea0003c3ffff */
.L_x_674:
        /* <DEDUP_REMOVED lines=15> */
.L_x_1785:


//--------------------- .text._ZN3cub18CUB_300001_SM_10006detail8for_each13static_kernelINS2_12policy_hub_t12policy_500_tEmN6thrust24THRUST_300001_SM_1000_NS8cuda_cub20__uninitialized_fill7functorINS7_10device_ptrI6float3EESC_EEEEvT0_T1_ --------------------------
	.section	.text._ZN3cub18CUB_300001_SM_10006detail8for_each13static_kernelINS2_12policy_hub_t12policy_500_tEmN6thrust24THRUST_300001_SM_1000_NS8cuda_cub20__uninitialized_fill7functorINS7_10device_ptrI6float3EESC_EEEEvT0_T1_,"ax",@progbits
	.align	128
        .global         _ZN3cub18CUB_300001_SM_10006detail8for_each13static_kernelINS2_12policy_hub_t12policy_500_tEmN6thrust24THRUST_300001_SM_1000_NS8cuda_cub20__uninitialized_fill7functorINS7_10device_ptrI6float3EESC_EEEEvT0_T1_
        .type           _ZN3cub18CUB_300001_SM_10006detail8for_each13static_kernelINS2_12policy_hub_t12policy_500_tEmN6thrust24THRUST_300001_SM_1000_NS8cuda_cub20__uninitialized_fill7functorINS7_10device_ptrI6float3EESC_EEEEvT0_T1_,@function
        .size           _ZN3cub18CUB_300001_SM_10006detail8for_each13static_kernelINS2_12policy_hub_t12policy_500_tEmN6thrust24THRUST_300001_SM_1000_NS8cuda_cub20__uninitialized_fill7functorINS7_10device_ptrI6float3EESC_EEEEvT0_T1_,(.L_x_1797 - _ZN3cub18CUB_300001_SM_10006detail8for_each13static_kernelINS2_12policy_hub_t12policy_500_tEmN6thrust24THRUST_300001_SM_1000_NS8cuda_cub20__uninitialized_fill7functorINS7_10device_ptrI6float3EESC_EEEEvT0_T1_)
        .other          _ZN3cub18CUB_300001_SM_10006detail8for_each13static_kernelINS2_12policy_hub_t12policy_500_tEmN6thrust24THRUST_300001_SM_1000_NS8cuda_cub20__uninitialized_fill7functorINS7_10device_ptrI6float3EESC_EEEEvT0_T1_,@"STO_CUDA_ENTRY STV_DEFAULT"
_ZN3cub18CUB_300001_SM_10006detail8for_each13static_kernelINS2_12policy_hub_t12policy_500_tEmN6thrust24THRUST_300001_SM_1000_NS8cuda_cub20__uninitialized_fill7functorINS7_10device_ptrI6float3EESC_EEEEvT0_T1_:
.text._ZN3cub18CUB_300001_SM_10006detail8for_each13static_kernelINS2_12policy_hub_t12policy_500_tEmN6thrust24THRUST_300001_SM_1000_NS8cuda_cub20__uninitialized_fill7functorINS7_10device_ptrI6float3EESC_EEEEvT0_T1_:
[----:B------:R-:W-:Y:S08]  /*0000*/  LDC R1, c[0x0][0x37c] ;  /* 0x0000df00ff017b82 */ /* 0x000ff00000000800 */
[----:B------:R-:W0:Y:S01]  /*0010*/  S2UR UR4, SR_CTAID.X ;  /* 0x00000000000479c3 */ /* 0x000e220000002500 */
[----:B------:R-:W1:Y:S01]  /*0020*/  LDCU.64 UR6, c[0x0][0x380] ;  /* 0x00007000ff0677ac */ /* 0x000e620008000a00 */
[----:B------:R-:W2:Y:S01]  /*0030*/  LDCU.64 UR8, c[0x0][0x358] ;  /* 0x00006b00ff0877ac */ /* 0x000ea20008000a00 */
[----:B0-----:R-:W-:-:S04]  /*0040*/  UIMAD.WIDE.U32 UR4, UR4, 0x200, URZ ;  /* 0x00000200040478a5 */ /* 0x001fc8000f8e00ff */
[----:B-1----:R-:W-:-:S04]  /*0050*/  UIADD3 UR6, UP0, UPT, -UR4, UR6, URZ ;  /* 0x0000000604067290 */ /* 0x002fc8000ff1e1ff */
[----:B------:R-:W-:Y:S02]  /*0060*/  UIADD3.X UR7, UPT, UPT, ~UR5, UR7, URZ, UP0, !UPT ;  /* 0x0000000705077290 */ /* 0x000fe400087fe5ff */
[----:B------:R-:W-:-:S04]  /*0070*/  UISETP.GE.U32.AND UP0, UPT, UR6, 0x200, UPT ;  /* 0x000002000600788c */ /* 0x000fc8000bf06070 */
[----:B------:R-:W-:-:S09]  /*0080*/  UISETP.GE.U32.AND.EX UP0, UPT, UR7, URZ, UPT, UP0 ;  /* 0x000000ff0700728c */ /* 0x000fd2000bf06100 */
[----:B--2---:R-:W-:Y:S05]  /*0090*/  BRA.U !UP0, `(.L_x_675) ;  /* 0x0000000108407547 */ /* 0x004fea000b800000 */
[----:B------:R-:W0:Y:S01]  /*00a0*/  S2R R0, SR_TID.X ;  /* 0x0000000000007919 */ /* 0x000e220000002100 */
[----:B------:R-:W1:Y:S08]  /*00b0*/  LDC.64 R2, c[0x0][0x388] ;  /* 0x0000e200ff027b82 */ /* 0x000e700000000a00 */
[----:B------:R-:W2:Y:S08]  /*00c0*/  LDC.64 R6, c[0x0][0x390] ;  /* 0x0000e400ff067b82 */ /* 0x000eb00000000a00 */
[----:B------:R-:W3:Y:S01]  /*00d0*/  LDC R9, c[0x0][0x398] ;  /* 0x0000e600ff097b82 */ /* 0x000ee20000000800 */
[----:B0-----:R-:W-:-:S05]  /*00e0*/  IADD3 R5, P0, PT, R0, UR4, RZ ;  /* 0x0000000400057c10 */ /* 0x001fca000ff1e0ff */
[----:B------:R-:W-:Y:S02]  /*00f0*/  IMAD.X R0, RZ, RZ, UR5, P0 ;  /* 0x00000005ff007e24 */ /* 0x000fe400080e06ff */
[----:B-1----:R-:W-:-:S04]  /*0100*/  IMAD.WIDE.U32 R2, R5, 0xc, R2 ;  /* 0x0000000c05027825 */ /* 0x002fc800078e0002 */
[----:B------:R-:W-:-:S05]  /*0110*/  IMAD R5, R0, 0xc, RZ ;  /* 0x0000000c00057824 */ /* 0x000fca00078e02ff */
[----:B------:R-:W-:-:S05]  /*0120*/  IADD3 R3, PT, PT, R3, R5, RZ ;  /* 0x0000000503037210 */ /* 0x000fca0007ffe0ff */
[----:B--2---:R-:W-:Y:S04]  /*0130*/  STG.E desc[UR8][R2.64], R6 ;  /* 0x0000000602007986 */ /* 0x004fe8000c101908 */
[----:B------:R-:W-:Y:S04]  /*0140*/  STG.E desc[UR8][R2.64+0xc00], R6 ;  /* 0x000c000602007986 */ /* 0x000fe8000c101908 */
[----:B------:R-:W-:Y:S04]  /*0150*/  STG.E desc[UR8][R2.64+0x4], R7 ;  /* 0x0000040702007986 */ /* 0x000fe8000c101908 */
[----:B------:R-:W-:Y:S04]  /*0160*/  STG.E desc[UR8][R2.64+0xc04], R7 ;  /* 0x000c040702007986 */ /* 0x000fe8000c101908 */
[----:B---3--:R-:W-:Y:S04]  /*0170*/  STG.E desc[UR8][R2.64+0x8], R9 ;  /* 0x0000080902007986 */ /* 0x008fe8000c101908 */
[----:B------:R-:W-:Y:S01]  /*0180*/  STG.E desc[UR8][R2.64+0xc08], R9 ;  /* 0x000c080902007986 */ /* 0x000fe2000c101908 */
[----:B------:R-:W-:Y:S05]  /*0190*/  EXIT ;  /* 0x000000000000794d */ /* 0x000fea0003800000 */
.L_x_675:
[----:B------:R-:W0:Y:S01]  /*01a0*/  S2R R0, SR_TID.X ;  /* 0x0000000000007919 */ /* 0x000e220000002100 */
[----:B------:R-:W-:Y:S01]  /*01b0*/  IMAD.U32 R2, RZ, RZ, UR7 ;  /* 0x00000007ff027e24 */ /* 0x000fe2000f8e00ff */
[C---:B0-----:R-:W-:Y:S02]  /*01c0*/  ISETP.LT.U32.AND P0, PT, R0.reuse, UR6, PT ;  /* 0x0000000600007c0c */ /* 0x041fe4000bf01070 */
[C---:B------:R-:W-:Y:S01]  /*01d0*/  IADD3 R5, P1, PT, R0.reuse, UR4, RZ ;  /* 0x0000000400057c10 */ /* 0x040fe2000ff3e0ff */
[----:B------:R-:W-:Y:S01]  /*01e0*/  VIADD R0, R0, 0x100 ;  /* 0x0000010000007836 */ /* 0x000fe20000000000 */
[----:B------:R-:W-:Y:S02]  /*01f0*/  ISETP.GT.U32.AND.EX P0, PT, R2, RZ, PT, P0 ;  /* 0x000000ff0200720c */ /* 0x000fe40003f04100 */
[----:B------:R-:W0:Y:S01]  /*0200*/  LDC.64 R2, c[0x0][0x388] ;  /* 0x0000e200ff027b82 */ /* 0x000e220000000a00 */
[----:B------:R-:W-:Y:S02]  /*0210*/  IADD3.X R4, PT, PT, RZ, UR5, RZ, P1, !PT ;  /* 0x00000005ff047c10 */ /* 0x000fe40008ffe4ff */
[----:B------:R-:W-:-:S02]  /*0220*/  ISETP.LT.U32.AND P1, PT, R0, UR6, PT ;  /* 0x0000000600007c0c */ /* 0x000fc4000bf21070 */
[----:B------:R-:W-:-:S04]  /*0230*/  MOV R0, UR7 ;  /* 0x0000000700007c02 */ /* 0x000fc80008000f00 */
[----:B------:R-:W-:Y:S02]  /*0240*/  ISETP.GT.U32.AND.EX P1, PT, R0, RZ, PT, P1 ;  /* 0x000000ff0000720c */ /* 0x000fe40003f24110 */
[----:B------:R-:W1:Y:S08]  /*0250*/  @P0 LDC.64 R6, c[0x0][0x390] ;  /* 0x0000e400ff060b82 */ /* 0x000e700000000a00 */
[----:B------:R-:W2:Y:S01]  /*0260*/  @P0 LDC R9, c[0x0][0x398] ;  /* 0x0000e600ff090b82 */ /* 0x000ea20000000800 */
[----:B0-----:R-:W-:-:S04]  /*0270*/  IMAD.WIDE.U32 R2, R5, 0xc, R2 ;  /* 0x0000000c05027825 */ /* 0x001fc800078e0002 */
[----:B------:R-:W-:-:S04]  /*0280*/  IMAD R5, R4, 0xc, RZ ;  /* 0x0000000c04057824 */ /* 0x000fc800078e02ff */
[----:B------:R-:W-:-:S05]  /*0290*/  IMAD.IADD R3, R3, 0x1, R5 ;  /* 0x0000000103037824 */ /* 0x000fca00078e0205 */
[----:B-1----:R0:W-:Y:S04]  /*02a0*/  @P0 STG.E desc[UR8][R2.64], R6 ;  /* 0x0000000602000986 */ /* 0x0021e8000c101908 */
[----:B------:R0:W-:Y:S04]  /*02b0*/  @P0 STG.E desc[UR8][R2.64+0x4], R7 ;  /* 0x0000040702000986 */ /* 0x0001e8000c101908 */
[----:B--2---:R0:W-:Y:S01]  /*02c0*/  @P0 STG.E desc[UR8][R2.64+0x8], R9 ;  /* 0x0000080902000986 */ /* 0x0041e2000c101908 */
[----:B------:R-:W-:Y:S05]  /*02d0*/  @!P1 EXIT ;  /* 0x000000000000994d */ /* 0x000fea0003800000 */
[----:B------:R-:W1:Y:S08]  /*02e0*/  LDC.64 R4, c[0x0][0x390] ;  /* 0x0000e400ff047b82 */ /* 0x000e700000000a00 */
[----:B0-----:R-:W0:Y:S01]  /*02f0*/  LDC R7, c[0x0][0x398] ;  /* 0x0000e600ff077b82 */ /* 0x001e220000000800 */
[----:B-1----:R-:W-:Y:S04]  /*0300*/  STG.E desc[UR8][R2.64+0xc00], R4 ;  /* 0x000c000402007986 */ /* 0x002fe8000c101908 */
[----:B------:R-:W-:Y:S04]  /*0310*/  STG.E desc[UR8][R2.64+0xc04], R5 ;  /* 0x000c040502007986 */ /* 0x000fe8000c101908 */
[----:B0-----:R-:W-:Y:S01]  /*0320*/  STG.E desc[UR8][R2.64+0xc08], R7 ;  /* 0x000c080702007986 */ /* 0x001fe2000c101908 */
[----:B------:R-:W-:Y:S05]  /*0330*/  EXIT ;  /* 0x000000000000794d */ /* 0x000fea0003800000 */
.L_x_676:
        /* <DEDUP_REMOVED lines=12> */
.L_x_1797:


//--------------------- .text._ZN3cub18CUB_300001_SM_10006detail8for_each13static_kernelINS2_12policy_hub_t12policy_500_tEmN6thrust24THRUST_300001_SM_1000_NS8cuda_cub20__uninitialized_fill7functorINS7_10device_ptrIiEEiEEEEvT0_T1_ --------------------------
	.section	.text._ZN3cub18CUB_300001_SM_10006detail8for_each13static_kernelINS2_12policy_hub_t12policy_500_tEmN6thrust24THRUST_300001_SM_1000_NS8cuda_cub20__uninitialized_fill7functorINS7_10device_ptrIiEEiEEEEvT0_T1_,"ax",@progbits
	.align	128
        .global         _ZN3cub18CUB_300001_SM_10006detail8for_each13static_kernelINS2_12policy_hub_t12policy_500_tEmN6thrust24THRUST_300001_SM_1000_NS8cuda_cub20__uninitialized_fill7functorINS7_10device_ptrIiEEiEEEEvT0_T1_
        .type           _ZN3cub18CUB_300001_SM_10006detail8for_each13static_kernelINS2_12policy_hub_t12policy_500_tEmN6thrust24THRUST_300001_SM_1000_NS8cuda_cub20__uninitialized_fill7functorINS7_10device_ptrIiEEiEEEEvT0_T1_,@function
        .size           _ZN3cub18CUB_300001_SM_10006detail8for_each13static_kernelINS2_12policy_hub_t12policy_500_tEmN6thrust24THRUST_300001_SM_1000_NS8cuda_cub20__uninitialized_fill7functorINS7_10device_ptrIiEEiEEEEvT0_T1_,(.L_x_1798 - _ZN3cub18CUB_300001_SM_10006detail8for_each13static_kernelINS2_12policy_hub_t12policy_500_tEmN6thrust24THRUST_300001_SM_1000_NS8cuda_cub20__uninitialized_fill7functorINS7_10device_ptrIiEEiEEEEvT0_T1_)
        .other          _ZN3cub18CUB_300001_SM_10006detail8for_each13static_kernelINS2_12policy_hub_t12policy_500_tEmN6thrust24THRUST_300001_SM_1000_NS8cuda_cub20__uninitialized_fill7functorINS7_10device_ptrIiEEiEEEEvT0_T1_,@"STO_CUDA_ENTRY STV_DEFAULT"
_ZN3cub18CUB_300001_SM_10006detail8for_each13static_kernelINS2_12policy_hub_t12policy_500_tEmN6thrust24THRUST_300001_SM_1000_NS8cuda_cub20__uninitialized_fill7functorINS7_10device_ptrIiEEiEEEEvT0_T1_:
.text._ZN3cub18CUB_300001_SM_10006detail8for_each13static_kernelINS2_12policy_hub_t12policy_500_tEmN6thrust24THRUST_300001_SM_1000_NS8cuda_cub20__uninitialized_fill7functorINS7_10device_ptrIiEEiEEEEvT0_T1_:
        /* <DEDUP_REMOVED lines=11> */
[----:B------:R-:W1:Y:S01]  /*00b0*/  LDCU.64 UR6, c[0x0][0x388] ;  /* 0x00007100ff0677ac */ /* 0x000e620008000a00 */
[----:B------:R-:W2:Y:S01]  /*00c0*/  LDC R5, c[0x0][0x390] ;  /* 0x0000e400ff057b82 */ /* 0x000ea20000000800 */
[----:B0-----:R-:W-:-:S05]  /*00d0*/  IADD3 R0, P0, PT, R0, UR4, RZ ;  /* 0x0000000400007c10 */ /* 0x001fca000ff1e0ff */
[----:B------:R-:W-:Y:S01]  /*00e0*/  IMAD.X R3, RZ, RZ, UR5, P0 ;  /* 0x00000005ff037e24 */ /* 0x000fe200080e06ff */
[----:B-1----:R-:W-:-:S04]  /*00f0*/  LEA R2, P0, R0, UR6, 0x2 ;  /* 0x0000000600027c11 */ /* 0x002fc8000f8010ff */
[----:B------:R-:W-:-:S05]  /*0100*/  LEA.HI.X R3, R0, UR7, R3, 0x2, P0 ;  /* 0x0000000700037c11 */ /* 0x000fca00080f1403 */
[----:B--2---:R-:W-:Y:S04]  /*0110*/  STG.E desc[UR8][R2.64], R5 ;  /* 0x0000000502007986 */ /* 0x004fe8000c101908 */
[----:B------:R-:W-:Y:S01]  /*0120*/  STG.E desc[UR8][R2.64+0x400], R5 ;  /* 0x0004000502007986 */ /* 0x000fe2000c101908 */
[----:B------:R-:W-:Y:S05]  /*0130*/  EXIT ;  /* 0x000000000000794d */ /* 0x000fea0003800000 */
.L_x_677:
[----:B------:R-:W0:Y:S01]  /*0140*/  S2R R0, SR_TID.X ;  /* 0x0000000000007919 */ /* 0x000e220000002100 */
[----:B------:R-:W-:Y:S01]  /*0150*/  IMAD.U32 R2, RZ, RZ, UR7 ;  /* 0x00000007ff027e24 */ /* 0x000fe2000f8e00ff */
[----:B------:R-:W1:Y:S01]  /*0160*/  LDCU.64 UR10, c[0x0][0x388] ;  /* 0x00007100ff0a77ac */ /* 0x000e620008000a00 */
[----:B------:R-:W-:Y:S01]  /*0170*/  IMAD.U32 R4, RZ, RZ, UR7 ;  /* 0x00000007ff047e24 */ /* 0x000fe2000f8e00ff */
[----:B0-----:R-:W-:-:S04]  /*0180*/  ISETP.LT.U32.AND P0, PT, R0, UR6, PT ;  /* 0x0000000600007c0c */ /* 0x001fc8000bf01070 */
[----:B------:R-:W-:Y:S01]  /*0190*/  ISETP.GT.U32.AND.EX P0, PT, R2, RZ, PT, P0 ;  /* 0x000000ff0200720c */ /* 0x000fe20003f04100 */
[C---:B------:R-:W-:Y:S01]  /*01a0*/  VIADD R2, R0.reuse, 0x100 ;  /* 0x0000010000027836 */ /* 0x040fe20000000000 */
[----:B------:R-:W-:-:S04]  /*01b0*/  IADD3 R0, P2, PT, R0, UR4, RZ ;  /* 0x0000000400007c10 */ /* 0x000fc8000ff5e0ff */
[----:B------:R-:W-:Y:S01]  /*01c0*/  ISETP.LT.U32.AND P1, PT, R2, UR6, PT ;  /* 0x0000000602007c0c */ /* 0x000fe2000bf21070 */
[----:B------:R-:W-:Y:S01]  /*01d0*/  IMAD.X R3, RZ, RZ, UR5, P2 ;  /* 0x00000005ff037e24 */ /* 0x000fe200090e06ff */
[----:B-1----:R-:W-:Y:S02]  /*01e0*/  LEA R2, P2, R0, UR10, 0x2 ;  /* 0x0000000a00027c11 */ /* 0x002fe4000f8410ff */
[----:B------:R-:W-:Y:S02]  /*01f0*/  ISETP.GT.U32.AND.EX P1, PT, R4, RZ, PT, P1 ;  /* 0x000000ff0400720c */ /* 0x000fe40003f24110 */
[----:B------:R-:W-:Y:S01]  /*0200*/  LEA.HI.X R3, R0, UR11, R3, 0x2, P2 ;  /* 0x0000000b00037c11 */ /* 0x000fe200090f1403 */
[----:B------:R-:W0:Y:S04]  /*0210*/  @P0 LDC R5, c[0x0][0x390] ;  /* 0x0000e400ff050b82 */ /* 0x000e280000000800 */
[----:B0-----:R0:W-:Y:S06]  /*0220*/  @P0 STG.E desc[UR8][R2.64], R5 ;  /* 0x0000000502000986 */ /* 0x0011ec000c101908 */
[----:B------:R-:W-:Y:S05]  /*0230*/  @!P1 EXIT ;  /* 0x000000000000994d */ /* 0x000fea0003800000 */
[----:B0-----:R-:W0:Y:S02]  /*0240*/  LDC R5, c[0x0][0x390] ;  /* 0x0000e400ff057b82 */ /* 0x001e240000000800 */
[----:B0-----:R-:W-:Y:S01]  /*0250*/  STG.E desc[UR8][R2.64+0x400], R5 ;  /* 0x0004000502007986 */ /* 0x001fe2000c101908 */
[----:B------:R-:W-:Y:S05]  /*0260*/  EXIT ;  /* 0x000000000000794d */ /* 0x000fea0003800000 */
.L_x_678:
        /* <DEDUP_REMOVED lines=9> */
.L_x_1798:


//--------------------- .text._ZN3cub18CUB_300001_SM_10006detail11EmptyKernelIvEEvv --------------------------
	.section	.text._ZN3cub18CUB_300001_SM_10006detail11EmptyKernelIvEEvv,"ax",@progbits
	.align	128
        .global         _ZN3cub18CUB_300001_SM_10006detail11EmptyKernelIvEEvv
        .type           _ZN3cub18CUB_300001_SM_10006detail11EmptyKernelIvEEvv,@function
        .size           _ZN3cub18CUB_300001_SM_10006detail11EmptyKernelIvEEvv,(.L_x_1799 - _ZN3cub18CUB_300001_SM_10006detail11EmptyKernelIvEEvv)
        .other          _ZN3cub18CUB_300001_SM_10006detail11EmptyKernelIvEEvv,@"STO_CUDA_ENTRY STV_DEFAULT"
_ZN3cub18CUB_300001_SM_10006detail11EmptyKernelIvEEvv:
.text._ZN3cub18CUB_300001_SM_10006detail11EmptyKernelIvEEvv:
[----:B------:R-:W-:Y:S01]  /*0000*/  LDC R1, c[0x0][0x37c] ;  /* 0x0000df00ff017b82 */ /* 0x000fe20000000800 */
[----:B------:R-:W-:Y:S05]  /*0010*/  EXIT ;  /* 0x000000000000794d */ /* 0x000fea0003800000 */
.L_x_679:
        /* <DEDUP_REMOVED lines=14> */
.L_x_1799:


//--------------------- .text._ZN6thrust24THRUST_300001_SM_1000_NS8cuda_cub4core6detail13_kernel_agentINS1_15__reduce_by_key16ReduceByKeyAgentINS0_6detail15normal_iteratorINS0_10device_ptrIiEEEENS8_INS9_I6float3EEEESB_SE_N4cuda3std3__48equal_toIiEENSH_4plusISC_EEPllEEJSB_SE_SB_SE_SM_N3cub18CUB_300001_SM_100024ReduceByKeyScanTileStateISC_lLb0EEESJ_SL_llEEEvDpT0_ --------------------------
	.section	.text._ZN6thrust24THRUST_300001_SM_1000_NS8cuda_cub4core6detail13_kernel_agentINS1_15__reduce_by_key16ReduceByKeyAgentINS0_6detail15normal_iteratorINS0_10device_ptrIiEEEENS8_INS9_I6float3EEEESB_SE_N4cuda3std3__48equal_toIiEENSH_4plusISC_EEPllEEJSB_SE_SB_SE_SM_N3cub18CUB_300001_SM_100024ReduceByKeyScanTileStateISC_lLb0EEESJ_SL_llEEEvDpT0_,"ax",@progbits
	.align	128
        .global         _ZN6thrust24THRUST_300001_SM_1000_NS8cuda_cub4core6detail13_kernel_agentINS1_15__reduce_by_key16ReduceByKeyAgentINS0_6detail15normal_iteratorINS0_10device_ptrIiEEEENS8_INS9_I6float3EEEESB_SE_N4cuda3std3__48equal_toIiEENSH_4plusISC_EEPllEEJSB_SE_SB_SE_SM_N3cub18CUB_300001_SM_100024ReduceByKeyScanTileStateISC_lLb0EEESJ_SL_llEEEvDpT0_
        .type           _ZN6thrust24THRUST_300001_SM_1000_NS8cuda_cub4core6detail13_kernel_agentINS1_15__reduce_by_key16ReduceByKeyAgentINS0_6detail15normal_iteratorINS0_10device_ptrIiEEEENS8_INS9_I6float3EEEESB_SE_N4cuda3std3__48equal_toIiEENSH_4plusISC_EEPllEEJSB_SE_SB_SE_SM_N3cub18CUB_300001_SM_100024ReduceByKeyScanTileStateISC_lLb0EEESJ_SL_llEEEvDpT0_,@function
        .size           _ZN6thrust24THRUST_300001_SM_1000_NS8cuda_cub4core6detail13_kernel_agentINS1_15__reduce_by_key16ReduceByKeyAgentINS0_6detail15normal_iteratorINS0_10device_ptrIiEEEENS8_INS9_I6float3EEEESB_SE_N4cuda3std3__48equal_toIiEENSH_4plusISC_EEPllEEJSB_SE_SB_SE_SM_N3cub18CUB_300001_SM_100024ReduceByKeyScanTileStateISC_lLb0EEESJ_SL_llEEEvDpT0_,(.L_x_1800 - _ZN6thrust24THRUST_300001_SM_1000_NS8cuda_cub4core6detail13_kernel_agentINS1_15__reduce_by_key16ReduceByKeyAgentINS0_6detail15normal_iteratorINS0_10device_ptrIiEEEENS8_INS9_I6float3EEEESB_SE_N4cuda3std3__48equal_toIiEENSH_4plusISC_EEPllEEJSB_SE_SB_SE_SM_N3cub18CUB_300001_SM_100024ReduceByKeyScanTileStateISC_lLb0EEESJ_SL_llEEEvDpT0_)
        .other          _ZN6thrust24THRUST_300001_SM_1000_NS8cuda_cub4core6detail13_kernel_agentINS1_15__reduce_by_key16ReduceByKeyAgentINS0_6detail15normal_iteratorINS0_10device_ptrIiEEEENS8_INS9_I6float3EEEESB_SE_N4cuda3std3__48equal_toIiEENSH_4plusISC_EEPllEEJSB_SE_SB_SE_SM_N3cub18CUB_300001_SM_100024ReduceByKeyScanTileStateISC_lLb0EEESJ_SL_llEEEvDpT0_,@"STO_CUDA_ENTRY STV_DEFAULT"
_ZN6thrust24THRUST_300001_SM_1000_NS8cuda_cub4core6detail13_kernel_agentINS1_15__reduce_by_key16ReduceByKeyAgentINS0_6detail15normal_iteratorINS0_10device_ptrIiEEEENS8_INS9_I6float3EEEESB_SE_N4cuda3std3__48equal_toIiEENSH_4plusISC_EEPllEEJSB_SE_SB_SE_SM_N3cub18CUB_300001_SM_100024ReduceByKeyScanTileStateISC_lLb0EEESJ_SL_llEEEvDpT0_:
.text._ZN6thrust24THRUST_300001_SM_1000_NS8cuda_cub4core6detail13_kernel_agentINS1_15__reduce_by_key16ReduceByKeyAgentINS0_6detail15normal_iteratorINS0_10device_ptrIiEEEENS8_INS9_I6float3EEEESB_SE_N4cuda3std3__48equal_toIiEENSH_4plusISC_EEPllEEJSB_SE_SB_SE_SM_N3cub18CUB_300001_SM_100024ReduceByKeyScanTileStateISC_lLb0EEESJ_SL_llEEEvDpT0_:
[----:B------:R-:W0:Y:S01]  /*0000*/  LDC R1, c[0x0][0x37c] ;  /* 0x0000df00ff017b82 */ /* 0x000e220000000800 */
[----:B------:R-:W1:Y:S01]  /*0010*/  S2R R3, SR_CTAID.X ;  /* 0x0000000000037919 */ /* 0x000e620000002500 */
[----:B------:R-:W2:Y:S01]  /*0020*/  LDCU.64 UR4, c[0x0][0x3c8] ;  /* 0x00007900ff0477ac */ /* 0x000ea20008000a00 */
[----:B------:R-:W3:Y:S01]  /*0030*/  LDCU.64 UR6, c[0x0][0x358] ;  /* 0x00006b00ff0677ac */ /* 0x000ee20008000a00 */
[----:B-1----:R-:W-:-:S03]  /*0040*/  IMAD.WIDE.U32 R6, R3, 0x500, RZ ;  /* 0x0000050003067825 */ /* 0x002fc600078e00ff */
[----:B--2---:R-:W-:-:S04]  /*0050*/  IADD3 R0, P1, PT, -R6, UR4, RZ ;  /* 0x0000000406007c10 */ /* 0x004fc8000ff3e1ff */
[----:B------:R-:W-:Y:S02]  /*0060*/  ISETP.GE.U32.AND P0, PT, R0, 0x501, PT ;  /* 0x000005010000780c */ /* 0x000fe40003f06070 */
[----:B------:R-:W-:-:S04]  /*0070*/  IADD3.X R2, PT, PT, ~R7, UR5, RZ, P1, !PT ;  /* 0x0000000507027c10 */ /* 0x000fc80008ffe5ff */
[----:B------:R-:W-:-:S13]  /*0080*/  ISETP.GE.AND.EX P0, PT, R2, RZ, PT, P0 ;  /* 0x000000ff0200720c */ /* 0x000fda0003f06300 */
[----:B0--3--:R-:W-:Y:S05]  /*0090*/  @!P0 BRA `(.L_x_680) ;  /* 0x0000006000f08947 */ /* 0x009fea0003800000 */
[----:B------:R-:W-:-:S13]  /*00a0*/  ISETP.NE.AND P0, PT, R3, RZ, PT ;  /* 0x000000ff0300720c */ /* 0x000fda0003f05270 */
[----:B------:R-:W-:Y:S05]  /*00b0*/  @P0 BRA `(.L_x_681) ;  /* 0x0000002400340947 */ /* 0x000fea0003800000 */
[----:B------:R-:W0:Y:S01]  /*00c0*/  S2R R59, SR_TID.X ;  /* 0x00000000003b7919 */ /* 0x000e220000002100 */
[----:B------:R-:W1:Y:S01]  /*00d0*/  LDCU.64 UR4, c[0x0][0x380] ;  /* 0x00007000ff0477ac */ /* 0x000e620008000a00 */
[----:B------:R-:W2:Y:S01]  /*00e0*/  LDC.64 R4, c[0x0][0x388] ;  /* 0x0000e200ff047b82 */ /* 0x000ea20000000a00 */
[C---:B0-----:R-:W-:Y:S02]  /*00f0*/  LOP3.LUT R0, R59.reuse, 0x1f, RZ, 0xc0, !PT ;  /* 0x0000001f3b007812 */ /* 0x041fe400078ec0ff */
[----:B------:R-:W-:-:S05]  /*0100*/  LOP3.LUT R3, R59, 0x3e0, RZ, 0xc0, !PT ;  /* 0x000003e03b037812 */ /* 0x000fca00078ec0ff */
[----:B------:R-:W-:-:S05]  /*0110*/  IMAD R3, R3, 0x5, R0 ;  /* 0x0000000503037824 */ /* 0x000fca00078e0200 */
[----:B------:R-:W-:-:S05]  /*0120*/  IADD3 R13, P0, PT, R6, R3, RZ ;  /* 0x00000003060d7210 */ /* 0x000fca0007f1e0ff */
[----:B------:R-:W-:Y:S01]  /*0130*/  IMAD.X R0, RZ, RZ, R7, P0 ;  /* 0x000000ffff007224 */ /* 0x000fe200000e0607 */
[----:B-1----:R-:W-:-:S04]  /*0140*/  LEA R2, P0, R13, UR4, 0x2 ;  /* 0x000000040d027c11 */ /* 0x002fc8000f8010ff */
[----:B------:R-:W-:-:S05]  /*0150*/  LEA.HI.X R3, R13, UR5, R0, 0x2, P0 ;  /* 0x000000050d037c11 */ /* 0x000fca00080f1400 */
[----:B------:R-:W3:Y:S04]  /*0160*/  LDG.E.CONSTANT R6, desc[UR6][R2.64] ;  /* 0x0000000602067981 */ /* 0x000ee8000c1e9900 */
[----:B------:R-:W4:Y:S04]  /*0170*/  LDG.E.CONSTANT R7, desc[UR6][R2.64+0x80] ;  /* 0x0000800602077981 */ /* 0x000f28000c1e9900 */
[----:B------:R-:W5:Y:S04]  /*0180*/  LDG.E.CONSTANT R9, desc[UR6][R2.64+0x100] ;  /* 0x0001000602097981 */ /* 0x000f68000c1e9900 */
[----:B------:R-:W5:Y:S04]  /*0190*/  LDG.E.CONSTANT R10, desc[UR6][R2.64+0x180] ;  /* 0x00018006020a7981 */ /* 0x000f68000c1e9900 */
[----:B------:R0:W5:Y:S01]  /*01a0*/  LDG.E.CONSTANT R11, desc[UR6][R2.64+0x200] ;  /* 0x00020006020b7981 */ /* 0x000162000c1e9900 */
[----:B--2---:R-:W-:-:S04]  /*01b0*/  IMAD.WIDE.U32 R4, R13, 0xc, R4 ;  /* 0x0000000c0d047825 */ /* 0x004fc800078e0004 */
[----:B------:R-:W-:-:S04]  /*01c0*/  IMAD R13, R0, 0xc, RZ ;  /* 0x0000000c000d7824 */ /* 0x000fc800078e02ff */
[----:B------:R-:W-:-:S05]  /*01d0*/  IMAD.IADD R5, R5, 0x1, R13 ;  /* 0x0000000105057824 */ /* 0x000fca00078e020d */
[----:B------:R-:W2:Y:S04]  /*01e0*/  LDG.E.CONSTANT R13, desc[UR6][R4.64] ;  /* 0x00000006040d7981 */ /* 0x000ea8000c1e9900 */
        /* <DEDUP_REMOVED lines=13> */
[----:B------:R1:W2:Y:S01]  /*02c0*/  LDG.E.CONSTANT R31, desc[UR6][R4.64+0x608] ;  /* 0x00060806041f7981 */ /* 0x0002a2000c1e9900 */
[----:B------:R-:W-:Y:S01]  /*02d0*/  SHF.R.U32.HI R55, RZ, 0x5, R59 ;  /* 0x00000005ff377819 */ /* 0x000fe2000001163b */
[----:B------:R-:W-:Y:S01]  /*02e0*/  UMOV UR4, URZ ;  /* 0x000000ff00047c82 */ /* 0x000fe20008000000 */
[----:B------:R-:W-:Y:S01]  /*02f0*/  MOV R0, 0x400 ;  /* 0x0000040000007802 */ /* 0x000fe20000000f00 */
[----:B------:R-:W0:Y:S01]  /*0300*/  S2R R33, SR_CgaCtaId ;  /* 0x0000000000217919 */ /* 0x000e220000008800 */
[----:B------:R-:W-:Y:S01]  /*0310*/  ISETP.NE.AND P1, PT, R59, RZ, PT ;  /* 0x000000ff3b00720c */ /* 0x000fe20003f25270 */
[----:B------:R-:W-:Y:S01]  /*0320*/  BSSY.RECONVERGENT B0, `(.L_x_682) ;  /* 0x0000139000007945 */ /* 0x000fe20003800200 */
[----:B------:R-:W1:Y:S01]  /*0330*/  S2R R58, SR_LANEID ;  /* 0x00000000003a7919 */ /* 0x000e620000000000 */
[----:B0-----:R-:W-:Y:S01]  /*0340*/  LEA R0, R33, R0, 0x18 ;  /* 0x0000000021007211 */ /* 0x001fe200078ec0ff */
[----:B-1----:R-:W-:-:S04]  /*0350*/  IMAD R3, R55, 0xa0, R58 ;  /* 0x000000a037037824 */ /* 0x002fc800078e023a */
[C---:B------:R-:W-:Y:S02]  /*0360*/  IMAD R14, R3.reuse, 0x4, R0 ;  /* 0x00000004030e7824 */ /* 0x040fe400078e0200 */
[C---:B------:R-:W-:Y:S02]  /*0370*/  IMAD R2, R58.reuse, 0x4, R3 ;  /* 0x000000043a027824 */ /* 0x040fe400078e0203 */
[--C-:B------:R-:W-:Y:S02]  /*0380*/  IMAD R5, R58, 0x10, R14.reuse ;  /* 0x000000103a057824 */ /* 0x100fe400078e020e */
[----:B------:R-:W-:Y:S02]  /*0390*/  IMAD R4, R3, 0x8, R14 ;  /* 0x0000000803047824 */ /* 0x000fe400078e020e */
[----:B------:R-:W-:Y:S01]  /*03a0*/  IMAD R3, R2, 0x8, R5 ;  /* 0x0000000802037824 */ /* 0x000fe200078e0205 */
[----:B---3--:R-:W-:Y:S04]  /*03b0*/  STS [R14], R6 ;  /* 0x000000060e007388 */ /* 0x008fe80000000800 */
[----:B----4-:R-:W-:Y:S04]  /*03c0*/  STS [R14+0x80], R7 ;  /* 0x000080070e007388 */ /* 0x010fe80000000800 */
[----:B-----5:R-:W-:Y:S04]  /*03d0*/  STS [R14+0x100], R9 ;  /* 0x000100090e007388 */ /* 0x020fe80000000800 */
[----:B------:R-:W-:Y:S04]  /*03e0*/  STS [R14+0x180], R10 ;  /* 0x0001800a0e007388 */ /* 0x000fe80000000800 */
[----:B------:R-:W-:Y:S01]  /*03f0*/  STS [R14+0x200], R11 ;  /* 0x0002000b0e007388 */ /* 0x000fe20000000800 */
[----:B------:R-:W-:-:S03]  /*0400*/  NOP ;  /* 0x0000000000007918 */ /* 0x000fc60000000000 */
[----:B------:R-:W-:Y:S04]  /*0410*/  LDS R2, [R5+0x10] ;  /* 0x0000100005027984 */ /* 0x000fe80000000800 */
[----:B------:R-:W-:Y:S04]  /*0420*/  LDS R8, [R5] ;  /* 0x0000000005087984 */ /* 0x000fe80000000800 */
[----:B------:R-:W0:Y:S04]  /*0430*/  LDS R12, [R5+0x4] ;  /* 0x00000400050c7984 */ /* 0x000e280000000800 */
[----:B------:R-:W1:Y:S04]  /*0440*/  LDS R16, [R5+0x8] ;  /* 0x0000080005107984 */ /* 0x000e680000000800 */
[----:B------:R3:W4:Y:S01]  /*0450*/  LDS R20, [R5+0xc] ;  /* 0x00000c0005147984 */ /* 0x0007220000000800 */
[----:B------:R-:W-:Y:S01]  /*0460*/  BAR.SYNC.DEFER_BLOCKING 0x0 ;  /* 0x0000000000007b1d */ /* 0x000fe20000010000 */
[----:B---3--:R-:W-:-:S05]  /*0470*/  IMAD R5, R59, 0x4, R0 ;  /* 0x000000043b057824 */ /* 0x008fca00078e0200 */
[----:B--2---:R-:W-:Y:S04]  /*0480*/  STS [R4], R13 ;  /* 0x0000000d04007388 */ /* 0x004fe80000000800 */
[----:B------:R-:W-:Y:S01]  /*0490*/  STS [R4+0x4], R15 ;  /* 0x0000040f04007388 */ /* 0x000fe20000000800 */
[----:B0-----:R-:W-:-:S03]  /*04a0*/  ISETP.NE.AND P2, PT, R8, R12, PT ;  /* 0x0000000c0800720c */ /* 0x001fc60003f45270 */
[----:B------:R-:W-:Y:S01]  /*04b0*/  STS [R4+0x8], R17 ;  /* 0x0000081104007388 */ /* 0x000fe20000000800 */
[----:B-1----:R-:W-:-:S03]  /*04c0*/  ISETP.NE.AND P3, PT, R12, R16, PT ;  /* 0x000000100c00720c */ /* 0x002fc60003f65270 */
[----:B------:R-:W-:Y:S01]  /*04d0*/  STS [R4+0x180], R18 ;  /* 0x0001801204007388 */ /* 0x000fe20000000800 */
[----:B----4-:R-:W-:Y:S02]  /*04e0*/  ISETP.NE.AND P0, PT, R20, R2, PT ;  /* 0x000000021400720c */ /* 0x010fe40003f05270 */
[----:B------:R-:W-:Y:S01]  /*04f0*/  ISETP.NE.AND P4, PT, R16, R20, PT ;  /* 0x000000141000720c */ /* 0x000fe20003f85270 */
        /* <DEDUP_REMOVED lines=9> */
[----:B------:R0:W-:Y:S04]  /*0590*/  STS [R4+0x604], R30 ;  /* 0x0006041e04007388 */ /* 0x0001e80000000800 */
[----:B------:R-:W-:Y:S01]  /*05a0*/  STS [R4+0x608], R31 ;  /* 0x0006081f04007388 */ /* 0x000fe20000000800 */
[----:B------:R-:W-:-:S03]  /*05b0*/  NOP ;  /* 0x0000000000007918 */ /* 0x000fc60000000000 */
[----:B------:R-:W-:Y:S01]  /*05c0*/  LDS R10, [R3+0x4] ;  /* 0x00000400030a7984 */ /* 0x000fe20000000800 */
[----:B0-----:R-:W-:-:S03]  /*05d0*/  SEL R30, RZ, 0x1, !P0 ;  /* 0x00000001ff1e7807 */ /* 0x001fc60004000000 */
[----:B------:R-:W0:Y:S04]  /*05e0*/  LDS R14, [R3+0x10] ;  /* 0x00001000030e7984 */ /* 0x000e280000000800 */
[----:B------:R-:W-:Y:S04]  /*05f0*/  LDS R11, [R3+0x8] ;  /* 0x00000800030b7984 */ /* 0x000fe80000000800 */
[----:B------:R-:W1:Y:S04]  /*0600*/  LDS R15, [R3+0x14] ;  /* 0x00001400030f7984 */ /* 0x000e680000000800 */
[----:B------:R-:W2:Y:S04]  /*0610*/  LDS R18, [R3+0x1c] ;  /* 0x00001c0003127984 */ /* 0x000ea80000000800 */
[----:B------:R-:W-:Y:S04]  /*0620*/  LDS R9, [R3] ;  /* 0x0000000003097984 */ /* 0x000fe80000000800 */
[----:B------:R-:W3:Y:S04]  /*0630*/  LDS R13, [R3+0xc] ;  /* 0x00000c00030d7984 */ /* 0x000ee80000000800 */
[----:B------:R-:W4:Y:S04]  /*0640*/  LDS R19, [R3+0x20] ;  /* 0x0000200003137984 */ /* 0x000f280000000800 */
[----:B------:R-:W5:Y:S04]  /*0650*/  LDS R22, [R3+0x28] ;  /* 0x0000280003167984 */ /* 0x000f680000000800 */
[----:B------:R-:W-:Y:S04]  /*0660*/  LDS R25, [R3+0x30] ;  /* 0x0000300003197984 */ /* 0x000fe80000000800 */
[----:B------:R-:W5:Y:S04]  /*0670*/  LDS R17, [R3+0x18] ;  /* 0x0000180003117984 */ /* 0x000f680000000800 */
[----:B------:R-:W5:Y:S01]  /*0680*/  LDS R48, [R3+0x34] ;  /* 0x0000340003307984 */ /* 0x000f620000000800 */
[----:B0-----:R-:W-:-:S03]  /*0690*/  FADD R7, R14, R10 ;  /* 0x0000000a0e077221 */ /* 0x001fc60000000000 */
[----:B------:R-:W-:Y:S02]  /*06a0*/  LDS R54, [R3+0x38] ;  /* 0x0000380003367984 */ /* 0x000fe40000000800 */
[----:B------:R-:W-:Y:S02]  /*06b0*/  FSEL R7, R14, R7, P2 ;  /* 0x000000070e077208 */ /* 0x000fe40001000000 */
[----:B------:R-:W-:Y:S01]  /*06c0*/  LDS R21, [R3+0x24] ;  /* 0x0000240003157984 */ /* 0x000fe20000000800 */
[----:B-1----:R-:W-:-:S03]  /*06d0*/  FADD R4, R15, R11 ;  /* 0x0000000b0f047221 */ /* 0x002fc60000000000 */
[----:B------:R0:W1:Y:S01]  /*06e0*/  LDS R23, [R3+0x2c] ;  /* 0x00002c0003177984 */ /* 0x0000620000000800 */
[C---:B--2---:R-:W-:Y:S01]  /*06f0*/  FADD R7, R18.reuse, R7 ;  /* 0x0000000712077221 */ /* 0x044fe20000000000 */
[----:B------:R-:W-:Y:S01]  /*0700*/  FSEL R6, R15, R4, P2 ;  /* 0x000000040f067208 */ /* 0x000fe20001000000 */
[----:B------:R-:W-:Y:S03]  /*0710*/  BAR.SYNC.DEFER_BLOCKING 0x0 ;  /* 0x0000000000007b1d */ /* 0x000fe60000010000 */
[----:B------:R-:W-:Y:S01]  /*0720*/  FSEL R7, R18, R7, P3 ;  /* 0x0000000712077208 */ /* 0x000fe20001800000 */
[----:B---3--:R-:W-:Y:S01]  /*0730*/  FADD R4, R13, R9 ;  /* 0x000000090d047221 */ /* 0x008fe20000000000 */
[----:B0-----:R-:W-:Y:S02]  /*0740*/  IMAD.MOV.U32 R3, RZ, RZ, RZ ;  /* 0x000000ffff037224 */ /* 0x001fe400078e00ff */
[----:B----4-:R-:W-:-:S02]  /*0750*/  FADD R6, R19, R6 ;  /* 0x0000000613067221 */ /* 0x010fc40000000000 */
[----:B------:R-:W-:Y:S01]  /*0760*/  FSEL R4, R13, R4, P2 ;  /* 0x000000040d047208 */ /* 0x000fe20001000000 */
[----:B-----5:R-:W-:Y:S02]  /*0770*/  FADD R7, R22, R7 ;  /* 0x0000000716077221 */ /* 0x020fe40000000000 */
[----:B------:R-:W-:-:S03]  /*0780*/  FSEL R6, R19, R6, P3 ;  /* 0x0000000613067208 */ /* 0x000fc60001800000 */
[----:B------:R-:W-:Y:S01]  /*0790*/  FSEL R7, R22, R7, P4 ;  /* 0x0000000716077208 */ /* 0x000fe20002000000 */
[C---:B------:R-:W-:Y:S01]  /*07a0*/  FADD R4, R17.reuse, R4 ;  /* 0x0000000411047221 */ /* 0x040fe20000000000 */
[----:B------:R-:W-:Y:S04]  /*07b0*/  STS [R5+0x530], R2 ;  /* 0x0005300205007388 */ /* 0x000fe80000000800 */
[----:B------:R-:W-:Y:S01]  /*07c0*/  FSEL R4, R17, R4, P3 ;  /* 0x0000000411047208 */ /* 0x000fe20001800000 */
[----:B------:R-:W-:Y:S01]  /*07d0*/  @!P0 FADD R48, R48, R7 ;  /* 0x0000000730308221 */ /* 0x000fe20000000000 */
[----:B------:R-:W-:Y:S01]  /*07e0*/  BAR.SYNC.DEFER_BLOCKING 0x0 ;  /* 0x0000000000007b1d */ /* 0x000fe20000010000 */
[----:B-1----:R-:W-:-:S05]  /*07f0*/  FADD R6, R23, R6 ;  /* 0x0000000617067221 */ /* 0x002fca0000000000 */
[----:B------:R-:W0:Y:S01]  /*0800*/  SHFL.UP PT, R27, R48, 0x1, RZ ;  /* 0x04200000301b7989 */ /* 0x000e2200000e00ff */
[----:B------:R-:W-:Y:S01]  /*0810*/  FSEL R7, R23, R6, P4 ;  /* 0x0000000617077208 */ /* 0x000fe20002000000 */
[----:B------:R-:W-:Y:S01]  /*0820*/  FADD R6, R21, R4 ;  /* 0x0000000415067221 */ /* 0x000fe20000000000 */
[----:B------:R-:W-:-:S03]  /*0830*/  SEL R4, RZ, 0x1, !P2 ;  /* 0x00000001ff047807 */ /* 0x000fc60005000000 */
[----:B------:R-:W-:Y:S01]  /*0840*/  @!P0 FADD R54, R54, R7 ;  /* 0x0000000736368221 */ /* 0x000fe20000000000 */
[----:B------:R-:W-:Y:S02]  /*0850*/  FSEL R26, R21, R6, P4 ;  /* 0x00000006151a7208 */ /* 0x000fe40002000000 */
[----:B------:R-:W-:Y:S02]  /*0860*/  SEL R6, RZ, 0x1, !P4 ;  /* 0x00000001ff067807 */ /* 0x000fe40006000000 */
[----:B------:R-:W1:Y:S01]  /*0870*/  SHFL.UP PT, R29, R54, 0x1, RZ ;  /* 0x04200000361d7989 */ /* 0x000e6200000e00ff */
[----:B------:R-:W-:-:S03]  /*0880*/  @!P0 FADD R25, R25, R26 ;  /* 0x0000001a19198221 */ /* 0x000fc60000000000 */
[----:B------:R2:W-:Y:S04]  /*0890*/  @P1 LDS R24, [R5+0x52c] ;  /* 0x00052c0005181984 */ /* 0x0005e80000000800 */
[----:B------:R-:W3:Y:S01]  /*08a0*/  SHFL.UP PT, R28, R25, 0x1, RZ ;  /* 0x04200000191c7989 */ /* 0x000ee200000e00ff */
[----:B0-----:R-:W-:Y:S01]  /*08b0*/  FADD R27, R48, R27 ;  /* 0x0000001b301b7221 */ /* 0x001fe20000000000 */
[----:B--2---:R-:W-:Y:S01]  /*08c0*/  SEL R5, RZ, 0x1, !P3 ;  /* 0x00000001ff057807 */ /* 0x004fe20005800000 */
[----:B-1----:R-:W-:Y:S01]  /*08d0*/  FADD R29, R54, R29 ;  /* 0x0000001d361d7221 */ /* 0x002fe20000000000 */
[----:B---3--:R-:W-:Y:S01]  /*08e0*/  FADD R28, R25, R28 ;  /* 0x0000001c191c7221 */ /* 0x008fe20000000000 */
[----:B------:R-:W-:-:S04]  /*08f0*/  @P1 ISETP.NE.AND P5, PT, R24, R8, PT ;  /* 0x000000081800120c */ /* 0x000fc80003fa5270 */
[----:B------:R-:W-:-:S04]  /*0900*/  @P1 SEL R3, RZ, 0x1, !P5 ;  /* 0x00000001ff031807 */ /* 0x000fc80006800000 */
[----:B------:R-:W-:-:S04]  /*0910*/  IADD3 R7, P5, P6, R5, R3, R4 ;  /* 0x0000000305077210 */ /* 0x000fc80007ebe004 */
[----:B------:R-:W-:Y:S02]  /*0920*/  IADD3.X R31, PT, PT, RZ, UR4, RZ, P5, P6 ;  /* 0x00000004ff1f7c10 */ /* 0x000fe4000afec4ff */
[----:B------:R-:W-:Y:S02]  /*0930*/  IADD3 R30, P0, P5, R30, R7, R6 ;  /* 0x000000071e1e7210 */ /* 0x000fe40007d1e006 */
[C---:B------:R-:W-:Y:S02]  /*0940*/  ISETP.NE.AND P6, PT, R58.reuse, 0x1f, PT ;  /* 0x0000001f3a00780c */ /* 0x040fe40003fc5270 */
[----:B------:R-:W-:Y:S01]  /*0950*/  IADD3.X R31, PT, PT, RZ, R31, RZ, P0, P5 ;  /* 0x0000001fff1f7210 */ /* 0x000fe200007ea4ff */
[----:B------:R-:W0:Y:S01]  /*0960*/  SHFL.UP PT, R7, R30, 0x1, RZ ;  /* 0x042000001e077989 */ /* 0x000e2200000e00ff */
[----:B------:R-:W-:Y:S02]  /*0970*/  ISETP.GE.AND P5, PT, R58, 0x1, PT ;  /* 0x000000013a00780c */ /* 0x000fe40003fa6270 */
[----:B------:R-:W-:Y:S01]  /*0980*/  ISETP.NE.U32.AND P0, PT, R30, RZ, PT ;  /* 0x000000ff1e00720c */ /* 0x000fe20003f05070 */
[----:B------:R-:W1:Y:S03]  /*0990*/  SHFL.UP PT, R26, R31, 0x1, RZ ;  /* 0x042000001f1a7989 */ /* 0x000e6600000e00ff */
[----:B------:R-:W-:-:S07]  /*09a0*/  ISETP.NE.AND.EX P0, PT, R31, RZ, PT, P0 ;  /* 0x000000ff1f00720c */ /* 0x000fce0003f05300 */
[----:B------:R-:W-:Y:S02]  /*09b0*/  @P5 FSEL R54, R29, R54, !P0 ;  /* 0x000000361d365208 */ /* 0x000fe40004000000 */
[----:B------:R-:W-:Y:S02]  /*09c0*/  @P5 FSEL R48, R27, R48, !P0 ;  /* 0x000000301b305208 */ /* 0x000fe40004000000 */
[----:B------:R-:W-:Y:S01]  /*09d0*/  @P5 FSEL R25, R28, R25, !P0 ;  /* 0x000000191c195208 */ /* 0x000fe20004000000 */
[----:B------:R-:W2:Y:S04]  /*09e0*/  SHFL.UP PT, R29, R54, 0x2, RZ ;  /* 0x04400000361d7989 */ /* 0x000ea800000e00ff */
[----:B------:R-:W3:Y:S01]  /*09f0*/  SHFL.UP PT, R27, R48, 0x2, RZ ;  /* 0x04400000301b7989 */ /* 0x000ee200000e00ff */
[----:B0-----:R-:W-:-:S03]  /*0a00*/  SEL R7, R7, RZ, P5 ;  /* 0x000000ff07077207 */ /* 0x001fc60002800000 */
[----:B------:R-:W0:Y:S01]  /*0a10*/  SHFL.UP PT, R28, R25, 0x2, RZ ;  /* 0x04400000191c7989 */ /* 0x000e2200000e00ff */
[----:B------:R-:W-:Y:S02]  /*0a20*/  IADD3 R30, P0, PT, R7, R30, RZ ;  /* 0x0000001e071e7210 */ /* 0x000fe40007f1e0ff */
[----:B-1----:R-:W-:Y:S02]  /*0a30*/  SEL R26, R26, RZ, P5 ;  /* 0x000000ff1a1a7207 */ /* 0x002fe40002800000 */
[----:B------:R-:W-:Y:S01]  /*0a40*/  ISETP.GE.AND P5, PT, R58, 0x2, PT ;  /* 0x000000023a00780c */ /* 0x000fe20003fa6270 */
[----:B------:R-:W1:Y:S02]  /*0a50*/  SHFL.UP PT, R7, R30, 0x2, RZ ;  /* 0x044000001e077989 */ /* 0x000e6400000e00ff */
[----:B------:R-:W-:Y:S01]  /*0a60*/  IMAD.X R31, R26, 0x1, R31, P0 ;  /* 0x000000011a1f7824 */ /* 0x000fe200000e061f */
[----:B------:R-:W-:-:S04]  /*0a70*/  ISETP.NE.U32.AND P0, PT, R30, RZ, PT ;  /* 0x000000ff1e00720c */ /* 0x000fc80003f05070 */
[----:B------:R-:W4:Y:S01]  /*0a80*/  SHFL.UP PT, R26, R31, 0x2, RZ ;  /* 0x044000001f1a7989 */ /* 0x000f2200000e00ff */
[----:B------:R-:W-:Y:S01]  /*0a90*/  ISETP.NE.AND.EX P0, PT, R31, RZ, PT, P0 ;  /* 0x000000ff1f00720c */ /* 0x000fe20003f05300 */
[----:B--2---:R-:W-:Y:S01]  /*0aa0*/  FADD R29, R54, R29 ;  /* 0x0000001d361d7221 */ /* 0x004fe20000000000 */
[----:B---3--:R-:W-:-:S04]  /*0ab0*/  FADD R27, R48, R27 ;  /* 0x0000001b301b7221 */ /* 0x008fc80000000000 */
[----:B------:R-:W-:Y:S01]  /*0ac0*/  @P5 FSEL R54, R29, R54, !P0 ;  /* 0x000000361d365208 */ /* 0x000fe20004000000 */
[----:B0-----:R-:W-:Y:S01]  /*0ad0*/  FADD R28, R25, R28 ;  /* 0x0000001c191c7221 */ /* 0x001fe20000000000 */
[----:B------:R-:W-:-:S03]  /*0ae0*/  @P5 FSEL R48, R27, R48, !P0 ;  /* 0x000000301b305208 */ /* 0x000fc60004000000 */
[----:B------:R-:W0:Y:S01]  /*0af0*/  SHFL.UP PT, R29, R54, 0x4, RZ ;  /* 0x04800000361d7989 */ /* 0x000e2200000e00ff */
[----:B------:R-:W-:-:S03]  /*0b00*/  @P5 FSEL R25, R28, R25, !P0 ;  /* 0x000000191c195208 */ /* 0x000fc60004000000 */
[----:B------:R-:W2:Y:S01]  /*0b10*/  SHFL.UP PT, R27, R48, 0x4, RZ ;  /* 0x04800000301b7989 */ /* 0x000ea200000e00ff */
[----:B-1----:R-:W-:-:S03]  /*0b20*/  SEL R7, R7, RZ, P5 ;  /* 0x000000ff07077207 */ /* 0x002fc60002800000 */
[----:B------:R-:W1:Y:S01]  /*0b30*/  SHFL.UP PT, R28, R25, 0x4, RZ ;  /* 0x04800000191c7989 */ /* 0x000e6200000e00ff */
[----:B------:R-:W-:Y:S02]  /*0b40*/  IADD3 R30, P0, PT, R7, R30, RZ ;  /* 0x0000001e071e7210 */ /* 0x000fe40007f1e0ff */
[----:B----4-:R-:W-:Y:S02]  /*0b50*/  SEL R26, R26, RZ, P5 ;  /* 0x000000ff1a1a7207 */ /* 0x010fe40002800000 */
[----:B------:R-:W-:Y:S01]  /*0b60*/  ISETP.GE.AND P5, PT, R58, 0x4, PT ;  /* 0x000000043a00780c */ /* 0x000fe20003fa6270 */
[----:B------:R-:W3:Y:S02]  /*0b70*/  SHFL.UP PT, R7, R30, 0x4, RZ ;  /* 0x048000001e077989 */ /* 0x000ee400000e00ff */
[----:B------:R-:W-:Y:S01]  /*0b80*/  IMAD.X R31, R26, 0x1, R31, P0 ;  /* 0x000000011a1f7824 */ /* 0x000fe200000e061f */
[----:B------:R-:W-:-:S04]  /*0b90*/  ISETP.NE.U32.AND P0, PT, R30, RZ, PT ;  /* 0x000000ff1e00720c */ /* 0x000fc80003f05070 */
[----:B------:R-:W4:Y:S01]  /*0ba0*/  SHFL.UP PT, R26, R31, 0x4, RZ ;  /* 0x048000001f1a7989 */ /* 0x000f2200000e00ff */
[----:B------:R-:W-:Y:S01]  /*0bb0*/  ISETP.NE.AND.EX P0, PT, R31, RZ, PT, P0 ;  /* 0x000000ff1f00720c */ /* 0x000fe20003f05300 */
[----:B0-----:R-:W-:Y:S01]  /*0bc0*/  FADD R29, R54, R29 ;  /* 0x0000001d361d7221 */ /* 0x001fe20000000000 */
[----:B--2---:R-:W-:-:S04]  /*0bd0*/  FADD R27, R48, R27 ;  /* 0x0000001b301b7221 */ /* 0x004fc80000000000 */
[----:B------:R-:W-:Y:S01]  /*0be0*/  @P5 FSEL R54, R29, R54, !P0 ;  /* 0x000000361d365208 */ /* 0x000fe20004000000 */
[----:B-1----:R-:W-:Y:S01]  /*0bf0*/  FADD R28, R25, R28 ;  /* 0x0000001c191c7221 */ /* 0x002fe20000000000 */
[----:B------:R-:W-:-:S03]  /*0c00*/  @P5 FSEL R48, R27, R48, !P0 ;  /* 0x000000301b305208 */ /* 0x000fc60004000000 */
[----:B------:R-:W0:Y:S01]  /*0c10*/  SHFL.UP PT, R29, R54, 0x8, RZ ;  /* 0x05000000361d7989 */ /* 0x000e2200000e00ff */
[----:B------:R-:W-:-:S03]  /*0c20*/  @P5 FSEL R25, R28, R25, !P0 ;  /* 0x000000191c195208 */ /* 0x000fc60004000000 */
[----:B------:R-:W1:Y:S01]  /*0c30*/  SHFL.UP PT, R27, R48, 0x8, RZ ;  /* 0x05000000301b7989 */ /* 0x000e6200000e00ff */
[----:B---3--:R-:W-:-:S03]  /*0c40*/  SEL R7, R7, RZ, P5 ;  /* 0x000000ff07077207 */ /* 0x008fc60002800000 */
[----:B------:R-:W2:Y:S01]  /*0c50*/  SHFL.UP PT, R28, R25, 0x8, RZ ;  /* 0x05000000191c7989 */ /* 0x000ea200000e00ff */
        /* <DEDUP_REMOVED lines=9> */
[----:B-1----:R-:W-:-:S04]  /*0cf0*/  FADD R27, R48, R27 ;  /* 0x0000001b301b7221 */ /* 0x002fc80000000000 */
[----:B------:R-:W-:Y:S01]  /*0d00*/  @P5 FSEL R54, R29, R54, !P0 ;  /* 0x000000361d365208 */ /* 0x000fe20004000000 */
[----:B--2---:R-:W-:Y:S01]  /*0d10*/  FADD R28, R25, R28 ;  /* 0x0000001c191c7221 */ /* 0x004fe20000000000 */
        /* <DEDUP_REMOVED lines=15> */
[----:B-1----:R-:W-:Y:S01]  /*0e10*/  FADD R27, R48, R27 ;  /* 0x0000001b301b7221 */ /* 0x002fe20000000000 */
[----:B--2---:R-:W-:-:S04]  /*0e20*/  FADD R28, R25, R28 ;  /* 0x0000001c191c7221 */ /* 0x004fc80000000000 */
[----:B------:R-:W-:Y:S02]  /*0e30*/  FSEL R53, R27, R48, !P0 ;  /* 0x000000301b357208 */ /* 0x000fe40004000000 */
[----:B------:R-:W-:Y:S01]  /*0e40*/  FSEL R52, R28, R25, !P0 ;  /* 0x000000191c347208 */ /* 0x000fe20004000000 */
[----:B------:R-:W-:Y:S01]  /*0e50*/  @!P6 IMAD R28, R55, 0x18, R0 ;  /* 0x00000018371ce824 */ /* 0x000fe200078e0200 */
[----:B---3--:R-:W-:Y:S02]  /*0e60*/  SEL R38, R7, RZ, P5 ;  /* 0x000000ff07267207 */ /* 0x008fe40002800000 */
[----:B------:R-:W-:Y:S02]  /*0e70*/  FSEL R7, R29, R54, !P0 ;  /* 0x000000361d077208 */ /* 0x000fe40004000000 */
[----:B------:R-:W-:Y:S01]  /*0e80*/  IADD3 R38, P0, PT, R38, R39, RZ ;  /* 0x0000002726267210 */ /* 0x000fe20007f1e0ff */
[----:B------:R-:W-:Y:S01]  /*0e90*/  @!P6 STS.64 [R28+0x8], R52 ;  /* 0x000008341c00e388 */ /* 0x000fe20000000a00 */
[----:B----4-:R-:W-:-:S02]  /*0ea0*/  SEL R26, R26, RZ, P5 ;  /* 0x000000ff1a1a7207 */ /* 0x010fc40002800000 */
[----:B------:R-:W-:Y:S01]  /*0eb0*/  FSEL R54, R54, R7, !P5 ;  /* 0x0000000736367208 */ /* 0x000fe20006800000 */
[----:B------:R0:W-:Y:S01]  /*0ec0*/  @!P6 STS [R28+0x10], R7 ;  /* 0x000010071c00e388 */ /* 0x0001e20000000800 */
[----:B------:R-:W-:Y:S01]  /*0ed0*/  FSEL R25, R25, R52, !P5 ;  /* 0x0000003419197208 */ /* 0x000fe20006800000 */
[----:B------:R-:W-:-:S05]  /*0ee0*/  IMAD.X R39, R26, 0x1, R31, P0 ;  /* 0x000000011a277824 */ /* 0x000fca00000e061f */
[----:B------:R-:W-:Y:S01]  /*0ef0*/  @!P6 STS.64 [R28], R38 ;  /* 0x000000261c00e388 */ /* 0x000fe20000000a00 */
[----:B0-----:R-:W-:Y:S01]  /*0f00*/  FSEL R7, R48, R53, !P5 ;  /* 0x0000003530077208 */ /* 0x001fe20006800000 */
[----:B------:R-:W-:Y:S06]  /*0f10*/  BAR.SYNC.DEFER_BLOCKING 0x0 ;  /* 0x0000000000007b1d */ /* 0x000fec0000010000 */
[----:B------:R-:W-:Y:S04]  /*0f20*/  SHFL.UP PT, R39, R39, 0x1, RZ ;  /* 0x0420000027277989 */ /* 0x000fe800000e00ff */
[----:B------:R-:W-:Y:S04]  /*0f30*/  SHFL.UP PT, R25, R25, 0x1, RZ ;  /* 0x0420000019197989 */ /* 0x000fe800000e00ff */
[----:B------:R-:W0:Y:S04]  /*0f40*/  LDS.64 R50, [R0+0x18] ;  /* 0x0000180000327984 */ /* 0x000e280000000a00 */
[----:B------:R-:W1:Y:S04]  /*0f50*/  LDS.64 R36, [R0] ;  /* 0x0000000000247984 */ /* 0x000e680000000a00 */
[----:B------:R-:W-:Y:S04]  /*0f60*/  LDS.128 R32, [R0+0x20] ;  /* 0x0000200000207984 */ /* 0x000fe80000000c00 */
[----:B------:R-:W2:Y:S04]  /*0f70*/  LDS.64 R44, [R0+0x8] ;  /* 0x00000800002c7984 */ /* 0x000ea80000000a00 */
[----:B------:R-:W3:Y:S04]  /*0f80*/  LDS R35, [R0+0x10] ;  /* 0x0000100000237984 */ /* 0x000ee80000000800 */
[----:B------:R-:W4:Y:S04]  /*0f90*/  LDS.64 R26, [R0+0x30] ;  /* 0x00003000001a7984 */ /* 0x000f280000000a00 */
[----:B------:R-:W5:Y:S04]  /*0fa0*/  LDS.128 R28, [R0+0x50] ;  /* 0x00005000001c7984 */ /* 0x000f680000000c00 */
[----:B------:R-:W5:Y:S04]  /*0fb0*/  LDS.64 R42, [R0+0x48] ;  /* 0x00004800002a7984 */ /* 0x000f680000000a00 */
[----:B------:R-:W5:Y:S04]  /*0fc0*/  LDS R49, [R0+0x40] ;  /* 0x0000400000317984 */ /* 0x000f680000000800 */
[----:B------:R-:W5:Y:S01]  /*0fd0*/  LDS.64 R40, [R0+0x38] ;  /* 0x0000380000287984 */ /* 0x000f620000000a00 */
[----:B0-----:R-:W-:-:S03]  /*0fe0*/  ISETP.NE.U32.AND P0, PT, R50, RZ, PT ;  /* 0x000000ff3200720c */ /* 0x001fc60003f05070 */
[----:B------:R-:W0:Y:S01]  /*0ff0*/  LDS.64 R46, [R0+0x60] ;  /* 0x00006000002e7984 */ /* 0x000e220000000a00 */
[----:B------:R-:W-:-:S03]  /*1000*/  ISETP.NE.AND.EX P0, PT, R51, RZ, PT, P0 ;  /* 0x000000ff3300720c */ /* 0x000fc60003f05300 */
[----:B------:R-:W0:Y:S01]  /*1010*/  LDS R48, [R0+0x70] ;  /* 0x0000700000307984 */ /* 0x000e220000000800 */
[----:B-1----:R-:W-:-:S05]  /*1020*/  IADD3 R57, P6, PT, R36, R50, RZ ;  /* 0x0000003224397210 */ /* 0x002fca0007fde0ff */
[----:B------:R-:W-:Y:S01]  /*1030*/  IMAD.X R53, R37, 0x1, R51, P6 ;  /* 0x0000000125357824 */ /* 0x000fe200030e0633 */
[----:B------:R-:W-:-:S04]  /*1040*/  ISETP.NE.AND P6, PT, R55, 0x2, PT ;  /* 0x000000023700780c */ /* 0x000fc80003fc5270 */
[----:B------:R-:W-:Y:S01]  /*1050*/  SEL R50, R57, R36, !P6 ;  /* 0x0000002439327207 */ /* 0x000fe20007000000 */
[----:B--2---:R-:W-:Y:S01]  /*1060*/  @!P0 FADD R33, R45, R33 ;  /* 0x000000212d218221 */ /* 0x004fe20000000000 */
[----:B------:R-:W-:Y:S01]  /*1070*/  @!P0 FADD R32, R44, R32 ;  /* 0x000000202c208221 */ /* 0x000fe20000000000 */
[----:B---3--:R-:W-:Y:S01]  /*1080*/  @!P0 FADD R34, R35, R34 ;  /* 0x0000002223228221 */ /* 0x008fe20000000000 */
[C---:B----4-:R-:W-:Y:S02]  /*1090*/  ISETP.NE.U32.AND P5, PT, R26.reuse, RZ, PT ;  /* 0x000000ff1a00720c */ /* 0x050fe40003fa5070 */
[----:B------:R-:W-:Y:S02]  /*10a0*/  SEL R51, R53, R37, !P6 ;  /* 0x0000002535337207 */ /* 0x000fe40007000000 */
[----:B-----5:R-:W-:Y:S01]  /*10b0*/  IADD3 R31, P0, PT, R26, R57, RZ ;  /* 0x000000391a1f7210 */ /* 0x020fe20007f1e0ff */
[----:B------:R-:W-:Y:S01]  /*10c0*/  LDS.64 R36, [R0+0x78] ;  /* 0x0000780000247984 */ /* 0x000fe20000000a00 */
[----:B------:R-:W-:-:S02]  /*10d0*/  ISETP.NE.AND.EX P5, PT, R27, RZ, PT, P5 ;  /* 0x000000ff1b00720c */ /* 0x000fc40003fa5350 */
[----:B------:R-:W-:Y:S01]  /*10e0*/  FSEL R56, R32, R44, !P6 ;  /* 0x0000002c20387208 */ /* 0x000fe20007000000 */
[----:B------:R-:W-:Y:S01]  /*10f0*/  IMAD.X R52, R27, 0x1, R53, P0 ;  /* 0x000000011b347824 */ /* 0x000fe200000e0635 */
[----:B------:R-:W-:Y:S01]  /*1100*/  FSEL R53, R33, R45, !P6 ;  /* 0x0000002d21357208 */ /* 0x000fe20007000000 */
[----:B------:R-:W1:Y:S01]  /*1110*/  LDS.64 R26, [R0+0x68] ;  /* 0x00006800001a7984 */ /* 0x000e620000000a00 */
[----:B------:R-:W-:Y:S02]  /*1120*/  ISETP.NE.U32.AND P0, PT, R42, RZ, PT ;  /* 0x000000ff2a00720c */ /* 0x000fe40003f05070 */
[C---:B------:R-:W-:Y:S01]  /*1130*/  FSEL R57, R34.reuse, R35, !P6 ;  /* 0x0000002322397208 */ /* 0x040fe20007000000 */
[----:B------:R-:W2:Y:S01]  /*1140*/  LDS.64 R44, [R0+0x90] ;  /* 0x00009000002c7984 */ /* 0x000ea20000000a00 */
[----:B------:R-:W-:Y:S02]  /*1150*/  ISETP.NE.AND.EX P0, PT, R43, RZ, PT, P0 ;  /* 0x000000ff2b00720c */ /* 0x000fe40003f05300 */
[----:B------:R-:W-:Y:S01]  /*1160*/  ISETP.NE.AND P6, PT, R55, 0x3, PT ;  /* 0x000000033700780c */ /* 0x000fe20003fc5270 */
[----:B------:R-:W-:Y:S01]  /*1170*/  @!P5 FADD R49, R34, R49 ;  /* 0x000000312231d221 */ /* 0x000fe20000000000 */
[----:B------:R-:W-:Y:S01]  /*1180*/  @!P5 FADD R41, R33, R41 ;  /* 0x000000292129d221 */ /* 0x000fe20000000000 */
[----:B------:R-:W-:Y:S01]  /*1190*/  @!P5 FADD R40, R32, R40 ;  /* 0x000000282028d221 */ /* 0x000fe20000000000 */
[----:B------:R-:W-:Y:S01]  /*11a0*/  SEL R50, R31, R50, !P6 ;  /* 0x000000321f327207 */ /* 0x000fe20007000000 */
[----:B------:R-:W3:Y:S01]  /*11b0*/  LDS.128 R32, [R0+0x80] ;  /* 0x0000800000207984 */ /* 0x000ee20000000c00 */
[----:B------:R-:W-:-:S02]  /*11c0*/  IADD3 R31, P5, PT, R42, R31, RZ ;  /* 0x0000001f2a1f7210 */ /* 0x000fc40007fbe0ff */
[C---:B------:R-:W-:Y:S01]  /*11d0*/  FSEL R53, R41.reuse, R53, !P6 ;  /* 0x0000003529357208 */ /* 0x040fe20007000000 */
[----:B------:R-:W4:Y:S01]  /*11e0*/  LDS R35, [R0+0xa0] ;  /* 0x0000a00000237984 */ /* 0x000f220000000800 */
[C---:B------:R-:W-:Y:S01]  /*11f0*/  FSEL R56, R40.reuse, R56, !P6 ;  /* 0x0000003828387208 */ /* 0x040fe20007000000 */
[----:B------:R-:W-:Y:S01]  /*1200*/  @!P0 FADD R29, R41, R29 ;  /* 0x0000001d291d8221 */ /* 0x000fe20000000000 */
[----:B------:R-:W-:Y:S01]  /*1210*/  FSEL R57, R49, R57, !P6 ;  /* 0x0000003931397208 */ /* 0x000fe20007000000 */
[----:B------:R-:W-:Y:S01]  /*1220*/  @!P0 FADD R28, R40, R28 ;  /* 0x0000001c281c8221 */ /* 0x000fe20000000000 */
[----:B------:R-:W-:Y:S01]  /*1230*/  SEL R51, R52, R51, !P6 ;  /* 0x0000003334337207 */ /* 0x000fe20007000000 */
[----:B------:R-:W-:Y:S01]  /*1240*/  IMAD.X R52, R43, 0x1, R52, P5 ;  /* 0x000000012b347824 */ /* 0x000fe200028e0634 */
[----:B0-----:R-:W-:Y:S01]  /*1250*/  ISETP.NE.U32.AND P6, PT, R46, RZ, PT ;  /* 0x000000ff2e00720c */ /* 0x001fe20003fc5070 */
[----:B------:R-:W0:Y:S01]  /*1260*/  LDS.64 R40, [R0+0x98] ;  /* 0x0000980000287984 */ /* 0x000e220000000a00 */
[----:B------:R-:W-:Y:S01]  /*1270*/  @!P0 FADD R30, R49, R30 ;  /* 0x0000001e311e8221 */ /* 0x000fe20000000000 */
[----:B------:R-:W-:-:S02]  /*1280*/  ISETP.NE.AND P0, PT, R55, 0x4, PT ;  /* 0x000000043700780c */ /* 0x000fc40003f05270 */
[----:B------:R-:W-:Y:S01]  /*1290*/  ISETP.NE.AND.EX P5, PT, R47, RZ, PT, P6 ;  /* 0x000000ff2f00720c */ /* 0x000fe20003fa5360 */
[----:B------:R-:W5:Y:S01]  /*12a0*/  LDS.64 R42, [R0+0xa8] ;  /* 0x0000a800002a7984 */ /* 0x000f620000000a00 */
[----:B------:R-:W-:Y:S02]  /*12b0*/  IADD3 R49, P6, PT, R46, R31, RZ ;  /* 0x0000001f2e317210 */ /* 0x000fe40007fde0ff */
[----:B------:R-:W-:Y:S02]  /*12c0*/  SEL R50, R31, R50, !P0 ;  /* 0x000000321f327207 */ /* 0x000fe40004000000 */
[----:B------:R-:W-:Y:S01]  /*12d0*/  FSEL R57, R30, R57, !P0 ;  /* 0x000000391e397208 */ /* 0x000fe20004000000 */
[----:B------:R-:W-:Y:S01]  /*12e0*/  IMAD.X R47, R47, 0x1, R52, P6 ;  /* 0x000000012f2f7824 */ /* 0x000fe200030e0634 */
[----:B------:R-:W-:Y:S02]  /*12f0*/  FSEL R31, R28, R56, !P0 ;  /* 0x000000381c1f7208 */ /* 0x000fe40004000000 */
[----:B------:R-:W-:-:S02]  /*1300*/  ISETP.NE.AND P6, PT, R55, 0x5, PT ;  /* 0x000000053700780c */ /* 0x000fc40003fc5270 */
[----:B------:R-:W-:Y:S01]  /*1310*/  SEL R46, R52, R51, !P0 ;  /* 0x00000033342e7207 */ /* 0x000fe20004000000 */
[----:B------:R-:W-:Y:S01]  /*1320*/  @!P5 FADD R48, R30, R48 ;  /* 0x000000301e30d221 */ /* 0x000fe20000000000 */
[C---:B------:R-:W-:Y:S01]  /*1330*/  FSEL R30, R29.reuse, R53, !P0 ;  /* 0x000000351d1e7208 */ /* 0x040fe20004000000 */
[----:B-1----:R-:W-:Y:S01]  /*1340*/  @!P5 FADD R27, R29, R27 ;  /* 0x0000001b1d1bd221 */ /* 0x002fe20000000000 */
[----:B------:R-:W-:Y:S01]  /*1350*/  @!P5 FADD R26, R28, R26 ;  /* 0x0000001a1c1ad221 */ /* 0x000fe20000000000 */
[C---:B------:R-:W-:Y:S02]  /*1360*/  ISETP.NE.U32.AND P0, PT, R36.reuse, RZ, PT ;  /* 0x000000ff2400720c */ /* 0x040fe40003f05070 */
[----:B------:R-:W-:Y:S02]  /*1370*/  SEL R50, R49, R50, !P6 ;  /* 0x0000003231327207 */ /* 0x000fe40007000000 */
[----:B------:R-:W-:Y:S02]  /*1380*/  IADD3 R51, P5, PT, R36, R49, RZ ;  /* 0x0000003124337210 */ /* 0x000fe40007fbe0ff */
[----:B------:R-:W-:-:S02]  /*1390*/  FSEL R36, R27, R30, !P6 ;  /* 0x0000001e1b247208 */ /* 0x000fc40007000000 */
[----:B------:R-:W-:Y:S02]  /*13a0*/  FSEL R49, R26, R31, !P6 ;  /* 0x0000001f1a317208 */ /* 0x000fe40007000000 */
[----:B------:R1:W1:Y:S01]  /*13b0*/  LDS.128 R28, [R0+0xb0] ;  /* 0x0000b000001c7984 */ /* 0x0002620000000c00 */
[----:B------:R-:W-:Y:S02]  /*13c0*/  FSEL R57, R48, R57, !P6 ;  /* 0x0000003930397208 */ /* 0x000fe40007000000 */
[----:B------:R-:W-:Y:S02]  /*13d0*/  SEL R46, R47, R46, !P6 ;  /* 0x0000002e2f2e7207 */ /* 0x000fe40007000000 */
[C---:B------:R-:W-:Y:S01]  /*13e0*/  ISETP.NE.AND.EX P0, PT, R37.reuse, RZ, PT, P0 ;  /* 0x000000ff2500720c */ /* 0x040fe20003f05300 */
[----:B------:R-:W-:Y:S01]  /*13f0*/  IMAD.X R37, R37, 0x1, R47, P5 ;  /* 0x0000000125257824 */ /* 0x000fe200028e062f */
[----:B--2---:R-:W-:-:S04]  /*1400*/  ISETP.NE.U32.AND P6, PT, R44, RZ, PT ;  /* 0x000000ff2c00720c */ /* 0x004fc80003fc5070 */
[----:B------:R-:W-:Y:S02]  /*1410*/  ISETP.NE.AND.EX P5, PT, R45, RZ, PT, P6 ;  /* 0x000000ff2d00720c */ /* 0x000fe40003fa5360 */
[----:B------:R-:W-:-:S04]  /*1420*/  ISETP.NE.AND P6, PT, R55, 0x6, PT ;  /* 0x000000063700780c */ /* 0x000fc80003fc5270 */
[----:B------:R-:W-:Y:S01]  /*1430*/  SEL R50, R51, R50, !P6 ;  /* 0x0000003233327207 */ /* 0x000fe20007000000 */
[----:B---3--:R-:W-:Y:S01]  /*1440*/  @!P0 FADD R34, R48, R34 ;  /* 0x0000002230228221 */ /* 0x008fe20000000000 */
[----:B------:R-:W-:Y:S01]  /*1450*/  @!P0 FADD R33, R27, R33 ;  /* 0x000000211b218221 */ /* 0x000fe20000000000 */
[----:B------:R-:W-:Y:S01]  /*1460*/  @!P0 FADD R32, R26, R32 ;  /* 0x000000201a208221 */ /* 0x000fe20000000000 */
[----:B------:R-:W-:Y:S01]  /*1470*/  IADD3 R51, P0, PT, R44, R51, RZ ;  /* 0x000000332c337210 */ /* 0x000fe20007f1e0ff */
[----:B------:R2:W3:Y:S01]  /*1480*/  SHFL.UP PT, R27, R54, 0x1, RZ ;  /* 0x04200000361b7989 */ /* 0x0004e200000e00ff */
[C---:B------:R-:W-:Y:S01]  /*1490*/  FSEL R26, R34.reuse, R57, !P6 ;  /* 0x00000039221a7208 */ /* 0x040fe20007000000 */
[----:B----4-:R-:W-:Y:S01]  /*14a0*/  @!P5 FADD R35, R34, R35 ;  /* 0x000000232223d221 */ /* 0x010fe20000000000 */
[----:B0-----:R-:W-:Y:S01]  /*14b0*/  @!P5 FADD R41, R33, R41 ;  /* 0x000000292129d221 */ /* 0x001fe20000000000 */
[C---:B------:R-:W-:Y:S01]  /*14c0*/  @!P5 FADD R40, R32.reuse, R40 ;  /* 0x000000282028d221 */ /* 0x040fe20000000000 */
[----:B------:R-:W-:Y:S01]  /*14d0*/  ISETP.GE.U32.AND P5, PT, R59, 0x20, PT ;  /* 0x000000203b00780c */ /* 0x000fe20003fa6070 */
[----:B------:R-:W-:Y:S01]  /*14e0*/  IMAD.X R45, R45, 0x1, R37, P0 ;  /* 0x000000012d2d7824 */ /* 0x000fe200000e0625 */
[----:B------:R-:W-:Y:S01]  /*14f0*/  FSEL R36, R33, R36, !P6 ;  /* 0x0000002421247208 */ /* 0x000fe20007000000 */
[----:B------:R2:W0:Y:S01]  /*1500*/  SHFL.UP PT, R34, R38, 0x1, RZ ;  /* 0x0420000026227989 */ /* 0x00042200000e00ff */
[----:B------:R-:W-:-:S02]  /*1510*/  FSEL R49, R32, R49, !P6 ;  /* 0x0000003120317208 */ /* 0x000fc40007000000 */
[----:B------:R-:W-:Y:S02]  /*1520*/  SEL R46, R37, R46, !P6 ;  /* 0x0000002e252e7207 */ /* 0x000fe40007000000 */
[----:B------:R-:W-:Y:S02]  /*1530*/  ISETP.NE.AND P6, PT, R55, 0x7, PT ;  /* 0x000000073700780c */ /* 0x000fe40003fc5270 */
[----:B-----5:R-:W-:Y:S02]  /*1540*/  ISETP.NE.U32.AND P0, PT, R42, RZ, PT ;  /* 0x000000ff2a00720c */ /* 0x020fe40003f05070 */
[----:B------:R-:W-:Y:S02]  /*1550*/  FSEL R33, R41, R36, !P6 ;  /* 0x0000002429217208 */ /* 0x000fe40007000000 */
[----:B------:R-:W-:Y:S02]  /*1560*/  FSEL R36, R35, R26, !P6 ;  /* 0x0000001a23247208 */ /* 0x000fe40007000000 */
[----:B------:R2:W4:Y:S01]  /*1570*/  SHFL.UP PT, R26, R7, 0x1, RZ ;  /* 0x04200000071a7989 */ /* 0x00052200000e00ff */
[----:B------:R-:W-:-:S02]  /*1580*/  SEL R37, R51, R50, !P6 ;  /* 0x0000003233257207 */ /* 0x000fc40007000000 */
[----:B------:R-:W-:Y:S02]  /*1590*/  FSEL R44, R40, R49, !P6 ;  /* 0x00000031282c7208 */ /* 0x000fe40007000000 */
[----:B------:R-:W-:Y:S02]  /*15a0*/  SEL R46, R45, R46, !P6 ;  /* 0x0000002e2d2e7207 */ /* 0x000fe40007000000 */
[----:B------:R-:W-:Y:S02]  /*15b0*/  ISETP.NE.AND.EX P0, PT, R43, RZ, PT, P0 ;  /* 0x000000ff2b00720c */ /* 0x000fe40003f05300 */
[----:B------:R-:W-:Y:S01]  /*15c0*/  IADD3 R32, P6, PT, R42, R51, RZ ;  /* 0x000000332a207210 */ /* 0x000fe20007fde0ff */
[----:B-123--:R-:W-:-:S12]  /*15d0*/  @!P5 BRA `(.L_x_683) ;  /* 0x000000000034d947 */ /* 0x00efd80003800000 */
[----:B0-----:R-:W-:-:S04]  /*15e0*/  ISETP.NE.U32.AND P5, PT, R34, RZ, PT ;  /* 0x000000ff2200720c */ /* 0x001fc80003fa5070 */
[----:B------:R-:W-:-:S13]  /*15f0*/  ISETP.NE.AND.EX P5, PT, R39, RZ, PT, P5 ;  /* 0x000000ff2700720c */ /* 0x000fda0003fa5350 */
[----:B------:R-:W-:Y:S01]  /*1600*/  @!P5 FADD R27, R27, R36 ;  /* 0x000000241b1bd221 */ /* 0x000fe20000000000 */
[----:B----4-:R-:W-:Y:S01]  /*1610*/  @!P5 FADD R26, R26, R33 ;  /* 0x000000211a1ad221 */ /* 0x010fe20000000000 */
[----:B------:R-:W-:Y:S01]  /*1620*/  @!P5 FADD R25, R25, R44 ;  /* 0x0000002c1919d221 */ /* 0x000fe20000000000 */
[----:B------:R-:W-:-:S04]  /*1630*/  ISETP.NE.AND P5, PT, R58, RZ, PT ;  /* 0x000000ff3a00720c */ /* 0x000fc80003fa5270 */
[----:B------:R-:W-:Y:S02]  /*1640*/  SEL R34, R34, RZ, P5 ;  /* 0x000000ff22227207 */ /* 0x000fe40002800000 */
[----:B------:R-:W-:Y:S02]  /*1650*/  FSEL R27, R36, R27, !P5 ;  /* 0x0000001b241b7208 */ /* 0x000fe40006800000 */
[----:B------:R-:W-:Y:S02]  /*1660*/  FSEL R26, R33, R26, !P5 ;  /* 0x0000001a211a7208 */ /* 0x000fe40006800000 */
[----:B------:R-:W-:Y:S02]  /*1670*/  FSEL R25, R44, R25, !P5 ;  /* 0x000000192c197208 */ /* 0x000fe40006800000 */
[----:B------:R-:W-:Y:S02]  /*1680*/  SEL R39, R39, RZ, P5 ;  /* 0x000000ff27277207 */ /* 0x000fe40002800000 */
[----:B------:R-:W-:-:S05]  /*1690*/  IADD3 R34, P5, PT, R34, R37, RZ ;  /* 0x0000002522227210 */ /* 0x000fca0007fbe0ff */
[----:B------:R-:W-:-:S08]  /*16a0*/  IMAD.X R39, R39, 0x1, R46, P5 ;  /* 0x0000000127277824 */ /* 0x000fd000028e062e */
.L_x_683:
[----:B------:R-:W-:Y:S05]  /*16b0*/  BSYNC.RECONVERGENT B0 ;  /* 0x0000000000007941 */ /* 0x000fea0003800200 */
.L_x_682:
[----:B------:R-:W-:Y:S01]  /*16c0*/  @P1 ISETP.NE.U32.AND P5, PT, R3, RZ, PT ;  /* 0x000000ff0300120c */ /* 0x000fe20003fa5070 */
[----:B------:R-:W-:Y:S02]  /*16d0*/  IMAD.X R33, R43, 0x1, R45, P6 ;  /* 0x000000012b217824 */ /* 0x000fe400030e062d */
[----:B------:R-:W-:Y:S01]  /*16e0*/  @!P0 FADD R30, R35, R30 ;  /* 0x0000001e231e8221 */ /* 0x000fe20000000000 */
[----:B------:R-:W-:Y:S01]  /*16f0*/  @!P0 FADD R29, R41, R29 ;  /* 0x0000001d291d8221 */ /* 0x000fe20000000000 */
[----:B------:R-:W-:Y:S01]  /*1700*/  @P1 ISETP.NE.AND.EX P5, PT, RZ, UR4, PT, P5 ;  /* 0x00000004ff001c0c */ /* 0x000fe2000bfa5350 */
[----:B------:R-:W-:Y:S01]  /*1710*/  @!P0 FADD R28, R40, R28 ;  /* 0x0000001c281c8221 */ /* 0x000fe20000000000 */
[----:B------:R-:W-:Y:S01]  /*1720*/  ISETP.NE.AND P6, PT, R59, RZ, PT ;  /* 0x000000ff3b00720c */ /* 0x000fe20003fc5270 */
[----:B------:R-:W-:Y:S01]  /*1730*/  IMAD.MOV.U32 R31, RZ, RZ, R3 ;  /* 0x000000ffff1f7224 */ /* 0x000fe200078e0003 */
[----:B------:R-:W-:Y:S01]  /*1740*/  PLOP3.LUT P0, PT, PT, PT, PT, 0x80, 0x8 ;  /* 0x000000000008781c */ /* 0x000fe20003f0f070 */
[----:B------:R-:W-:Y:S01]  /*1750*/  BSSY.RECONVERGENT B0, `(.L_x_684) ;  /* 0x0000015000007945 */ /* 0x000fe20003800200 */
[----:B------:R-:W-:Y:S01]  /*1760*/  @P1 PLOP3.LUT P0, PT, P5, PT, PT, 0x80, 0x8 ;  /* 0x000000000008181c */ /* 0x000fe20002f0f070 */
[----:B------:R-:W-:Y:S01]  /*1770*/  IMAD.U32 R7, RZ, RZ, UR4 ;  /* 0x00000004ff077e24 */ /* 0x000fe2000f8e00ff */
[----:B0-----:R-:W-:-:S04]  /*1780*/  @P1 IADD3 R31, P5, PT, R3, R34, RZ ;  /* 0x00000022031f1210 */ /* 0x001fc80007fbe0ff */
[----:B------:R-:W-:Y:S02]  /*1790*/  @P1 IADD3.X R7, PT, PT, R39, UR4, RZ, P5, !PT ;  /* 0x0000000427071c10 */ /* 0x000fe4000affe4ff */
[----:B------:R-:W-:-:S05]  /*17a0*/  ISETP.GE.U32.AND P5, PT, R32, 0x101, PT ;  /* 0x000001012000780c */ /* 0x000fca0003fa6070 */
[----:B----4-:R-:W-:Y:S01]  /*17b0*/  @!P0 FADD R10, R10, R26 ;  /* 0x0000001a0a0a8221 */ /* 0x010fe20000000000 */
[----:B------:R-:W-:Y:S07]  /*17c0*/  @P6 BRA `(.L_x_685) ;  /* 0x0000000000346947 */ /* 0x000fee0003800000 */
[----:B------:R-:W0:Y:S01]  /*17d0*/  LDC.64 R40, c[0x0][0x3b8] ;  /* 0x0000ee00ff287b82 */ /* 0x000e220000000a00 */
[----:B------:R-:W-:Y:S02]  /*17e0*/  IMAD.MOV.U32 R36, RZ, RZ, R30 ;  /* 0x000000ffff247224 */ /* 0x000fe400078e001e */
[----:B------:R-:W-:Y:S02]  /*17f0*/  IMAD.MOV.U32 R35, RZ, RZ, 0x65 ;  /* 0x00000065ff237424 */ /* 0x000fe400078e00ff */
[----:B------:R-:W-:Y:S02]  /*1800*/  IMAD.MOV.U32 R34, RZ, RZ, RZ ;  /* 0x000000ffff227224 */ /* 0x000fe400078e00ff */
[----:B------:R-:W-:Y:S01]  /*1810*/  IMAD.MOV.U32 R39, RZ, RZ, RZ ;  /* 0x000000ffff277224 */ /* 0x000fe200078e00ff */
[----:B------:R-:W1:Y:S01]  /*1820*/  LDC.64 R42, c[0x0][0x3a8] ;  /* 0x0000ea00ff2a7b82 */ /* 0x000e620000000a00 */
[----:B0-----:R0:W-:Y:S04]  /*1830*/  ST.E.64.STRONG.GPU desc[UR6][R40.64+0x308], R28 ;  /* 0x0003081c28007985 */ /* 0x0011e8000c10fb06 */
[----:B------:R0:W-:Y:S04]  /*1840*/  ST.E.64.STRONG.GPU desc[UR6][R40.64+0x300], R32 ;  /* 0x0003002028007985 */ /* 0x0001e8000c10fb06 */
[----:B------:R0:W-:Y:S01]  /*1850*/  ST.E.64.STRONG.GPU desc[UR6][R40.64+0x310], R36 ;  /* 0x0003102428007985 */ /* 0x0001e2000c10fb06 */
[----:B------:R-:W-:Y:S06]  /*1860*/  MEMBAR.ALL.GPU ;  /* 0x0000000000007992 */ /* 0x000fec000000a000 */
[----:B------:R-:W-:-:S00]  /*1870*/  ERRBAR ;  /* 0x00000000000079ab */ /* 0x000fc00000000000 */
[----:B------:R-:W-:Y:S06]  /*1880*/  CGAERRBAR ;  /* 0x00000000000075ab */ /* 0x000fec0000000000 */
[----:B-1----:R0:W-:Y:S02]  /*1890*/  ST.E.STRONG.GPU desc[UR6][R42.64+0x80], R35 ;  /* 0x000080232a007985 */ /* 0x0021e4000c10f906 */
.L_x_685:
[----:B------:R-:W-:Y:S05]  /*18a0*/  BSYNC.RECONVERGENT B0 ;  /* 0x0000000000007941 */ /* 0x000fea0003800200 */
.L_x_684:
[----:B------:R-:W-:Y:S01]  /*18b0*/  @!P0 FADD R9, R9, R25 ;  /* 0x0000001909098221 */ /* 0x000fe20000000000 */
[----:B------:R-:W-:Y:S01]  /*18c0*/  @!P0 FADD R11, R11, R27 ;  /* 0x0000001b0b0b8221 */ /* 0x000fe20000000000 */
[----:B------:R-:W-:Y:S01]  /*18d0*/  ISETP.GE.AND.EX P0, PT, R33, RZ, PT, P5 ;  /* 0x000000ff2100720c */ /* 0x000fe20003f06350 */
[----:B------:R-:W-:Y:S01]  /*18e0*/  @!P2 FADD R14, R14, R10 ;  /* 0x0000000a0e0ea221 */ /* 0x000fe20000000000 */
[----:B0-----:R-:W-:Y:S01]  /*18f0*/  IADD3 R28, P5, PT, R31, R4, RZ ;  /* 0x000000041f1c7210 */ /* 0x001fe20007fbe0ff */
[----:B------:R-:W-:Y:S01]  /*1900*/  @!P2 FADD R13, R13, R9 ;  /* 0x000000090d0da221 */ /* 0x000fe20000000000 */
[----:B------:R-:W-:Y:S01]  /*1910*/  @!P2 FADD R15, R15, R11 ;  /* 0x0000000b0f0fa221 */ /* 0x000fe20000000000 */
[----:B------:R-:W-:Y:S01]  /*1920*/  @!P3 FADD R18, R18, R14 ;  /* 0x0000000e1212b221 */ /* 0x000fe20000000000 */
[----:B------:R-:W-:Y:S01]  /*1930*/  IADD3 R29, P1, PT, R28, R5, RZ ;  /* 0x000000051c1d7210 */ /* 0x000fe20007f3e0ff */
[----:B------:R-:W-:Y:S02]  /*1940*/  IMAD.X R35, RZ, RZ, R7, P5 ;  /* 0x000000ffff237224 */ /* 0x000fe400028e0607 */
[----:B------:R-:W-:Y:S01]  /*1950*/  @!P3 FADD R17, R17, R13 ;  /* 0x0000000d1111b221 */ /* 0x000fe20000000000 */
[----:B------:R-:W-:Y:S01]  /*1960*/  @!P3 FADD R19, R19, R15 ;  /* 0x0000000f1313b221 */ /* 0x000fe20000000000 */
[----:B------:R-:W-:Y:S01]  /*1970*/  IADD3 R5, P2, PT, R29, R6, RZ ;  /* 0x000000061d057210 */ /* 0x000fe20007f5e0ff */
[----:B------:R-:W-:-:S02]  /*1980*/  IMAD.X R6, RZ, RZ, R35, P1 ;  /* 0x000000ffff067224 */ /* 0x000fc400008e0623 */
[----:B------:R-:W-:Y:S01]  /*1990*/  @!P4 FADD R22, R22, R18 ;  /* 0x000000121616c221 */ /* 0x000fe20000000000 */
[----:B------:R-:W-:Y:S01]  /*19a0*/  @!P4 FADD R21, R21, R17 ;  /* 0x000000111515c221 */ /* 0x000fe20000000000 */
[----:B------:R-:W-:Y:S01]  /*19b0*/  @!P4 FADD R23, R23, R19 ;  /* 0x000000131717c221 */ /* 0x000fe20000000000 */
[----:B------:R-:W-:Y:S01]  /*19c0*/  IMAD.X R4, RZ, RZ, R6, P2 ;  /* 0x000000ffff047224 */ /* 0x000fe200010e0606 */
[----:B------:R-:W-:Y:S06]  /*19d0*/  @!P0 BRA `(.L_x_686) ;  /* 0x0000000400c08947 */ /* 0x000fec0003800000 */
[----:B------:R-:W-:Y:S01]  /*19e0*/  BAR.SYNC.DEFER_BLOCKING 0x0 ;  /* 0x0000000000007b1d */ /* 0x000fe20000010000 */
[----:B------:R-:W-:Y:S02]  /*19f0*/  ISETP.NE.U32.AND P0, PT, R3, RZ, PT ;  /* 0x000000ff0300720c */ /* 0x000fe40003f05070 */
[----:B------:R-:W-:Y:S02]  /*1a00*/  ISETP.NE.AND P2, PT, R8, R12, PT ;  /* 0x0000000c0800720c */ /* 0x000fe40003f45270 */
[----:B------:R-:W-:Y:S02]  /*1a10*/  ISETP.NE.AND.EX P1, PT, RZ, UR4, PT, P0 ;  /* 0x00000004ff007c0c */ /* 0x000fe4000bf25300 */
[----:B------:R-:W-:Y:S02]  /*1a20*/  ISETP.NE.AND P3, PT, R12, R16, PT ;  /* 0x000000100c00720c */ /* 0x000fe40003f65270 */
[----:B------:R-:W-:Y:S02]  /*1a30*/  ISETP.NE.AND P4, PT, R16, R20, PT ;  /* 0x000000141000720c */ /* 0x000fe40003f85270 */
[----:B------:R-:W-:-:S02]  /*1a40*/  ISETP.NE.AND P5, PT, R20, R2, PT ;  /* 0x000000021400720c */ /* 0x000fc40003fa5270 */
[----:B------:R-:W-:-:S03]  /*1a50*/  ISETP.GT.U32.AND P0, PT, R32, R59, PT ;  /* 0x0000003b2000720c */ /* 0x000fc60003f04070 */
[--C-:B------:R-:W-:Y:S01]  /*1a60*/  @P2 IMAD R31, R31, 0x10, R0.reuse ;  /* 0x000000101f1f2824 */ /* 0x100fe200078e0200 */
[----:B------:R-:W-:Y:S01]  /*1a70*/  ISETP.GT.U32.AND.EX P0, PT, R33, RZ, PT, P0 ;  /* 0x000000ff2100720c */ /* 0x000fe20003f04100 */
[--C-:B------:R-:W-:Y:S02]  /*1a80*/  @P1 IMAD R34, R34, 0x10, R0.reuse ;  /* 0x0000001022221824 */ /* 0x100fe400078e0200 */
[----:B------:R-:W-:Y:S02]  /*1a90*/  @P3 LEA R28, R28, R0, 0x4 ;  /* 0x000000001c1c3211 */ /* 0x000fe400078e20ff */
[--C-:B------:R-:W-:Y:S02]  /*1aa0*/  @P4 IMAD R29, R29, 0x10, R0.reuse ;  /* 0x000000101d1d4824 */ /* 0x100fe400078e0200 */
[----:B------:R-:W-:Y:S01]  /*1ab0*/  @P5 IMAD R5, R5, 0x10, R0 ;  /* 0x0000001005055824 */ /* 0x000fe200078e0200 */
[----:B------:R0:W-:Y:S04]  /*1ac0*/  @P1 STS.128 [R34], R24 ;  /* 0x0000001822001388 */ /* 0x0001e80000000c00 */
[----:B------:R0:W-:Y:S04]  /*1ad0*/  @P2 STS.128 [R31], R8 ;  /* 0x000000081f002388 */ /* 0x0001e80000000c00 */
[----:B------:R0:W-:Y:S04]  /*1ae0*/  @P3 STS.128 [R28], R12 ;  /* 0x0000000c1c003388 */ /* 0x0001e80000000c00 */
[----:B------:R0:W-:Y:S04]  /*1af0*/  @P4 STS.128 [R29], R16 ;  /* 0x000000101d004388 */ /* 0x0001e80000000c00 */
[----:B------:R0:W-:Y:S01]  /*1b00*/  @P5 STS.128 [R5], R20 ;  /* 0x0000001405005388 */ /* 0x0001e20000000c00 */
[----:B------:R-:W-:Y:S06]  /*1b10*/  BAR.SYNC.DEFER_BLOCKING 0x0 ;  /* 0x0000000000007b1d */ /* 0x000fec0000010000 */
[----:B------:R-:W-:Y:S05]  /*1b20*/  @!P0 EXIT ;  /* 0x000000000000894d */ /* 0x000fea0003800000 */
[----:B0-----:R-:W-:Y:S01]  /*1b30*/  IMAD.MOV.U32 R21, RZ, RZ, R59 ;  /* 0x000000ffff157224 */ /* 0x001fe200078e003b */
[----:B------:R-:W0:Y:S01]  /*1b40*/  LDCU.64 UR8, c[0x0][0x390] ;  /* 0x00007200ff0877ac */ /* 0x000e220008000a00 */
[----:B------:R-:W-:Y:S01]  /*1b50*/  IMAD.MOV.U32 R22, RZ, RZ, RZ ;  /* 0x000000ffff167224 */ /* 0x000fe200078e00ff */
[----:B------:R-:W-:Y:S02]  /*1b60*/  BSSY.RECONVERGENT B0, `(.L_x_687) ;  /* 0x000002d000007945 */ /* 0x000fe40003800200 */
[----:B------:R-:W-:Y:S02]  /*1b70*/  LOP3.LUT R3, RZ, R21, RZ, 0x33, !PT ;  /* 0x00000015ff037212 */ /* 0x000fe400078e33ff */
[----:B------:R-:W-:Y:S02]  /*1b80*/  LOP3.LUT R5, RZ, R22, RZ, 0x33, !PT ;  /* 0x00000016ff057212 */ /* 0x000fe400078e33ff */
[----:B------:R-:W-:Y:S02]  /*1b90*/  IADD3 R16, P0, PT, R3, R32, RZ ;  /* 0x0000002003107210 */ /* 0x000fe40007f1e0ff */
[----:B------:R-:W1:Y:S02]  /*1ba0*/  LDC.64 R2, c[0x0][0x398] ;  /* 0x0000e600ff027b82 */ /* 0x000e640000000a00 */
[C---:B------:R-:W-:Y:S01]  /*1bb0*/  LOP3.LUT R4, R16.reuse, 0x300, RZ, 0xc0, !PT ;  /* 0x0000030010047812 */ /* 0x040fe200078ec0ff */
[----:B------:R-:W-:Y:S01]  /*1bc0*/  IMAD.X R7, R5, 0x1, R33, P0 ;  /* 0x0000000105077824 */ /* 0x000fe200000e0621 */
[----:B------:R-:W-:-:S02]  /*1bd0*/  ISETP.GE.U32.AND P0, PT, R16, 0x300, PT ;  /* 0x000003001000780c */ /* 0x000fc40003f06070 */
[----:B------:R-:W-:Y:S02]  /*1be0*/  ISETP.NE.U32.AND P1, PT, R4, 0x300, PT ;  /* 0x000003000400780c */ /* 0x000fe40003f25070 */
[----:B------:R-:W-:Y:S02]  /*1bf0*/  ISETP.GE.U32.AND.EX P0, PT, R7, RZ, PT, P0 ;  /* 0x000000ff0700720c */ /* 0x000fe40003f06100 */
[----:B------:R-:W-:-:S13]  /*1c00*/  ISETP.NE.AND.EX P1, PT, RZ, RZ, PT, P1 ;  /* 0x000000ffff00720c */ /* 0x000fda0003f25310 */
[----:B0-----:R-:W-:Y:S05]  /*1c10*/  @!P1 BRA `(.L_x_688) ;  /* 0x0000000000849947 */ /* 0x001fea0003800000 */
[----:B------:R-:W0:Y:S01]  /*1c20*/  LDC.64 R4, c[0x0][0x398] ;  /* 0x0000e600ff047b82 */ /* 0x000e220000000a00 */
[----:B------:R-:W2:Y:S01]  /*1c30*/  LDCU.64 UR4, c[0x0][0x390] ;  /* 0x00007200ff0477ac */ /* 0x000ea20008000a00 */
[----:B------:R-:W-:Y:S01]  /*1c40*/  SHF.R.U64 R16, R16, 0x8, R7 ;  /* 0x0000000810107819 */ /* 0x000fe20000001207 */
[----:B------:R-:W-:Y:S02]  /*1c50*/  IMAD.MOV.U32 R17, RZ, RZ, RZ ;  /* 0x000000ffff117224 */ /* 0x000fe400078e00ff */
[----:B------:R-:W-:Y:S02]  /*1c60*/  IMAD R15, R22, 0xc, RZ ;  /* 0x0000000c160f7824 */ /* 0x000fe400078e02ff */
[----:B------:R-:W-:Y:S02]  /*1c70*/  VIADD R16, R16, 0x1 ;  /* 0x0000000110107836 */ /* 0x000fe40000000000 */
[----:B------:R-:W-:-:S03]  /*1c80*/  IMAD R12, R59, 0x10, R0 ;  /* 0x000000103b0c7824 */ /* 0x000fc600078e0200 */
[----:B------:R-:W-:Y:S02]  /*1c90*/  LOP3.LUT R16, R16, 0x3, RZ, 0xc0, !PT ;  /* 0x0000000310107812 */ /* 0x000fe400078ec0ff */
[----:B--2---:R-:W-:-:S04]  /*1ca0*/  LEA R13, P1, R21, UR4, 0x2 ;  /* 0x00000004150d7c11 */ /* 0x004fc8000f8210ff */
[C---:B------:R-:W-:Y:S01]  /*1cb0*/  LEA.HI.X R11, R21.reuse, UR5, R22, 0x2, P1 ;  /* 0x00000005150b7c11 */ /* 0x040fe200088f1416 */
[----:B0-----:R-:W-:Y:S01]  /*1cc0*/  IMAD.WIDE.U32 R4, R21, 0xc, R4 ;  /* 0x0000000c15047825 */ /* 0x001fe200078e0004 */
[----:B------:R-:W-:Y:S02]  /*1cd0*/  LEA R21, P2, R16, R21, 0x8 ;  /* 0x0000001510157211 */ /* 0x000fe400078440ff */
[----:B------:R-:W-:Y:S02]  /*1ce0*/  IADD3 R14, P1, PT, R4, 0x8, RZ ;  /* 0x00000008040e7810 */ /* 0x000fe40007f3e0ff */
[----:B------:R-:W-:-:S03]  /*1cf0*/  LEA.HI.X R22, R16, R22, R17, 0x8, P2 ;  /* 0x0000001610167211 */ /* 0x000fc600010f4411 */
[----:B------:R-:W-:-:S08]  /*1d00*/  IMAD.X R15, R5, 0x1, R15, P1 ;  /* 0x00000001050f7824 */ /* 0x000fd000008e060f */
.L_x_689:
[----:B--2---:R0:W2:Y:S01]  /*1d10*/  LDS.128 R4, [R12] ;  /* 0x000000000c047984 */ /* 0x0040a20000000c00 */
[----:B------:R-:W-:Y:S01]  /*1d20*/  IMAD.MOV.U32 R10, RZ, RZ, R13 ;  /* 0x000000ffff0a7224 */ /* 0x000fe200078e000d */
[----:B------:R-:W-:Y:S01]  /*1d30*/  IADD3 R16, P1, PT, R16, -0x1, RZ ;  /* 0xffffffff10107810 */ /* 0x000fe20007f3e0ff */
[----:B------:R-:W-:Y:S01]  /*1d40*/  IMAD.MOV.U32 R8, RZ, RZ, R14 ;  /* 0x000000ffff087224 */ /* 0x000fe200078e000e */
[----:B------:R-:W-:Y:S01]  /*1d50*/  IADD3 R13, P3, PT, R13, 0x400, RZ ;  /* 0x000004000d0d7810 */ /* 0x000fe20007f7e0ff */
[----:B------:R-:W-:Y:S01]  /*1d60*/  IMAD.MOV.U32 R9, RZ, RZ, R15 ;  /* 0x000000ffff097224 */ /* 0x000fe200078e000f */
[----:B------:R-:W-:Y:S02]  /*1d70*/  IADD3.X R17, PT, PT, R17, -0x1, RZ, P1, !PT ;  /* 0xffffffff11117810 */ /* 0x000fe40000ffe4ff */
[----:B------:R-:W-:Y:S01]  /*1d80*/  ISETP.NE.U32.AND P1, PT, R16, RZ, PT ;  /* 0x000000ff1000720c */ /* 0x000fe20003f25070 */
[----:B0-----:R-:W-:Y:S01]  /*1d90*/  VIADD R12, R12, 0x1000 ;  /* 0x000010000c0c7836 */ /* 0x001fe20000000000 */
[----:B------:R-:W-:-:S02]  /*1da0*/  IADD3 R14, P2, PT, R8, 0xc00, RZ ;  /* 0x00000c00080e7810 */ /* 0x000fc40007f5e0ff */
[----:B------:R-:W-:-:S03]  /*1db0*/  ISETP.NE.AND.EX P1, PT, R17, RZ, PT, P1 ;  /* 0x000000ff1100720c */ /* 0x000fc60003f25310 */
[----:B------:R-:W-:Y:S01]  /*1dc0*/  IMAD.X R15, RZ, RZ, R9, P2 ;  /* 0x000000ffff0f7224 */ /* 0x000fe200010e0609 */
[----:B--2---:R0:W-:Y:S04]  /*1dd0*/  STG.E desc[UR6][R10.64], R4 ;  /* 0x000000040a007986 */ /* 0x0041e8000c101906 */
[----:B------:R2:W-:Y:S04]  /*1de0*/  STG.E desc[UR6][R8.64+-0x8], R5 ;  /* 0xfffff80508007986 */ /* 0x0005e8000c101906 */
[----:B------:R2:W-:Y:S04]  /*1df0*/  STG.E desc[UR6][R8.64+-0x4], R6 ;  /* 0xfffffc0608007986 */ /* 0x0005e8000c101906 */
[----:B------:R2:W-:Y:S01]  /*1e00*/  STG.E desc[UR6][R8.64], R7 ;  /* 0x0000000708007986 */ /* 0x0005e2000c101906 */
[----:B0-----:R-:W-:Y:S01]  /*1e10*/  IMAD.X R11, RZ, RZ, R11, P3 ;  /* 0x000000ffff0b7224 */ /* 0x001fe200018e060b */
[----:B------:R-:W-:Y:S06]  /*1e20*/  @P1 BRA `(.L_x_689) ;  /* 0xfffffffc00b81947 */ /* 0x000fec000383ffff */
.L_x_688:
[----:B------:R-:W-:Y:S05]  /*1e30*/  BSYNC.RECONVERGENT B0 ;  /* 0x0000000000007941 */ /* 0x000fea0003800200 */
.L_x_687:
[----:B------:R-:W-:Y:S05]  /*1e40*/  @!P0 EXIT ;  /* 0x000000000000894d */ /* 0x000fea0003800000 */
.L_x_690:
[C---:B------:R-:W-:Y:S01]  /*1e50*/  IMAD R20, R21.reuse, 0x10, R0 ;  /* 0x0000001015147824 */ /* 0x040fe200078e0200 */
[----:B------:R-:W-:Y:S01]  /*1e60*/  UMOV UR4, URZ ;  /* 0x000000ff00047c82 */ /* 0x000fe20008000000 */
[C---:B---3--:R-:W-:Y:S02]  /*1e70*/  IMAD.SHL.U32 R24, R21.reuse, 0x4, RZ ;  /* 0x0000000415187824 */ /* 0x048fe400078e00ff */
[----:B------:R-:W-:Y:S01]  /*1e80*/  IMAD R23, R22, 0xc, RZ ;  /* 0x0000000c16177824 */ /* 0x000fe200078e02ff */
[----:B------:R-:W0:Y:S01]  /*1e90*/  LDS.128 R12, [R20] ;  /* 0x00000000140c7984 */ /* 0x000e220000000c00 */
[C---:B------:R-:W-:Y:S01]  /*1ea0*/  SHF.L.U64.HI R22, R21.reuse, 0x2, R22 ;  /* 0x0000000215167819 */ /* 0x040fe20000010216 */
[----:B-1----:R-:W-:Y:S01]  /*1eb0*/  IMAD.WIDE.U32 R26, R21, 0xc, R2 ;  /* 0x0000000c151a7825 */ /* 0x002fe200078e0002 */
[C---:B------:R-:W-:Y:S01]  /*1ec0*/  IADD3 R28, P0, PT, R24.reuse, UR8, RZ ;  /* 0x00000008181c7c10 */ /* 0x040fe2000ff1e0ff */
[----:B--2---:R-:W1:Y:S01]  /*1ed0*/  LDS.128 R8, [R20+0x1000] ;  /* 0x0010000014087984 */ /* 0x004e620000000c00 */
[----:B------:R-:W-:Y:S01]  /*1ee0*/  LOP3.LUT R24, R24, 0xfffffffc, RZ, 0xc0, !PT ;  /* 0xfffffffc18187812 */ /* 0x000fe200078ec0ff */
[C---:B------:R-:W-:Y:S01]  /*1ef0*/  IMAD.IADD R23, R27.reuse, 0x1, R23 ;  /* 0x000000011b177824 */ /* 0x040fe200078e0217 */
[----:B------:R-:W-:Y:S01]  /*1f00*/  IADD3.X R29, PT, PT, R22, UR9, RZ, P0, !PT ;  /* 0x00000009161d7c10 */ /* 0x000fe200087fe4ff */
[----:B------:R-:W2:Y:S01]  /*1f10*/  LDS.128 R4, [R20+0x2000] ;  /* 0x0020000014047984 */ /* 0x000ea20000000c00 */
[----:B------:R-:W-:Y:S01]  /*1f20*/  IADD3 R24, P0, PT, R24, UR8, RZ ;  /* 0x0000000818187c10 */ /* 0x000fe2000ff1e0ff */
[----:B------:R-:W-:-:S02]  /*1f30*/  VIADD R27, R27, UR4 ;  /* 0x000000041b1b7c36 */ /* 0x000fc40008000000 */
[----:B------:R3:W4:Y:S01]  /*1f40*/  LDS.128 R16, [R20+0x3000] ;  /* 0x0030000014107984 */ /* 0x0007220000000c00 */
[----:B------:R-:W-:Y:S01]  /*1f50*/  VIADD R21, R21, 0x400 ;  /* 0x0000040015157836 */ /* 0x000fe20000000000 */
[----:B---3--:R-:W-:Y:S01]  /*1f60*/  LOP3.LUT R20, R22, 0x3, RZ, 0xc0, !PT ;  /* 0x0000000316147812 */ /* 0x008fe200078ec0ff */
[----:B------:R-:W-:-:S03]  /*1f70*/  IMAD.MOV.U32 R22, RZ, RZ, R26 ;  /* 0x000000ffff167224 */ /* 0x000fc600078e001a */
[----:B------:R-:W-:Y:S02]  /*1f80*/  IADD3.X R25, PT, PT, R20, UR9, RZ, P0, !PT ;  /* 0x0000000914197c10 */ /* 0x000fe400087fe4ff */
[----:B------:R-:W-:-:S04]  /*1f90*/  ISETP.GT.U32.AND P0, PT, R32, R21, PT ;  /* 0x000000152000720c */ /* 0x000fc80003f04070 */
[----:B------:R-:W-:Y:S01]  /*1fa0*/  ISETP.GT.U32.AND.EX P0, PT, R33, RZ, PT, P0 ;  /* 0x000000ff2100720c */ /* 0x000fe20003f04100 */
[----:B0-----:R-:W-:Y:S04]  /*1fb0*/  STG.E desc[UR6][R28.64], R12 ;  /* 0x0000000c1c007986 */ /* 0x001fe8000c101906 */
[----:B------:R-:W-:Y:S04]  /*1fc0*/  STG.E desc[UR6][R22.64], R13 ;  /* 0x0000000d16007986 */ /* 0x000fe8000c101906 */
[----:B------:R-:W-:Y:S04]  /*1fd0*/  STG.E desc[UR6][R22.64+0x4], R14 ;  /* 0x0000040e16007986 */ /* 0x000fe8000c101906 */
[----:B------:R0:W-:Y:S04]  /*1fe0*/  STG.E desc[UR6][R22.64+0x8], R15 ;  /* 0x0000080f16007986 */ /* 0x0001e8000c101906 */
[----:B-1----:R3:W-:Y:S04]  /*1ff0*/  STG.E desc[UR6][R24.64+0x400], R8 ;  /* 0x0004000818007986 */ /* 0x0027e8000c101906 */
[----:B------:R3:W-:Y:S04]  /*2000*/  STG.E desc[UR6][R26.64+0xc00], R9 ;  /* 0x000c00091a007986 */ /* 0x0007e8000c101906 */
[----:B------:R3:W-:Y:S01]  /*2010*/  STG.E desc[UR6][R26.64+0xc04], R10 ;  /* 0x000c040a1a007986 */ /* 0x0007e2000c101906 */
[----:B0-----:R-:W-:-:S03]  /*2020*/  IMAD.MOV.U32 R22, RZ, RZ, RZ ;  /* 0x000000ffff167224 */ /* 0x001fc600078e00ff */
[----:B------:R3:W-:Y:S04]  /*2030*/  STG.E desc[UR6][R26.64+0xc08], R11 ;  /* 0x000c080b1a007986 */ /* 0x0007e8000c101906 */
[----:B--2---:R3:W-:Y:S04]  /*2040*/  STG.E desc[UR6][R24.64+0x800], R4 ;  /* 0x0008000418007986 */ /* 0x0047e8000c101906 */
[----:B------:R3:W-:Y:S04]  /*2050*/  STG.E desc[UR6][R26.64+0x1800], R5 ;  /* 0x001800051a007986 */ /* 0x0007e8000c101906 */
[----:B------:R3:W-:Y:S04]  /*2060*/  STG.E desc[UR6][R26.64+0x1804], R6 ;  /* 0x001804061a007986 */ /* 0x0007e8000c101906 */
[----:B------:R3:W-:Y:S04]  /*2070*/  STG.E desc[UR6][R26.64+0x1808], R7 ;  /* 0x001808071a007986 */ /* 0x0007e8000c101906 */
[----:B----4-:R3:W-:Y:S04]  /*2080*/  STG.E desc[UR6][R24.64+0xc00], R16 ;  /* 0x000c001018007986 */ /* 0x0107e8000c101906 */
[----:B------:R3:W-:Y:S04]  /*2090*/  STG.E desc[UR6][R26.64+0x2400], R17 ;  /* 0x002400111a007986 */ /* 0x0007e8000c101906 */
[----:B------:R3:W-:Y:S04]  /*20a0*/  STG.E desc[UR6][R26.64+0x2404], R18 ;  /* 0x002404121a007986 */ /* 0x0007e8000c101906 */
[----:B------:R3:W-:Y:S01]  /*20b0*/  STG.E desc[UR6][R26.64+0x2408], R19 ;  /* 0x002408131a007986 */ /* 0x0007e2000c101906 */
[----:B------:R-:W-:Y:S05]  /*20c0*/  @P0 BRA `(.L_x_690) ;  /* 0xfffffffc00600947 */ /* 0x000fea000383ffff */
[----:B------:R-:W-:Y:S05]  /*20d0*/  EXIT ;  /* 0x000000000000794d */ /* 0x000fea0003800000 */
.L_x_686:
[----:B------:R-:W-:Y:S01]  /*20e0*/  ISETP.NE.U32.AND P0, PT, R3, RZ, PT ;  /* 0x000000ff0300720c */ /* 0x000fe20003f05070 */
[----:B------:R-:W-:Y:S01]  /*20f0*/  BSSY.RECONVERGENT B0, `(.L_x_691) ;  /* 0x0000012000007945 */ /* 0x000fe20003800200 */
[----:B------:R-:W-:Y:S02]  /*2100*/  ISETP.NE.AND P1, PT, R20, R2, PT ;  /* 0x000000021400720c */ /* 0x000fe40003f25270 */
[----:B------:R-:W-:Y:S02]  /*2110*/  ISETP.NE.AND.EX P0, PT, RZ, UR4, PT, P0 ;  /* 0x00000004ff007c0c */ /* 0x000fe4000bf05300 */
[----:B------:R-:W-:Y:S02]  /*2120*/  ISETP.NE.AND P4, PT, R8, R12, PT ;  /* 0x0000000c0800720c */ /* 0x000fe40003f85270 */
[----:B------:R-:W-:Y:S02]  /*2130*/  ISETP.NE.AND P2, PT, R12, R16, PT ;  /* 0x000000100c00720c */ /* 0x000fe40003f45270 */
[----:B------:R-:W-:-:S07]  /*2140*/  ISETP.NE.AND P3, PT, R16, R20, PT ;  /* 0x000000141000720c */ /* 0x000fce0003f65270 */
[----:B------:R-:W-:Y:S06]  /*2150*/  @!P0 BRA `(.L_x_692) ;  /* 0x00000000002c8947 */ /* 0x000fec0003800000 */
[----:B------:R-:W0:Y:S01]  /*2160*/  LDC.64 R2, c[0x0][0x398] ;  /* 0x0000e600ff027b82 */ /* 0x000e220000000a00 */
[----:B------:R-:W1:Y:S01]  /*2170*/  LDCU.64 UR4, c[0x0][0x390] ;  /* 0x00007200ff0477ac */ /* 0x000e620008000a00 */
[----:B------:R-:W-:Y:S01]  /*2180*/  IMAD R33, R39, 0xc, RZ ;  /* 0x0000000c27217824 */ /* 0x000fe200078e02ff */
[C---:B-1----:R-:W-:Y:S01]  /*2190*/  LEA R32, P0, R34.reuse, UR4, 0x2 ;  /* 0x0000000422207c11 */ /* 0x042fe2000f8010ff */
[----:B0-----:R-:W-:-:S04]  /*21a0*/  IMAD.WIDE.U32 R2, R34, 0xc, R2 ;  /* 0x0000000c22027825 */ /* 0x001fc800078e0002 */
[----:B------:R-:W-:Y:S01]  /*21b0*/  IMAD.IADD R3, R3, 0x1, R33 ;  /* 0x0000000103037824 */ /* 0x000fe200078e0221 */
[----:B------:R-:W-:-:S05]  /*21c0*/  LEA.HI.X R33, R34, UR5, R39, 0x2, P0 ;  /* 0x0000000522217c11 */ /* 0x000fca00080f1427 */
[----:B------:R0:W-:Y:S04]  /*21d0*/  STG.E desc[UR6][R32.64], R24 ;  /* 0x0000001820007986 */ /* 0x0001e8000c101906 */
[----:B------:R0:W-:Y:S04]  /*21e0*/  STG.E desc[UR6][R2.64], R25 ;  /* 0x0000001902007986 */ /* 0x0001e8000c101906 */
[----:B------:R0:W-:Y:S04]  /*21f0*/  STG.E desc[UR6][R2.64+0x4], R26 ;  /* 0x0000041a02007986 */ /* 0x0001e8000c101906 */
[----:B------:R0:W-:Y:S02]  /*2200*/  STG.E desc[UR6][R2.64+0x8], R27 ;  /* 0x0000081b02007986 */ /* 0x0001e4000c101906 */
.L_x_692:
[----:B------:R-:W-:Y:S05]  /*2210*/  BSYNC.RECONVERGENT B0 ;  /* 0x0000000000007941 */ /* 0x000fea0003800200 */
.L_x_691:
[----:B------:R-:W-:Y:S04]  /*2220*/  BSSY.RECONVERGENT B0, `(.L_x_693) ;  /* 0x000000d000007945 */ /* 0x000fe80003800200 */
[----:B------:R-:W-:Y:S05]  /*2230*/  @!P4 BRA `(.L_x_694) ;  /* 0x00000000002cc947 */ /* 0x000fea0003800000 */
[----:B0-----:R-:W0:Y:S01]  /*2240*/  LDC.64 R2, c[0x0][0x398] ;  /* 0x0000e600ff027b82 */ /* 0x001e220000000a00 */
        /* <DEDUP_REMOVED lines=10> */
.L_x_694:
[----:B------:R-:W-:Y:S05]  /*22f0*/  BSYNC.RECONVERGENT B0 ;  /* 0x0000000000007941 */ /* 0x000fea0003800200 */
.L_x_693:
[----:B------:R-:W-:Y:S04]  /*2300*/  BSSY.RECONVERGENT B0, `(.L_x_695) ;  /* 0x000000d000007945 */ /* 0x000fe80003800200 */
[----:B------:R-:W-:Y:S05]  /*2310*/  @!P2 BRA `(.L_x_696) ;  /* 0x00000000002ca947 */ /* 0x000fea0003800000 */
[----:B01----:R-:W0:Y:S01]  /*2320*/  LDC.64 R2, c[0x0][0x398] ;  /* 0x0000e600ff027b82 */ /* 0x003e220000000a00 */
[----:B------:R-:W1:Y:S01]  /*2330*/  LDCU.64 UR4, c[0x0][0x390] ;  /* 0x00007200ff0477ac */ /* 0x000e620008000a00 */
[----:B------:R-:W-:Y:S01]  /*2340*/  IMAD R7, R35, 0xc, RZ ;  /* 0x0000000c23077824 */ /* 0x000fe200078e02ff */
[----:B-1----:R-:W-:-:S04]  /*2350*/  LEA R8, P0, R28, UR4, 0x2 ;  /* 0x000000041c087c11 */ /* 0x002fc8000f8010ff */
[C---:B------:R-:W-:Y:S01]  /*2360*/  LEA.HI.X R9, R28.reuse, UR5, R35, 0x2, P0 ;  /* 0x000000051c097c11 */ /* 0x040fe200080f1423 */
[----:B0-----:R-:W-:-:S04]  /*2370*/  IMAD.WIDE.U32 R2, R28, 0xc, R2 ;  /* 0x0000000c1c027825 */ /* 0x001fc800078e0002 */
[----:B------:R-:W-:Y:S01]  /*2380*/  IMAD.IADD R3, R3, 0x1, R7 ;  /* 0x0000000103037824 */ /* 0x000fe200078e0207 */
[----:B------:R2:W-:Y:S04]  /*2390*/  STG.E desc[UR6][R8.64], R12 ;  /* 0x0000000c08007986 */ /* 0x0005e8000c101906 */
[----:B------:R2:W-:Y:S04]  /*23a0*/  STG.E desc[UR6][R2.64], R13 ;  /* 0x0000000d02007986 */ /* 0x0005e8000c101906 */
[----:B------:R2:W-:Y:S04]  /*23b0*/  STG.E desc[UR6][R2.64+0x4], R14 ;  /* 0x0000040e02007986 */ /* 0x0005e8000c101906 */
[----:B------:R2:W-:Y:S02]  /*23c0*/  STG.E desc[UR6][R2.64+0x8], R15 ;  /* 0x0000080f02007986 */ /* 0x0005e4000c101906 */
.L_x_696:
[----:B------:R-:W-:Y:S05]  /*23d0*/  BSYNC.RECONVERGENT B0 ;  /* 0x0000000000007941 */ /* 0x000fea0003800200 */
.L_x_695:
[----:B------:R-:W-:Y:S04]  /*23e0*/  BSSY.RECONVERGENT B0, `(.L_x_697) ;  /* 0x000000d000007945 */ /* 0x000fe80003800200 */
[----:B------:R-:W-:Y:S05]  /*23f0*/  @!P3 BRA `(.L_x_698) ;  /* 0x00000000002cb947 */ /* 0x000fea0003800000 */
[----:B012---:R-:W0:Y:S01]  /*2400*/  LDC.64 R2, c[0x0][0x398] ;  /* 0x0000e600ff027b82 */ /* 0x007e220000000a00 */
        /* <DEDUP_REMOVED lines=10> */
.L_x_698:
[----:B------:R-:W-:Y:S05]  /*24b0*/  BSYNC.RECONVERGENT B0 ;  /* 0x0000000000007941 */ /* 0x000fea0003800200 */
.L_x_697:
[----:B------:R-:W-:Y:S05]  /*24c0*/  @!P1 EXIT ;  /* 0x000000000000994d */ /* 0x000fea0003800000 */
[----:B0123--:R-:W0:Y:S01]  /*24d0*/  LDC.64 R2, c[0x0][0x398] ;  /* 0x0000e600ff027b82 */ /* 0x00fe220000000a00 */
[----:B------:R-:W1:Y:S01]  /*24e0*/  LDCU.64 UR4, c[0x0][0x390] ;  /* 0x00007200ff0477ac */ /* 0x000e620008000a00 */
[----:B------:R-:W-:Y:S01]  /*24f0*/  IMAD R7, R4, 0xc, RZ ;  /* 0x0000000c04077824 */ /* 0x000fe200078e02ff */
[C---:B-1----:R-:W-:Y:S01]  /*2500*/  LEA R6, P0, R5.reuse, UR4, 0x2 ;  /* 0x0000000405067c11 */ /* 0x042fe2000f8010ff */
[----:B0-----:R-:W-:-:S04]  /*2510*/  IMAD.WIDE.U32 R2, R5, 0xc, R2 ;  /* 0x0000000c05027825 */ /* 0x001fc800078e0002 */
[----:B------:R-:W-:Y:S01]  /*2520*/  IMAD.IADD R3, R3, 0x1, R7 ;  /* 0x0000000103037824 */ /* 0x000fe200078e0207 */
[----:B------:R-:W-:-:S05]  /*2530*/  LEA.HI.X R7, R5, UR5, R4, 0x2, P0 ;  /* 0x0000000505077c11 */ /* 0x000fca00080f1404 */
[----:B------:R-:W-:Y:S04]  /*2540*/  STG.E desc[UR6][R6.64], R20 ;  /* 0x0000001406007986 */ /* 0x000fe8000c101906 */
[----:B------:R-:W-:Y:S04]  /*2550*/  STG.E desc[UR6][R2.64], R21 ;  /* 0x0000001502007986 */ /* 0x000fe8000c101906 */
[----:B------:R-:W-:Y:S04]  /*2560*/  STG.E desc[UR6][R2.64+0x4], R22 ;  /* 0x0000041602007986 */ /* 0x000fe8000c101906 */
[----:B------:R-:W-:Y:S01]  /*2570*/  STG.E desc[UR6][R2.64+0x8], R23 ;  /* 0x0000081702007986 */ /* 0x000fe2000c101906 */
[----:B------:R-:W-:Y:S05]  /*2580*/  EXIT ;  /* 0x000000000000794d */ /* 0x000fea0003800000 */
.L_x_681:
[----:B------:R-:W0:Y:S01]  /*2590*/  S2R R61, SR_TID.X ;  /* 0x00000000003d7919 */ /* 0x000e220000002100 */
[----:B------:R-:W1:Y:S01]  /*25a0*/  LDCU.64 UR4, c[0x0][0x380] ;  /* 0x00007000ff0477ac */ /* 0x000e620008000a00 */
[C---:B0-----:R-:W-:Y:S02]  /*25b0*/  LOP3.LUT R0, R61.reuse, 0x1f, RZ, 0xc0, !PT ;  /* 0x0000001f3d007812 */ /* 0x041fe400078ec0ff */
[----:B------:R-:W-:-:S05]  /*25c0*/  LOP3.LUT R5, R61, 0x3e0, RZ, 0xc0, !PT ;  /* 0x000003e03d057812 */ /* 0x000fca00078ec0ff */
[----:B------:R-:W-:Y:S02]  /*25d0*/  IMAD R9, R5, 0x5, R0 ;  /* 0x0000000505097824 */ /* 0x000fe400078e0200 */
[----:B------:R-:W0:Y:S03]  /*25e0*/  LDC.64 R4, c[0x0][0x388] ;  /* 0x0000e200ff047b82 */ /* 0x000e260000000a00 */
[----:B------:R-:W-:-:S05]  /*25f0*/  IADD3 R9, P0, PT, R6, R9, RZ ;  /* 0x0000000906097210 */ /* 0x000fca0007f1e0ff */
[----:B------:R-:W-:Y:S01]  /*2600*/  IMAD.X R0, RZ, RZ, R7, P0 ;  /* 0x000000ffff007224 */ /* 0x000fe200000e0607 */
[----:B-1----:R-:W-:-:S04]  /*2610*/  LEA R6, P0, R9, UR4, 0x2 ;  /* 0x0000000409067c11 */ /* 0x002fc8000f8010ff */
[----:B------:R-:W-:-:S05]  /*2620*/  LEA.HI.X R7, R9, UR5, R0, 0x2, P0 ;  /* 0x0000000509077c11 */ /* 0x000fca00080f1400 */
[----:B------:R-:W2:Y:S04]  /*2630*/  LDG.E.CONSTANT R10, desc[UR6][R6.64] ;  /* 0x00000006060a7981 */ /* 0x000ea8000c1e9900 */
[----:B------:R-:W3:Y:S04]  /*2640*/  LDG.E.CONSTANT R11, desc[UR6][R6.64+0x80] ;  /* 0x00008006060b7981 */ /* 0x000ee8000c1e9900 */
[----:B------:R-:W4:Y:S04]  /*2650*/  LDG.E.CONSTANT R12, desc[UR6][R6.64+0x100] ;  /* 0x00010006060c7981 */ /* 0x000f28000c1e9900 */
[----:B------:R-:W5:Y:S04]  /*2660*/  LDG.E.CONSTANT R13, desc[UR6][R6.64+0x180] ;  /* 0x00018006060d7981 */ /* 0x000f68000c1e9900 */
[----:B------:R1:W5:Y:S01]  /*2670*/  LDG.E.CONSTANT R14, desc[UR6][R6.64+0x200] ;  /* 0x00020006060e7981 */ /* 0x000362000c1e9900 */
[----:B0-----:R-:W-:Y:S01]  /*2680*/  IMAD.WIDE.U32 R4, R9, 0xc, R4 ;  /* 0x0000000c09047825 */ /* 0x001fe200078e0004 */
[----:B------:R-:W-:-:S03]  /*2690*/  ISETP.NE.AND P3, PT, R61, RZ, PT ;  /* 0x000000ff3d00720c */ /* 0x000fc60003f65270 */
[----:B------:R-:W-:Y:S02]  /*26a0*/  IMAD R9, R0, 0xc, RZ ;  /* 0x0000000c00097824 */ /* 0x000fe400078e02ff */
[----:B------:R-:W-:Y:S02]  /*26b0*/  IMAD.MOV.U32 R8, RZ, RZ, R4 ;  /* 0x000000ffff087224 */ /* 0x000fe400078e0004 */
[----:B------:R-:W-:-:S05]  /*26c0*/  IMAD.IADD R9, R5, 0x1, R9 ;  /* 0x0000000105097824 */ /* 0x000fca00078e0209 */
[----:B------:R-:W5:Y:S01]  /*26d0*/  LDG.E.CONSTANT R17, desc[UR6][R8.64] ;  /* 0x0000000608117981 */ /* 0x000f62000c1e9900 */
[----:B------:R-:W0:Y:S03]  /*26e0*/  @!P3 LDC.64 R4, c[0x0][0x380] ;  /* 0x0000e000ff04bb82 */ /* 0x000e260000000a00 */
[----:B------:R-:W5:Y:S04]  /*26f0*/  LDG.E.CONSTANT R18, desc[UR6][R8.64+0x4] ;  /* 0x0000040608127981 */ /* 0x000f68000c1e9900 */
        /* <DEDUP_REMOVED lines=12> */
[----:B------:R-:W5:Y:S01]  /*27c0*/  LDG.E.CONSTANT R32, desc[UR6][R8.64+0x608] ;  /* 0x0006080608207981 */ /* 0x000f62000c1e9900 */
[----:B------:R-:W-:-:S02]  /*27d0*/  IMAD.MOV.U32 R24, RZ, RZ, RZ ;  /* 0x000000ffff187224 */ /* 0x000fc400078e00ff */
[----:B0-----:R-:W-:-:S05]  /*27e0*/  @!P3 IMAD.WIDE.U32 R4, R3, 0x1400, R4 ;  /* 0x000014000304b825 */ /* 0x001fca00078e0004 */
[----:B------:R0:W5:Y:S01]  /*27f0*/  @!P3 LDG.E.CONSTANT R24, desc[UR6][R4.64+-0x4] ;  /* 0xfffffc060418b981 */ /* 0x000162000c1e9900 */
[----:B------:R-:W1:Y:S01]  /*2800*/  S2R R56, SR_LANEID ;  /* 0x0000000000387919 */ /* 0x000e620000000000 */
[----:B------:R-:W0:Y:S01]  /*2810*/  S2R R15, SR_CgaCtaId ;  /* 0x00000000000f7919 */ /* 0x000e220000008800 */
[----:B------:R-:W-:Y:S02]  /*2820*/  SHF.R.U32.HI R54, RZ, 0x5, R61 ;  /* 0x00000005ff367819 */ /* 0x000fe4000001163d */
[----:B------:R-:W-:-:S03]  /*2830*/  MOV R0, 0x400 ;  /* 0x0000040000007802 */ /* 0x000fc60000000f00 */
[----:B-1----:R-:W-:Y:S01]  /*2840*/  IMAD R7, R54, 0xa0, R56 ;  /* 0x000000a036077824 */ /* 0x002fe200078e0238 */
[----:B0-----:R-:W-:-:S04]  /*2850*/  LEA R0, R15, R0, 0x18 ;  /* 0x000000000f007211 */ /* 0x001fc800078ec0ff */
[----:B------:R-:W-:-:S05]  /*2860*/  LEA R15, R7, R0, 0x2 ;  /* 0x00000000070f7211 */ /* 0x000fca00078e10ff */
[C---:B------:R-:W-:Y:S02]  /*2870*/  IMAD R4, R56.reuse, 0x10, R15 ;  /* 0x0000001038047824 */ /* 0x040fe400078e020f */
[----:B------:R-:W-:Y:S02]  /*2880*/  IMAD R5, R56, 0x4, R7 ;  /* 0x0000000438057824 */ /* 0x000fe400078e0207 */
[----:B------:R-:W-:Y:S02]  /*2890*/  IMAD R34, R7, 0x8, R15 ;  /* 0x0000000807227824 */ /* 0x000fe400078e020f */
[----:B------:R-:W-:Y:S02]  /*28a0*/  IMAD R33, R5, 0x8, R4 ;  /* 0x0000000805217824 */ /* 0x000fe400078e0204 */
[C---:B------:R-:W-:Y:S01]  /*28b0*/  IMAD R35, R61.reuse, 0x4, R0 ;  /* 0x000000043d237824 */ /* 0x040fe200078e0200 */
[----:B------:R-:W-:Y:S01]  /*28c0*/  ISETP.NE.AND P0, PT, R61, RZ, PT ;  /* 0x000000ff3d00720c */ /* 0x000fe20003f05270 */
[----:B--2---:R-:W-:Y:S04]  /*28d0*/  STS [R15], R10 ;  /* 0x0000000a0f007388 */ /* 0x004fe80000000800 */
[----:B---3--:R-:W-:Y:S04]  /*28e0*/  STS [R15+0x80], R11 ;  /* 0x0000800b0f007388 */ /* 0x008fe80000000800 */
[----:B----4-:R-:W-:Y:S04]  /*28f0*/  STS [R15+0x100], R12 ;  /* 0x0001000c0f007388 */ /* 0x010fe80000000800 */
[----:B-----5:R-:W-:Y:S04]  /*2900*/  STS [R15+0x180], R13 ;  /* 0x0001800d0f007388 */ /* 0x020fe80000000800 */
[----:B------:R-:W-:Y:S01]  /*2910*/  STS [R15+0x200], R14 ;  /* 0x0002000e0f007388 */ /* 0x000fe20000000800 */
[----:B------:R-:W-:-:S03]  /*2920*/  NOP ;  /* 0x0000000000007918 */ /* 0x000fc60000000000 */
[----:B------:R-:W0:Y:S04]  /*2930*/  LDS R2, [R4+0x10] ;  /* 0x0000100004027984 */ /* 0x000e280000000800 */
[----:B------:R-:W-:Y:S04]  /*2940*/  LDS R20, [R4] ;  /* 0x0000000004147984 */ /* 0x000fe80000000800 */
[----:B------:R-:W-:Y:S04]  /*2950*/  LDS R16, [R4+0x4] ;  /* 0x0000040004107984 */ /* 0x000fe80000000800 */
[----:B------:R-:W-:Y:S04]  /*2960*/  LDS R12, [R4+0x8] ;  /* 0x00000800040c7984 */ /* 0x000fe80000000800 */
[----:B------:R-:W-:Y:S01]  /*2970*/  LDS R8, [R4+0xc] ;  /* 0x00000c0004087984 */ /* 0x000fe20000000800 */
[----:B------:R-:W-:Y:S06]  /*2980*/  BAR.SYNC.DEFER_BLOCKING 0x0 ;  /* 0x0000000000007b1d */ /* 0x000fec0000010000 */
[----:B------:R-:W-:Y:S04]  /*2990*/  STS [R34], R17 ;  /* 0x0000001122007388 */ /* 0x000fe80000000800 */
        /* <DEDUP_REMOVED lines=14> */
[----:B------:R-:W-:-:S03]  /*2a80*/  NOP ;  /* 0x0000000000007918 */ /* 0x000fc60000000000 */
[----:B------:R-:W-:Y:S04]  /*2a90*/  LDS R25, [R33+0x30] ;  /* 0x0000300021197984 */ /* 0x000fe80000000800 */
[----:B------:R-:W-:Y:S04]  /*2aa0*/  LDS R26, [R33+0x34] ;  /* 0x00003400211a7984 */ /* 0x000fe80000000800 */
[----:B------:R-:W-:Y:S04]  /*2ab0*/  LDS R46, [R33+0x38] ;  /* 0x00003800212e7984 */ /* 0x000fe80000000800 */
[----:B------:R-:W-:Y:S04]  /*2ac0*/  LDS R21, [R33] ;  /* 0x0000000021157984 */ /* 0x000fe80000000800 */
[----:B------:R-:W-:Y:S04]  /*2ad0*/  LDS R22, [R33+0x4] ;  /* 0x0000040021167984 */ /* 0x000fe80000000800 */
[----:B------:R-:W-:Y:S04]  /*2ae0*/  LDS R23, [R33+0x8] ;  /* 0x0000080021177984 */ /* 0x000fe80000000800 */
        /* <DEDUP_REMOVED lines=8> */
[----:B------:R-:W-:Y:S01]  /*2b70*/  LDS R11, [R33+0x2c] ;  /* 0x00002c00210b7984 */ /* 0x000fe20000000800 */
[----:B------:R-:W-:Y:S06]  /*2b80*/  BAR.SYNC.DEFER_BLOCKING 0x0 ;  /* 0x0000000000007b1d */ /* 0x000fec0000010000 */
[----:B0-----:R-:W-:Y:S02]  /*2b90*/  STS [R35+0x530], R2 ;  /* 0x0005300223007388 */ /* 0x001fe40000000800 */
[----:B------:R-:W-:Y:S06]  /*2ba0*/  BAR.SYNC.DEFER_BLOCKING 0x0 ;  /* 0x0000000000007b1d */ /* 0x000fec0000010000 */
[----:B------:R-:W0:Y:S01]  /*2bb0*/  @P0 LDS R24, [R35+0x52c] ;  /* 0x00052c0023180984 */ /* 0x000e220000000800 */
[----:B-1----:R-:W-:Y:S01]  /*2bc0*/  FADD R4, R21, R17 ;  /* 0x0000001115047221 */ /* 0x002fe20000000000 */
[----:B------:R-:W-:Y:S01]  /*2bd0*/  ISETP.NE.AND P1, PT, R20, R16, PT ;  /* 0x000000101400720c */ /* 0x000fe20003f25270 */
[----:B--2---:R-:W-:Y:S01]  /*2be0*/  FADD R5, R22, R18 ;  /* 0x0000001216057221 */ /* 0x004fe20000000000 */
[----:B---3--:R-:W-:-:S02]  /*2bf0*/  FADD R6, R23, R19 ;  /* 0x0000001317067221 */ /* 0x008fc40000000000 */
[----:B------:R-:W-:Y:S02]  /*2c00*/  FSEL R4, R17, R4, P1 ;  /* 0x0000000411047208 */ /* 0x000fe40000800000 */
[----:B------:R-:W-:Y:S02]  /*2c10*/  FSEL R5, R18, R5, P1 ;  /* 0x0000000512057208 */ /* 0x000fe40000800000 */
[----:B------:R-:W-:Y:S01]  /*2c20*/  FSEL R6, R19, R6, P1 ;  /* 0x0000000613067208 */ /* 0x000fe20000800000 */
[----:B----4-:R-:W-:Y:S01]  /*2c30*/  FADD R4, R13, R4 ;  /* 0x000000040d047221 */ /* 0x010fe20000000000 */
[----:B------:R-:W-:Y:S01]  /*2c40*/  ISETP.NE.AND P2, PT, R16, R12, PT ;  /* 0x0000000c1000720c */ /* 0x000fe20003f45270 */
[----:B-----5:R-:W-:Y:S01]  /*2c50*/  FADD R5, R14, R5 ;  /* 0x000000050e057221 */ /* 0x020fe20000000000 */
[----:B------:R-:W-:Y:S01]  /*2c60*/  SEL R7, RZ, 0x1, !P1 ;  /* 0x00000001ff077807 */ /* 0x000fe20004800000 */
[----:B------:R-:W-:Y:S01]  /*2c70*/  FADD R6, R15, R6 ;  /* 0x000000060f067221 */ /* 0x000fe20000000000 */
[----:B------:R-:W-:-:S02]  /*2c80*/  FSEL R4, R13, R4, P2 ;  /* 0x000000040d047208 */ /* 0x000fc40001000000 */
[----:B------:R-:W-:Y:S02]  /*2c90*/  FSEL R5, R14, R5, P2 ;  /* 0x000000050e057208 */ /* 0x000fe40001000000 */
[----:B------:R-:W-:Y:S02]  /*2ca0*/  FSEL R6, R15, R6, P2 ;  /* 0x000000060f067208 */ /* 0x000fe40001000000 */
[----:B------:R-:W-:Y:S02]  /*2cb0*/  ISETP.NE.AND P4, PT, R12, R8, PT ;  /* 0x000000080c00720c */ /* 0x000fe40003f85270 */
[----:B------:R-:W-:Y:S01]  /*2cc0*/  ISETP.NE.AND P1, PT, R8, R2, PT ;  /* 0x000000020800720c */ /* 0x000fe20003f25270 */
[----:B------:R-:W-:Y:S01]  /*2cd0*/  FADD R4, R9, R4 ;  /* 0x0000000409047221 */ /* 0x000fe20000000000 */
[----:B------:R-:W-:Y:S01]  /*2ce0*/  FADD R5, R10, R5 ;  /* 0x000000050a057221 */ /* 0x000fe20000000000 */
[----:B0-----:R-:W-:-:S04]  /*2cf0*/  ISETP.NE.AND P0, PT, R24, R20, PT ;  /* 0x000000141800720c */ /* 0x001fc80003f05270 */
[----:B------:R-:W-:-:S04]  /*2d00*/  SEL R28, RZ, 0x1, !P0 ;  /* 0x00000001ff1c7807 */ /* 0x000fc80004000000 */
[----:B------:R-:W-:Y:S02]  /*2d10*/  IADD3 R28, P0, PT, R7, R28, RZ ;  /* 0x0000001c071c7210 */ /* 0x000fe40007f1e0ff */
[----:B------:R-:W-:Y:S01]  /*2d20*/  SEL R7, RZ, 0x1, !P2 ;  /* 0x00000001ff077807 */ /* 0x000fe20005000000 */
[----:B------:R-:W-:-:S03]  /*2d30*/  FADD R6, R11, R6 ;  /* 0x000000060b067221 */ /* 0x000fc60000000000 */
[----:B------:R-:W-:Y:S02]  /*2d40*/  IADD3 R30, P2, PT, R28, R7, RZ ;  /* 0x000000071c1e7210 */ /* 0x000fe40007f5e0ff */
[----:B------:R-:W-:Y:S02]  /*2d50*/  SEL R7, RZ, 0x1, !P4 ;  /* 0x00000001ff077807 */ /* 0x000fe40006000000 */
[----:B------:R-:W-:Y:S02]  /*2d60*/  FSEL R28, R9, R4, P4 ;  /* 0x00000004091c7208 */ /* 0x000fe40002000000 */
[----:B------:R-:W-:Y:S02]  /*2d70*/  IADD3 R4, P5, PT, R30, R7, RZ ;  /* 0x000000071e047210 */ /* 0x000fe40007fbe0ff */
[----:B------:R-:W-:Y:S02]  /*2d80*/  FSEL R5, R10, R5, P4 ;  /* 0x000000050a057208 */ /* 0x000fe40002000000 */
[----:B------:R-:W-:Y:S01]  /*2d90*/  FSEL R7, R11, R6, P4 ;  /* 0x000000060b077208 */ /* 0x000fe20002000000 */
[----:B------:R-:W-:Y:S01]  /*2da0*/  IMAD.X R6, RZ, RZ, RZ, P0 ;  /* 0x000000ffff067224 */ /* 0x000fe200000e06ff */
[----:B------:R-:W-:Y:S01]  /*2db0*/  SEL R45, RZ, 0x1, !P1 ;  /* 0x00000001ff2d7807 */ /* 0x000fe20004800000 */
[----:B------:R-:W-:-:S02]  /*2dc0*/  @!P1 FADD R26, R26, R5 ;  /* 0x000000051a1a9221 */ /* 0x000fc40000000000 */
[----:B------:R-:W-:Y:S01]  /*2dd0*/  IMAD.X R5, RZ, RZ, R6, P2 ;  /* 0x000000ffff057224 */ /* 0x000fe200010e0606 */
[----:B------:R-:W-:-:S03]  /*2de0*/  IADD3 R45, P0, PT, R4, R45, RZ ;  /* 0x0000002d042d7210 */ /* 0x000fc60007f1e0ff */
[----:B------:R-:W-:Y:S02]  /*2df0*/  IMAD.X R5, RZ, RZ, R5, P5 ;  /* 0x000000ffff057224 */ /* 0x000fe400028e0605 */
[----:B------:R-:W-:Y:S01]  /*2e00*/  @!P1 FADD R25, R25, R28 ;  /* 0x0000001c19199221 */ /* 0x000fe20000000000 */
[----:B------:R-:W-:Y:S01]  /*2e10*/  @!P1 FADD R46, R46, R7 ;  /* 0x000000072e2e9221 */ /* 0x000fe20000000000 */
[----:B------:R-:W0:Y:S01]  /*2e20*/  SHFL.UP PT, R6, R45, 0x1, RZ ;  /* 0x042000002d067989 */ /* 0x000e2200000e00ff */
[----:B------:R-:W-:-:S03]  /*2e30*/  IMAD.X R30, RZ, RZ, R5, P0 ;  /* 0x000000ffff1e7224 */ /* 0x000fc600000e0605 */
[----:B------:R-:W1:Y:S04]  /*2e40*/  SHFL.UP PT, R28, R25, 0x1, RZ ;  /* 0x04200000191c7989 */ /* 0x000e6800000e00ff */
[----:B------:R-:W2:Y:S04]  /*2e50*/  SHFL.UP PT, R27, R26, 0x1, RZ ;  /* 0x042000001a1b7989 */ /* 0x000ea800000e00ff */
[----:B------:R-:W3:Y:S04]  /*2e60*/  SHFL.UP PT, R29, R46, 0x1, RZ ;  /* 0x042000002e1d7989 */ /* 0x000ee800000e00ff */
[----:B------:R-:W4:Y:S01]  /*2e70*/  SHFL.UP PT, R7, R30, 0x1, RZ ;  /* 0x042000001e077989 */ /* 0x000f2200000e00ff */
[----:B------:R-:W-:-:S02]  /*2e80*/  ISETP.GE.AND P2, PT, R56, 0x1, PT ;  /* 0x000000013800780c */ /* 0x000fc40003f46270 */
[----:B------:R-:W-:Y:S02]  /*2e90*/  ISETP.NE.U32.AND P0, PT, R45, RZ, PT ;  /* 0x000000ff2d00720c */ /* 0x000fe40003f05070 */
[----:B0-----:R-:W-:Y:S02]  /*2ea0*/  SEL R6, R6, RZ, P2 ;  /* 0x000000ff06067207 */ /* 0x001fe40001000000 */
[----:B------:R-:W-:Y:S01]  /*2eb0*/  ISETP.NE.AND.EX P0, PT, R30, RZ, PT, P0 ;  /* 0x000000ff1e00720c */ /* 0x000fe20003f05300 */
[----:B-1----:R-:W-:Y:S01]  /*2ec0*/  FADD R28, R25, R28 ;  /* 0x0000001c191c7221 */ /* 0x002fe20000000000 */
[----:B------:R-:W-:Y:S01]  /*2ed0*/  IADD3 R45, P1, PT, R6, R45, RZ ;  /* 0x0000002d062d7210 */ /* 0x000fe20007f3e0ff */
[----:B--2---:R-:W-:Y:S01]  /*2ee0*/  FADD R27, R26, R27 ;  /* 0x0000001b1a1b7221 */ /* 0x004fe20000000000 */
[----:B---3--:R-:W-:Y:S01]  /*2ef0*/  FADD R29, R46, R29 ;  /* 0x0000001d2e1d7221 */ /* 0x008fe20000000000 */
[----:B----4-:R-:W-:Y:S02]  /*2f00*/  SEL R7, R7, RZ, P2 ;  /* 0x000000ff07077207 */ /* 0x010fe40001000000 */
[----:B------:R-:W0:Y:S01]  /*2f10*/  SHFL.UP PT, R6, R45, 0x2, RZ ;  /* 0x044000002d067989 */ /* 0x000e2200000e00ff */
[----:B------:R-:W-:-:S02]  /*2f20*/  @P2 FSEL R25, R28, R25, !P0 ;  /* 0x000000191c192208 */ /* 0x000fc40004000000 */
[----:B------:R-:W-:Y:S01]  /*2f30*/  @P2 FSEL R26, R27, R26, !P0 ;  /* 0x0000001a1b1a2208 */ /* 0x000fe20004000000 */
[----:B------:R-:W-:Y:S01]  /*2f40*/  IMAD.X R30, R7, 0x1, R30, P1 ;  /* 0x00000001071e7824 */ /* 0x000fe200008e061e */
[----:B------:R-:W-:Y:S01]  /*2f50*/  @P2 FSEL R46, R29, R46, !P0 ;  /* 0x0000002e1d2e2208 */ /* 0x000fe20004000000 */
[----:B------:R-:W1:Y:S04]  /*2f60*/  SHFL.UP PT, R28, R25, 0x2, RZ ;  /* 0x04400000191c7989 */ /* 0x000e6800000e00ff */
[----:B------:R-:W2:Y:S04]  /*2f70*/  SHFL.UP PT, R27, R26, 0x2, RZ ;  /* 0x044000001a1b7989 */ /* 0x000ea800000e00ff */
[----:B------:R-:W3:Y:S04]  /*2f80*/  SHFL.UP PT, R29, R46, 0x2, RZ ;  /* 0x044000002e1d7989 */ /* 0x000ee800000e00ff */
[----:B------:R-:W4:Y:S01]  /*2f90*/  SHFL.UP PT, R7, R30, 0x2, RZ ;  /* 0x044000001e077989 */ /* 0x000f2200000e00ff */
[----:B------:R-:W-:-:S02]  /*2fa0*/  ISETP.GE.AND P2, PT, R56, 0x2, PT ;  /* 0x000000023800780c */ /* 0x000fc40003f46270 */
[----:B------:R-:W-:Y:S02]  /*2fb0*/  ISETP.NE.U32.AND P0, PT, R45, RZ, PT ;  /* 0x000000ff2d00720c */ /* 0x000fe40003f05070 */
[----:B0-----:R-:W-:Y:S02]  /*2fc0*/  SEL R6, R6, RZ, P2 ;  /* 0x000000ff06067207 */ /* 0x001fe40001000000 */
[----:B------:R-:W-:Y:S02]  /*2fd0*/  ISETP.NE.AND.EX P0, PT, R30, RZ, PT, P0 ;  /* 0x000000ff1e00720c */ /* 0x000fe40003f05300 */
[----:B------:R-:W-:Y:S01]  /*2fe0*/  IADD3 R45, P1, PT, R6, R45, RZ ;  /* 0x0000002d062d7210 */ /* 0x000fe20007f3e0ff */
[----:B-1----:R-:W-:Y:S01]  /*2ff0*/  FADD R28, R25, R28 ;  /* 0x0000001c191c7221 */ /* 0x002fe20000000000 */
[----:B--2---:R-:W-:Y:S01]  /*3000*/  FADD R27, R26, R27 ;  /* 0x0000001b1a1b7221 */ /* 0x004fe20000000000 */
[----:B---3--:R-:W-:Y:S01]  /*3010*/  FADD R29, R46, R29 ;  /* 0x0000001d2e1d7221 */ /* 0x008fe20000000000 */
[----:B----4-:R-:W-:Y:S01]  /*3020*/  SEL R7, R7, RZ, P2 ;  /* 0x000000ff07077207 */ /* 0x010fe20001000000 */
        /* <DEDUP_REMOVED lines=46> */
[----:B------:R-:W-:Y:S02]  /*3310*/  ISETP.NE.AND P4, PT, R56, 0x1f, PT ;  /* 0x0000001f3800780c */ /* 0x000fe40003f85270 */
        /* <DEDUP_REMOVED lines=8> */
[----:B------:R-:W-:Y:S01]  /*33a0*/  @!P4 IMAD R31, R54, 0x18, R0 ;  /* 0x00000018361fc824 */ /* 0x000fe200078e0200 */
[----:B------:R-:W-:-:S02]  /*33b0*/  FSEL R42, R28, R25, !P0 ;  /* 0x000000191c2a7208 */ /* 0x000fc40004000000 */
[----:B------:R-:W-:Y:S01]  /*33c0*/  FSEL R43, R27, R26, !P0 ;  /* 0x0000001a1b2b7208 */ /* 0x000fe20004000000 */
[----:B------:R-:W-:Y:S01]  /*33d0*/  IMAD.X R45, R7, 0x1, R30, P1 ;  /* 0x00000001072d7824 */ /* 0x000fe200008e061e */
[----:B------:R-:W-:-:S03]  /*33e0*/  FSEL R47, R29, R46, !P0 ;  /* 0x0000002e1d2f7208 */ /* 0x000fc60004000000 */
[----:B------:R-:W-:Y:S04]  /*33f0*/  @!P4 STS.64 [R31+0x8], R42 ;  /* 0x0000082a1f00c388 */ /* 0x000fe80000000a00 */
[----:B------:R-:W-:Y:S04]  /*3400*/  @!P4 STS [R31+0x10], R47 ;  /* 0x0000102f1f00c388 */ /* 0x000fe80000000800 */
[----:B------:R-:W-:Y:S01]  /*3410*/  @!P4 STS.64 [R31], R44 ;  /* 0x0000002c1f00c388 */ /* 0x000fe20000000a00 */
[----:B------:R-:W-:Y:S06]  /*3420*/  BAR.SYNC.DEFER_BLOCKING 0x0 ;  /* 0x0000000000007b1d */ /* 0x000fec0000010000 */
[----:B------:R-:W0:Y:S04]  /*3430*/  LDS.64 R6, [R0+0x18] ;  /* 0x0000180000067984 */ /* 0x000e280000000a00 */
[----:B------:R-:W1:Y:S04]  /*3440*/  LDS.64 R40, [R0] ;  /* 0x0000000000287984 */ /* 0x000e680000000a00 */
[----:B------:R-:W2:Y:S04]  /*3450*/  LDS.64 R34, [R0+0x30] ;  /* 0x0000300000227984 */ /* 0x000ea80000000a00 */
[----:B------:R-:W3:Y:S04]  /*3460*/  LDS.128 R28, [R0+0x50] ;  /* 0x00005000001c7984 */ /* 0x000ee80000000c00 */
[----:B------:R-:W4:Y:S04]  /*3470*/  LDS.64 R50, [R0+0x48] ;  /* 0x0000480000327984 */ /* 0x000f280000000a00 */
[----:B------:R-:W-:Y:S04]  /*3480*/  LDS.128 R36, [R0+0x20] ;  /* 0x0000200000247984 */ /* 0x000fe80000000c00 */
[----:B------:R-:W5:Y:S04]  /*3490*/  LDS.64 R32, [R0+0x8] ;  /* 0x0000080000207984 */ /* 0x000f680000000a00 */
[----:B------:R-:W-:Y:S04]  /*34a0*/  LDS.64 R52, [R0+0x38] ;  /* 0x0000380000347984 */ /* 0x000fe80000000a00 */
[----:B------:R-:W5:Y:S01]  /*34b0*/  LDS R39, [R0+0x10] ;  /* 0x0000100000277984 */ /* 0x000f620000000800 */
[----:B------:R-:W-:-:S02]  /*34c0*/  FSEL R25, R25, R42, !P2 ;  /* 0x0000002a19197208 */ /* 0x000fc40005000000 */
[----:B------:R-:W-:Y:S01]  /*34d0*/  FSEL R26, R26, R43, !P2 ;  /* 0x0000002b1a1a7208 */ /* 0x000fe20005000000 */
[----:B------:R-:W5:Y:S04]  /*34e0*/  LDS R27, [R0+0x40] ;  /* 0x00004000001b7984 */ /* 0x000f680000000800 */
[----:B------:R-:W5:Y:S01]  /*34f0*/  LDS.64 R42, [R0+0x60] ;  /* 0x00006000002a7984 */ /* 0x000f620000000a00 */
[----:B0-----:R-:W-:Y:S02]  /*3500*/  ISETP.NE.U32.AND P0, PT, R6, RZ, PT ;  /* 0x000000ff0600720c */ /* 0x001fe40003f05070 */
[----:B-1----:R-:W-:Y:S01]  /*3510*/  IADD3 R55, P4, PT, R40, R6, RZ ;  /* 0x0000000628377210 */ /* 0x002fe20007f9e0ff */
[----:B------:R-:W0:Y:S01]  /*3520*/  LDS.64 R48, [R0+0x78] ;  /* 0x0000780000307984 */ /* 0x000e220000000a00 */
[----:B------:R-:W-:-:S02]  /*3530*/  ISETP.NE.AND.EX P0, PT, R7, RZ, PT, P0 ;  /* 0x000000ff0700720c */ /* 0x000fc40003f05300 */
[----:B------:R-:W-:Y:S01]  /*3540*/  FSEL R6, R46, R47, !P2 ;  /* 0x0000002f2e067208 */ /* 0x000fe20005000000 */
[----:B------:R-:W-:Y:S01]  /*3550*/  IMAD.X R7, R41, 0x1, R7, P4 ;  /* 0x0000000129077824 */ /* 0x000fe200020e0607 */
[C---:B--2---:R-:W-:Y:S01]  /*3560*/  ISETP.NE.U32.AND P1, PT, R34.reuse, RZ, PT ;  /* 0x000000ff2200720c */ /* 0x044fe20003f25070 */
[----:B------:R-:W-:Y:S01]  /*3570*/  LDS.64 R46, [R0+0x90] ;  /* 0x00009000002e7984 */ /* 0x000fe20000000a00 */
[----:B---3--:R-:W-:Y:S02]  /*3580*/  IADD3 R31, P2, PT, R34, R55, RZ ;  /* 0x00000037221f7210 */ /* 0x008fe40007f5e0ff */
[----:B------:R-:W-:Y:S02]  /*3590*/  ISETP.NE.AND P4, PT, R54, 0x2, PT ;  /* 0x000000023600780c */ /* 0x000fe40003f85270 */
[C---:B------:R-:W-:Y:S01]  /*35a0*/  ISETP.NE.AND.EX P1, PT, R35.reuse, RZ, PT, P1 ;  /* 0x000000ff2300720c */ /* 0x040fe20003f25310 */
[----:B------:R-:W-:Y:S01]  /*35b0*/  IMAD.X R58, R35, 0x1, R7, P2 ;  /* 0x00000001233a7824 */ /* 0x000fe200010e0607 */
[----:B------:R-:W-:-:S02]  /*35c0*/  SEL R55, R55, R40, !P4 ;  /* 0x0000002837377207 */ /* 0x000fc40006000000 */
[----:B------:R-:W-:Y:S02]  /*35d0*/  SEL R57, R7, R41, !P4 ;  /* 0x0000002907397207 */ /* 0x000fe40006000000 */
[----:B----4-:R-:W-:Y:S01]  /*35e0*/  ISETP.NE.U32.AND P2, PT, R50, RZ, PT ;  /* 0x000000ff3200720c */ /* 0x010fe20003f45070 */
[----:B------:R-:W1:Y:S04]  /*35f0*/  LDS.64 R40, [R0+0x68] ;  /* 0x0000680000287984 */ /* 0x000e680000000a00 */
[----:B------:R-:W2:Y:S01]  /*3600*/  LDS R7, [R0+0x70] ;  /* 0x0000700000077984 */ /* 0x000ea20000000800 */
[----:B------:R-:W-:Y:S01]  /*3610*/  ISETP.NE.AND.EX P2, PT, R51, RZ, PT, P2 ;  /* 0x000000ff3300720c */ /* 0x000fe20003f45320 */
[----:B-----5:R-:W-:Y:S01]  /*3620*/  @!P0 FADD R36, R32, R36 ;  /* 0x0000002420248221 */ /* 0x020fe20000000000 */
[----:B------:R-:W-:Y:S01]  /*3630*/  @!P0 FADD R37, R33, R37 ;  /* 0x0000002521258221 */ /* 0x000fe20000000000 */
[----:B------:R-:W-:Y:S01]  /*3640*/  ISETP.NE.AND P5, PT, R54, 0x3, PT ;  /* 0x000000033600780c */ /* 0x000fe20003fa5270 */
[----:B------:R-:W-:Y:S01]  /*3650*/  @!P0 FADD R38, R39, R38 ;  /* 0x0000002627268221 */ /* 0x000fe20000000000 */
[C---:B------:R-:W-:Y:S01]  /*3660*/  @!P1 FADD R52, R36.reuse, R52 ;  /* 0x0000003424349221 */ /* 0x040fe20000000000 */
[----:B------:R-:W-:Y:S01]  /*3670*/  FSEL R59, R36, R32, !P4 ;  /* 0x00000020243b7208 */ /* 0x000fe20006000000 */
[C---:B------:R-:W-:Y:S01]  /*3680*/  @!P1 FADD R53, R37.reuse, R53 ;  /* 0x0000003525359221 */ /* 0x040fe20000000000 */
[----:B------:R-:W-:-:S02]  /*3690*/  FSEL R60, R37, R33, !P4 ;  /* 0x00000021253c7208 */ /* 0x000fc40006000000 */
[----:B------:R-:W-:Y:S01]  /*36a0*/  SEL R55, R31, R55, !P5 ;  /* 0x000000371f377207 */ /* 0x000fe20006800000 */
[----:B------:R-:W3:Y:S01]  /*36b0*/  LDS.128 R32, [R0+0x80] ;  /* 0x0000800000207984 */ /* 0x000ee20000000c00 */
[----:B------:R-:W-:Y:S01]  /*36c0*/  IADD3 R31, P0, PT, R50, R31, RZ ;  /* 0x0000001f321f7210 */ /* 0x000fe20007f1e0ff */
[----:B------:R-:W-:Y:S01]  /*36d0*/  @!P2 FADD R28, R52, R28 ;  /* 0x0000001c341ca221 */ /* 0x000fe20000000000 */
[----:B------:R-:W-:Y:S01]  /*36e0*/  SEL R57, R58, R57, !P5 ;  /* 0x000000393a397207 */ /* 0x000fe20006800000 */
[----:B------:R-:W-:Y:S01]  /*36f0*/  @!P2 FADD R29, R53, R29 ;  /* 0x0000001d351da221 */ /* 0x000fe20000000000 */
[----:B------:R-:W-:Y:S01]  /*3700*/  FSEL R59, R52, R59, !P5 ;  /* 0x0000003b343b7208 */ /* 0x000fe20006800000 */
[----:B------:R-:W-:Y:S01]  /*3710*/  IMAD.X R58, R51, 0x1, R58, P0 ;  /* 0x00000001333a7824 */ /* 0x000fe200000e063a */
[----:B------:R-:W-:Y:S01]  /*3720*/  FSEL R60, R53, R60, !P5 ;  /* 0x0000003c353c7208 */ /* 0x000fe20006800000 */
[----:B------:R-:W-:Y:S04]  /*3730*/  LDS.64 R50, [R0+0xa8] ;  /* 0x0000a80000327984 */ /* 0x000fe80000000a00 */
[----:B------:R-:W4:Y:S01]  /*3740*/  LDS.64 R52, [R0+0x98] ;  /* 0x0000980000347984 */ /* 0x000f220000000a00 */
[----:B------:R-:W-:Y:S01]  /*3750*/  @!P1 FADD R27, R38, R27 ;  /* 0x0000001b261b9221 */ /* 0x000fe20000000000 */
[----:B------:R-:W-:-:S02]  /*3760*/  ISETP.NE.U32.AND P1, PT, R42, RZ, PT ;  /* 0x000000ff2a00720c */ /* 0x000fc40003f25070 */
[----:B------:R-:W-:Y:S01]  /*3770*/  FSEL R39, R38, R39, !P4 ;  /* 0x0000002726277208 */ /* 0x000fe20006000000 */
[----:B------:R-:W5:Y:S01]  /*3780*/  LDS R35, [R0+0xa0] ;  /* 0x0000a00000237984 */ /* 0x000f620000000800 */
[----:B------:R-:W-:Y:S01]  /*3790*/  ISETP.NE.AND.EX P1, PT, R43, RZ, PT, P1 ;  /* 0x000000ff2b00720c */ /* 0x000fe20003f25310 */
[C---:B------:R-:W-:Y:S01]  /*37a0*/  @!P2 FADD R30, R27.reuse, R30 ;  /* 0x0000001e1b1ea221 */ /* 0x040fe20000000000 */
[----:B------:R-:W-:Y:S02]  /*37b0*/  FSEL R39, R27, R39, !P5 ;  /* 0x000000271b277208 */ /* 0x000fe40006800000 */
[----:B------:R-:W-:Y:S02]  /*37c0*/  ISETP.NE.AND P5, PT, R54, 0x4, PT ;  /* 0x000000043600780c */ /* 0x000fe40003fa5270 */
[----:B0-----:R-:W-:Y:S02]  /*37d0*/  ISETP.NE.U32.AND P0, PT, R48, RZ, PT ;  /* 0x000000ff3000720c */ /* 0x001fe40003f05070 */
[----:B------:R-:W-:-:S02]  /*37e0*/  FSEL R27, R30, R39, !P5 ;  /* 0x000000271e1b7208 */ /* 0x000fc40006800000 */
[----:B------:R-:W-:Y:S01]  /*37f0*/  ISETP.NE.AND.EX P0, PT, R49, RZ, PT, P0 ;  /* 0x000000ff3100720c */ /* 0x000fe20003f05300 */
[----:B------:R-:W0:Y:S02]  /*3800*/  LDS.128 R36, [R0+0xb0] ;  /* 0x0000b00000247984 */ /* 0x000e240000000c00 */
[----:B-1----:R-:W-:Y:S01]  /*3810*/  @!P1 FADD R40, R28, R40 ;  /* 0x000000281c289221 */ /* 0x002fe20000000000 */
[----:B------:R-:W-:Y:S01]  /*3820*/  @!P1 FADD R41, R29, R41 ;  /* 0x000000291d299221 */ /* 0x000fe20000000000 */
[----:B--2---:R-:W-:Y:S01]  /*3830*/  @!P1 FADD R7, R30, R7 ;  /* 0x000000071e079221 */ /* 0x004fe20000000000 */
[----:B------:R-:W-:Y:S02]  /*3840*/  ISETP.NE.U32.AND P1, PT, R46, RZ, PT ;  /* 0x000000ff2e00720c */ /* 0x000fe40003f25070 */
[----:B------:R-:W-:Y:S02]  /*3850*/  SEL R55, R31, R55, !P5 ;  /* 0x000000371f377207 */ /* 0x000fe40006800000 */
[----:B------:R-:W-:-:S02]  /*3860*/  IADD3 R31, P6, PT, R42, R31, RZ ;  /* 0x0000001f2a1f7210 */ /* 0x000fc40007fde0ff */
[----:B------:R-:W-:Y:S02]  /*3870*/  ISETP.NE.AND P2, PT, R54, 0x5, PT ;  /* 0x000000053600780c */ /* 0x000fe40003f45270 */
[----:B------:R-:W-:Y:S01]  /*3880*/  ISETP.NE.AND.EX P1, PT, R47, RZ, PT, P1 ;  /* 0x000000ff2f00720c */ /* 0x000fe20003f25310 */
[----:B------:R-:W-:Y:S01]  /*3890*/  IMAD.X R43, R43, 0x1, R58, P6 ;  /* 0x000000012b2b7824 */ /* 0x000fe200030e063a */
[----:B------:R-:W-:Y:S02]  /*38a0*/  FSEL R59, R28, R59, !P5 ;  /* 0x0000003b1c3b7208 */ /* 0x000fe40006800000 */
[----:B------:R-:W-:Y:S02]  /*38b0*/  SEL R28, R31, R55, !P2 ;  /* 0x000000371f1c7207 */ /* 0x000fe40005000000 */
[----:B------:R-:W-:Y:S01]  /*38c0*/  IADD3 R31, P6, PT, R48, R31, RZ ;  /* 0x0000001f301f7210 */ /* 0x000fe20007fde0ff */
[----:B---3--:R-:W-:Y:S01]  /*38d0*/  @!P0 FADD R32, R40, R32 ;  /* 0x0000002028208221 */ /* 0x008fe20000000000 */
[----:B------:R-:W-:-:S02]  /*38e0*/  ISETP.NE.AND P4, PT, R54, 0x6, PT ;  /* 0x000000063600780c */ /* 0x000fc40003f85270 */
[----:B------:R-:W-:Y:S01]  /*38f0*/  FSEL R59, R40, R59, !P2 ;  /* 0x0000003b283b7208 */ /* 0x000fe20005000000 */
[----:B------:R-:W-:Y:S01]  /*3900*/  IMAD.X R49, R49, 0x1, R43, P6 ;  /* 0x0000000131317824 */ /* 0x000fe200030e062b */
[----:B------:R-:W-:Y:S02]  /*3910*/  FSEL R60, R29, R60, !P5 ;  /* 0x0000003c1d3c7208 */ /* 0x000fe40006800000 */
[----:B------:R-:W-:Y:S01]  /*3920*/  IADD3 R30, P6, PT, R46, R31, RZ ;  /* 0x0000001f2e1e7210 */ /* 0x000fe20007fde0ff */
[----:B------:R-:W-:Y:S01]  /*3930*/  @!P0 FADD R33, R41, R33 ;  /* 0x0000002129218221 */ /* 0x000fe20000000000 */
[----:B------:R-:W-:Y:S01]  /*3940*/  SEL R57, R58, R57, !P5 ;  /* 0x000000393a397207 */ /* 0x000fe20006800000 */
[C---:B----4-:R-:W-:Y:S01]  /*3950*/  @!P1 FADD R52, R32.reuse, R52 ;  /* 0x0000003420349221 */ /* 0x050fe20000000000 */
[----:B------:R-:W-:Y:S01]  /*3960*/  FSEL R59, R32, R59, !P4 ;  /* 0x0000003b203b7208 */ /* 0x000fe20006000000 */
[----:B------:R-:W-:Y:S01]  /*3970*/  @!P0 FADD R34, R7, R34 ;  /* 0x0000002207228221 */ /* 0x000fe20000000000 */
[----:B------:R-:W-:Y:S01]  /*3980*/  FSEL R60, R41, R60, !P2 ;  /* 0x0000003c293c7208 */ /* 0x000fe20005000000 */
[----:B------:R-:W-:Y:S01]  /*3990*/  IMAD.X R47, R47, 0x1, R49, P6 ;  /* 0x000000012f2f7824 */ /* 0x000fe200030e0631 */
[----:B------:R-:W-:Y:S01]  /*39a0*/  IADD3 R32, P0, PT, R50, R30, RZ ;  /* 0x0000001e32207210 */ /* 0x000fe20007f1e0ff */
[----:B------:R-:W-:Y:S01]  /*39b0*/  @!P1 FADD R53, R33, R53 ;  /* 0x0000003521359221 */ /* 0x000fe20000000000 */
[----:B------:R-:W-:-:S02]  /*39c0*/  SEL R42, R43, R57, !P2 ;  /* 0x000000392b2a7207 */ /* 0x000fc40005000000 */
[----:B------:R-:W-:Y:S02]  /*39d0*/  FSEL R41, R7, R27, !P2 ;  /* 0x0000001b07297208 */ /* 0x000fe40005000000 */
[----:B------:R-:W-:Y:S02]  /*39e0*/  ISETP.NE.U32.AND P2, PT, R50, RZ, PT ;  /* 0x000000ff3200720c */ /* 0x000fe40003f45070 */
[----:B------:R-:W-:Y:S01]  /*39f0*/  FSEL R60, R33, R60, !P4 ;  /* 0x0000003c213c7208 */ /* 0x000fe20006000000 */
[----:B------:R-:W-:Y:S01]  /*3a00*/  IMAD.X R33, R51, 0x1, R47, P0 ;  /* 0x0000000133217824 */ /* 0x000fe200000e062f */
[----:B------:R-:W-:Y:S02]  /*3a10*/  ISETP.GE.U32.AND P0, PT, R61, 0x20, PT ;  /* 0x000000203d00780c */ /* 0x000fe40003f06070 */
[----:B------:R-:W-:Y:S02]  /*3a20*/  ISETP.NE.AND.EX P2, PT, R51, RZ, PT, P2 ;  /* 0x000000ff3300720c */ /* 0x000fe40003f45320 */
[----:B------:R-:W-:-:S02]  /*3a30*/  ISETP.NE.AND P5, PT, R54, 0x7, PT ;  /* 0x000000073600780c */ /* 0x000fc40003fa5270 */
[----:B------:R-:W-:Y:S01]  /*3a40*/  SEL R29, R31, R28, !P4 ;  /* 0x0000001c1f1d7207 */ /* 0x000fe20006000000 */
[----:B-----5:R-:W-:Y:S01]  /*3a50*/  @!P1 FADD R35, R34, R35 ;  /* 0x0000002322239221 */ /* 0x020fe20000000000 */
[----:B------:R-:W-:Y:S02]  /*3a60*/  SEL R28, R49, R42, !P4 ;  /* 0x0000002a311c7207 */ /* 0x000fe40006000000 */
[----:B------:R-:W-:Y:S01]  /*3a70*/  SEL R40, R30, R29, !P5 ;  /* 0x0000001d1e287207 */ /* 0x000fe20006800000 */
[----:B------:R-:W1:Y:S01]  /*3a80*/  SHFL.UP PT, R31, R44, 0x1, RZ ;  /* 0x042000002c1f7989 */ /* 0x000e6200000e00ff */
[----:B------:R-:W-:-:S03]  /*3a90*/  FSEL R30, R34, R41, !P4 ;  /* 0x00000029221e7208 */ /* 0x000fc60006000000 */
[----:B------:R-:W2:Y:S01]  /*3aa0*/  SHFL.UP PT, R39, R45, 0x1, RZ ;  /* 0x042000002d277989 */ /* 0x000ea200000e00ff */
[----:B------:R-:W-:-:S03]  /*3ab0*/  SEL R28, R47, R28, !P5 ;  /* 0x0000001c2f1c7207 */ /* 0x000fc60006800000 */
[----:B------:R-:W3:Y:S01]  /*3ac0*/  SHFL.UP PT, R25, R25, 0x1, RZ ;  /* 0x0420000019197989 */ /* 0x000ee200000e00ff */
[----:B0-----:R-:W-:-:S03]  /*3ad0*/  @!P2 FADD R36, R52, R36 ;  /* 0x000000243424a221 */ /* 0x001fc60000000000 */
[----:B------:R-:W0:Y:S01]  /*3ae0*/  SHFL.UP PT, R26, R26, 0x1, RZ ;  /* 0x042000001a1a7989 */ /* 0x000e2200000e00ff */
[----:B------:R-:W-:-:S03]  /*3af0*/  FSEL R7, R53, R60, !P5 ;  /* 0x0000003c35077208 */ /* 0x000fc60006800000 */
[----:B------:R4:W0:Y:S01]  /*3b00*/  SHFL.UP PT, R27, R6, 0x1, RZ ;  /* 0x04200000061b7989 */ /* 0x00082200000e00ff */
[----:B------:R-:W-:Y:S01]  /*3b10*/  @!P2 FADD R37, R53, R37 ;  /* 0x000000253525a221 */ /* 0x000fe20000000000 */
[C---:B------:R-:W-:Y:S01]  /*3b20*/  FSEL R30, R35.reuse, R30, !P5 ;  /* 0x0000001e231e7208 */ /* 0x040fe20006800000 */
[----:B------:R-:W-:Y:S01]  /*3b30*/  @!P2 FADD R38, R35, R38 ;  /* 0x000000262326a221 */ /* 0x000fe20000000000 */
[----:B----4-:R-:W-:Y:S01]  /*3b40*/  FSEL R6, R52, R59, !P5 ;  /* 0x0000003b34067208 */ /* 0x010fe20006800000 */
[----:B-1----:R-:W-:Y:S06]  /*3b50*/  @!P0 BRA `(.L_x_699) ;  /* 0x0000000000388947 */ /* 0x002fec0003800000 */
[----:B------:R-:W-:Y:S02]  /*3b60*/  ISETP.NE.U32.AND P0, PT, R31, RZ, PT ;  /* 0x000000ff1f00720c */ /* 0x000fe40003f05070 */
[----:B------:R-:W-:Y:S02]  /*3b70*/  ISETP.NE.AND P2, PT, R56, RZ, PT ;  /* 0x000000ff3800720c */ /* 0x000fe40003f45270 */
[----:B--2---:R-:W-:Y:S02]  /*3b80*/  ISETP.NE.AND.EX P0, PT, R39, RZ, PT, P0 ;  /* 0x000000ff2700720c */ /* 0x004fe40003f05300 */
[----:B------:R-:W-:Y:S02]  /*3b90*/  SEL R31, R31, RZ, P2 ;  /* 0x000000ff1f1f7207 */ /* 0x000fe40001000000 */
[----:B------:R-:W-:Y:S02]  /*3ba0*/  SEL R39, R39, RZ, P2 ;  /* 0x000000ff27277207 */ /* 0x000fe40001000000 */
[----:B------:R-:W-:-:S05]  /*3bb0*/  IADD3 R31, P1, PT, R31, R40, RZ ;  /* 0x000000281f1f7210 */ /* 0x000fca0007f3e0ff */
[----:B------:R-:W-:Y:S02]  /*3bc0*/  IMAD.X R39, R39, 0x1, R28, P1 ;  /* 0x0000000127277824 */ /* 0x000fe400008e061c */
[----:B---3--:R-:W-:Y:S01]  /*3bd0*/  @!P0 FADD R25, R25, R6 ;  /* 0x0000000619198221 */ /* 0x008fe20000000000 */
[----:B0-----:R-:W-:Y:S01]  /*3be0*/  @!P0 FADD R26, R26, R7 ;  /* 0x000000071a1a8221 */ /* 0x001fe20000000000 */
[----:B------:R-:W-:-:S03]  /*3bf0*/  @!P0 FADD R27, R27, R30 ;  /* 0x0000001e1b1b8221 */ /* 0x000fc60000000000 */
[----:B------:R-:W-:Y:S02]  /*3c00*/  FSEL R25, R6, R25, !P2 ;  /* 0x0000001906197208 */ /* 0x000fe40005000000 */
[----:B------:R-:W-:Y:S02]  /*3c10*/  FSEL R26, R7, R26, !P2 ;  /* 0x0000001a071a7208 */ /* 0x000fe40005000000 */
[----:B------:R-:W-:Y:S01]  /*3c20*/  FSEL R27, R30, R27, !P2 ;  /* 0x0000001b1e1b7208 */ /* 0x000fe20005000000 */
[----:B------:R-:W-:Y:S06]  /*3c30*/  BRA `(.L_x_700) ;  /* 0x0000001800147947 */ /* 0x000fec0003800000 */
.L_x_699:
[----:B------:R-:W1:Y:S01]  /*3c40*/  LDC.64 R34, c[0x0][0x3a8] ;  /* 0x0000ea00ff227b82 */ /* 0x000e620000000a00 */
[----:B------:R-:W-:Y:S01]  /*3c50*/  BSSY.RECONVERGENT B0, `(.L_x_701) ;  /* 0x0000011000007945 */ /* 0x000fe20003800200 */
[----:B-1----:R-:W-:-:S03]  /*3c60*/  IMAD.WIDE.U32 R34, R3, 0x4, R34 ;  /* 0x0000000403227825 */ /* 0x002fc600078e0022 */
[----:B------:R-:W-:Y:S05]  /*3c70*/  @P3 BRA `(.L_x_702) ;  /* 0x0000000000383947 */ /* 0x000fea0003800000 */
[----:B------:R-:W1:Y:S01]  /*3c80*/  LDC.64 R6, c[0x0][0x3b0] ;  /* 0x0000ec00ff067b82 */ /* 0x000e620000000a00 */
[----:B------:R-:W-:Y:S01]  /*3c90*/  IMAD.MOV.U32 R28, RZ, RZ, R38 ;  /* 0x000000ffff1c7224 */ /* 0x000fe200078e0026 */
[----:B------:R4:W-:Y:S01]  /*3ca0*/  STS.64 [R0+0x120], R36 ;  /* 0x0001202400007388 */ /* 0x0009e20000000a00 */
[----:B------:R-:W-:-:S03]  /*3cb0*/  IMAD.MOV.U32 R41, RZ, RZ, 0x64 ;  /* 0x00000064ff297424 */ /* 0x000fc600078e00ff */
[----:B------:R4:W-:Y:S04]  /*3cc0*/  STS [R0+0x128], R38 ;  /* 0x0001282600007388 */ /* 0x0009e80000000800 */
[----:B------:R4:W-:Y:S01]  /*3cd0*/  STS.64 [R0+0x118], R32 ;  /* 0x0001182000007388 */ /* 0x0009e20000000a00 */
[----:B-1----:R-:W-:-:S05]  /*3ce0*/  IMAD.WIDE.U32 R6, R3, 0x18, R6 ;  /* 0x0000001803067825 */ /* 0x002fca00078e0006 */
[----:B------:R4:W-:Y:S04]  /*3cf0*/  ST.E.64.STRONG.GPU desc[UR6][R6.64+0x300], R32 ;  /* 0x0003002006007985 */ /* 0x0009e8000c10fb06 */
[----:B------:R4:W-:Y:S04]  /*3d00*/  ST.E.64.STRONG.GPU desc[UR6][R6.64+0x308], R36 ;  /* 0x0003082406007985 */ /* 0x0009e8000c10fb06 */
[----:B------:R4:W-:Y:S01]  /*3d10*/  ST.E.64.STRONG.GPU desc[UR6][R6.64+0x310], R28 ;  /* 0x0003101c06007985 */ /* 0x0009e2000c10fb06 */
[----:B------:R-:W-:Y:S06]  /*3d20*/  MEMBAR.ALL.GPU ;  /* 0x0000000000007992 */ /* 0x000fec000000a000 */
[----:B------:R-:W-:-:S00]  /*3d30*/  ERRBAR ;  /* 0x00000000000079ab */ /* 0x000fc00000000000 */
[----:B------:R-:W-:Y:S06]  /*3d40*/  CGAERRBAR ;  /* 0x00000000000075ab */ /* 0x000fec0000000000 */
[----:B------:R4:W-:Y:S02]  /*3d50*/  ST.E.STRONG.GPU desc[UR6][R34.64+0x80], R41 ;  /* 0x0000802922007985 */ /* 0x0009e4000c10f906 */
.L_x_702:
[----:B------:R-:W-:Y:S05]  /*3d60*/  BSYNC.RECONVERGENT B0 ;  /* 0x0000000000007941 */ /* 0x000fea0003800200 */
.L_x_701:
[----:B------:R-:W1:Y:S01]  /*3d70*/  LDCU UR4, c[0x0][0x370] ;  /* 0x00006e00ff0477ac */ /* 0x000e620008000800 */
[----:B----4-:R-:W-:-:S05]  /*3d80*/  LOP3.LUT R6, RZ, R61, RZ, 0x33, !PT ;  /* 0x0000003dff067212 */ /* 0x010fca00078e33ff */
[----:B------:R-:W-:Y:S01]  /*3d90*/  IMAD.IADD R48, R6, 0x1, R3 ;  /* 0x0000000106307824 */ /* 0x000fe200078e0203 */
[----:B-1----:R-:W-:-:S09]  /*3da0*/  UISETP.GT.U32.AND UP0, UPT, UR4, 0x1f3, UPT ;  /* 0x000001f30400788c */ /* 0x002fd2000bf04070 */
[----:B------:R-:W-:Y:S05]  /*3db0*/  BRA.U UP0, `(.L_x_703) ;  /* 0x0000000100087547 */ /* 0x000fea000b800000 */
[----:B------:R1:W-:Y:S06]  /*3dc0*/  MEMBAR.SC.CTA ;  /* 0x0000000000007992 */ /* 0x0003ec0000000000 */
[----:B-1----:R-:W-:Y:S05]  /*3dd0*/  BRA `(.L_x_704) ;  /* 0x0000000000087947 */ /* 0x002fea0003800000 */
.L_x_703:
[----:B------:R-:W-:Y:S05]  /*3de0*/  NANOSLEEP 0x1c2 ;  /* 0x000001c20000795d */ /* 0x000fea0003800000 */
[----:B------:R-:W-:Y:S01]  /*3df0*/  NOP ;  /* 0x0000000000007918 */ /* 0x000fe20000000000 */
.L_x_704:
[----:B------:R-:W-:-:S07]  /*3e00*/  IMAD.WIDE R6, R6, 0x4, R34 ;  /* 0x0000000406067825 */ /* 0x000fce00078e0222 */
.L_x_706:
[----:B------:R-:W4:Y:S01]  /*3e10*/  LD.E.STRONG.GPU R0, desc[UR6][R6.64+0x80] ;  /* 0x0000800606007980 */ /* 0x000f22000c10f900 */
[----:B------:R-:W-:Y:S05]  /*3e20*/  YIELD ;  /* 0x0000000000007946 */ /* 0x000fea0003800000 */
[----:B----4-:R-:W-:Y:S01]  /*3e30*/  ISETP.NE.AND P0, PT, R0, 0x63, PT ;  /* 0x000000630000780c */ /* 0x010fe20003f05270 */
[----:B------:R-:W-:Y:S06]  /*3e40*/  MEMBAR.SC.GPU ;  /* 0x0000000000007992 */ /* 0x000fec0000002000 */
[----:B------:R-:W-:-:S00]  /*3e50*/  ERRBAR ;  /* 0x00000000000079ab */ /* 0x000fc00000000000 */
[----:B------:R-:W-:Y:S06]  /*3e60*/  CGAERRBAR ;  /* 0x00000000000075ab */ /* 0x000fec0000000000 */
[----:B------:R-:W-:Y:S01]  /*3e70*/  CCTL.IVALL ;  /* 0x00000000ff00798f */ /* 0x000fe20002000000 */
[----:B------:R-:W-:-:S03]  /*3e80*/  UMOV UR4, 0xffffffff ;  /* 0xffffffff00047882 */ /* 0x000fc60000000000 */
[----:B------:R-:W-:Y:S05]  /*3e90*/  BRA.DIV UR4, `(.L_x_705) ;  /* 0x0000009204387947 */ /* 0x000fea000b800000 */
[----:B------:R-:W-:-:S13]  /*3ea0*/  VOTE.ANY P0, !P0 ;  /* 0x0000000000ff7806 */ /* 0x000fda0004000100 */
.L_x_845:
[----:B------:R-:W-:Y:S05]  /*3eb0*/  @P0 BRA `(.L_x_706) ;  /* 0xfffffffc00d40947 */ /* 0x000fea000383ffff */
[----:B------:R-:W-:Y:S01]  /*3ec0*/  ISETP.NE.AND P0, PT, R0, 0x65, PT ;  /* 0x000000650000780c */ /* 0x000fe20003f05270 */
[----:B------:R-:W-:-:S12]  /*3ed0*/  BSSY.RECONVERGENT B0, `(.L_x_707) ;  /* 0x000000f000007945 */ /* 0x000fd80003800200 */
[----:B------:R-:W-:Y:S05]  /*3ee0*/  @!P0 BRA `(.L_x_708) ;  /* 0x0000000000208947 */ /* 0x000fea0003800000 */
[----:B------:R-:W-:-:S13]  /*3ef0*/  ISETP.NE.AND P1, PT, R0, 0x64, PT ;  /* 0x000000640000780c */ /* 0x000fda0003f25270 */
[----:B------:R-:W-:Y:S05]  /*3f00*/  @P1 BRA `(.L_x_709) ;  /* 0x00000000002c1947 */ /* 0x000fea0003800000 */
[----:B------:R-:W1:Y:S02]  /*3f10*/  LDC.64 R6, c[0x0][0x3b0] ;  /* 0x0000ec00ff067b82 */ /* 0x000e640000000a00 */
[----:B-1----:R-:W-:-:S05]  /*3f20*/  IMAD.WIDE R6, R48, 0x18, R6 ;  /* 0x0000001830067825 */ /* 0x002fca00078e0206 */
[----:B------:R4:W5:Y:S04]  /*3f30*/  LD.E.STRONG.GPU R49, desc[UR6][R6.64+0x310] ;  /* 0x0003100606317980 */ /* 0x000968000c10f900 */
[----:B------:R4:W5:Y:S04]  /*3f40*/  LD.E.64.STRONG.GPU R40, desc[UR6][R6.64+0x300] ;  /* 0x0003000606287980 */ /* 0x000968000c10fb00 */
[----:B------:R4:W5:Y:S01]  /*3f50*/  LD.E.64.STRONG.GPU R42, desc[UR6][R6.64+0x308] ;  /* 0x00030806062a7980 */ /* 0x000962000c10fb00 */
[----:B------:R-:W-:Y:S05]  /*3f60*/  BRA `(.L_x_709) ;  /* 0x0000000000147947 */ /* 0x000fea0003800000 */
.L_x_708:
[----:B------:R-:W1:Y:S02]  /*3f70*/  LDC.64 R6, c[0x0][0x3b8] ;  /* 0x0000ee00ff067b82 */ /* 0x000e640000000a00 */
[----:B-1----:R-:W-:-:S05]  /*3f80*/  IMAD.WIDE R6, R48, 0x18, R6 ;  /* 0x0000001830067825 */ /* 0x002fca00078e0206 */
[----:B------:R1:W5:Y:S04]  /*3f90*/  LD.E.STRONG.GPU R49, desc[UR6][R6.64+0x310] ;  /* 0x0003100606317980 */ /* 0x000368000c10f900 */
[----:B------:R1:W5:Y:S04]  /*3fa0*/  LD.E.64.STRONG.GPU R40, desc[UR6][R6.64+0x300] ;  /* 0x0003000606287980 */ /* 0x000368000c10fb00 */
[----:B------:R1:W5:Y:S02]  /*3fb0*/  LD.E.64.STRONG.GPU R42, desc[UR6][R6.64+0x308] ;  /* 0x00030806062a7980 */ /* 0x000364000c10fb00 */
.L_x_709:
[----:B------:R-:W-:Y:S05]  /*3fc0*/  BSYNC.RECONVERGENT B0 ;  /* 0x0000000000007941 */ /* 0x000fea0003800200 */
.L_x_707:
[----:B------:R-:W-:-:S03]  /*3fd0*/  UMOV UR4, 0xffffffff ;  /* 0xffffffff00047882 */ /* 0x000fc60000000000 */
[----:B------:R-:W-:Y:S05]  /*3fe0*/  BRA.DIV UR4, `(.L_x_710) ;  /* 0x0000009204047947 */ /* 0x000fea000b800000 */
[----:B-1--4-:R-:W1:Y:S01]  /*3ff0*/  S2R R6, SR_GEMASK ;  /* 0x0000000000067919 */ /* 0x012e620000003c00 */
[----:B------:R-:W-:-:S04]  /*4000*/  VOTE.ANY R29, PT, !P0 ;  /* 0x00000000001d7806 */ /* 0x000fc800040e0100 */
[----:B-1----:R-:W-:-:S05]  /*4010*/  LOP3.LUT R29, R29, 0x80000000, R6, 0xec, !PT ;  /* 0x800000001d1d7812 */ /* 0x002fca00078eec06 */
[----:B------:R-:W-:-:S05]  /*4020*/  VIADD R6, R29, 0xffffffff ;  /* 0xffffffff1d067836 */ /* 0x000fca0000000000 */
[----:B------:R-:W-:-:S06]  /*4030*/  LOP3.LUT R6, R29, R6, RZ, 0xc, !PT ;  /* 0x000000061d067212 */ /* 0x000fcc00078e0cff */
[----:B------:R-:W1:Y:S02]  /*4040*/  POPC R6, R6 ;  /* 0x0000000600067309 */ /* 0x000e640000000000 */
[----:B-1---5:R1:W4:Y:S04]  /*4050*/  SHFL.DOWN PT, R45, R40, 0x1, R6 ;  /* 0x08200000282d7989 */ /* 0x02232800000e0006 */
[----:B------:R1:W0:Y:S04]  /*4060*/  SHFL.DOWN PT, R44, R41, 0x1, R6 ;  /* 0x08200000292c7989 */ /* 0x00022800000e0006 */
[----:B------:R1:W0:Y:S04]  /*4070*/  SHFL.DOWN PT, R47, R42, 0x1, R6 ;  /* 0x082000002a2f7989 */ /* 0x00022800000e0006 */
[----:B------:R1:W0:Y:S04]  /*4080*/  SHFL.DOWN PT, R46, R43, 0x1, R6 ;  /* 0x082000002b2e7989 */ /* 0x00022800000e0006 */
[----:B------:R1:W0:Y:S02]  /*4090*/  SHFL.DOWN PT, R50, R49, 0x1, R6 ;  /* 0x0820000031327989 */ /* 0x00022400000e0006 */
.L_x_853:
[----:B------:R-:W-:Y:S01]  /*40a0*/  ISETP.GE.AND P2, PT, R56, R6, PT ;  /* 0x000000063800720c */ /* 0x000fe20003f46270 */
[----:B------:R-:W-:Y:S01]  /*40b0*/  UMOV UR4, 0xffffffff ;  /* 0xffffffff00047882 */ /* 0x000fe20000000000 */
[----:B------:R-:W-:-:S11]  /*40c0*/  PLOP3.LUT P1, PT, PT, PT, PT, 0x80, 0x8 ;  /* 0x000000000008781c */ /* 0x000fd60003f2f070 */
[----:B------:R-:W-:-:S04]  /*40d0*/  @!P2 ISETP.NE.U32.AND P0, PT, R40, RZ, PT ;  /* 0x000000ff2800a20c */ /* 0x000fc80003f05070 */
[----:B------:R-:W-:-:S04]  /*40e0*/  @!P2 ISETP.NE.AND.EX P0, PT, R41, RZ, PT, P0 ;  /* 0x000000ff2900a20c */ /* 0x000fc80003f05300 */
[----:B------:R-:W-:Y:S02]  /*40f0*/  @!P2 PLOP3.LUT P1, PT, P0, PT, PT, 0x80, 0x8 ;  /* 0x000000000008a81c */ /* 0x000fe4000072f070 */
[----:B----4-:R-:W-:-:S05]  /*4100*/  @!P2 IADD3 R45, P0, PT, R45, R40, RZ ;  /* 0x000000282d2da210 */ /* 0x010fca0007f1e0ff */
[----:B0-----:R-:W-:Y:S01]  /*4110*/  @!P2 IMAD.X R44, R44, 0x1, R41, P0 ;  /* 0x000000012c2ca824 */ /* 0x001fe200000e0629 */
[----:B------:R-:W-:Y:S07]  /*4120*/  BRA.DIV UR4, `(.L_x_711) ;  /* 0x0000009204547947 */ /* 0x000fee000b800000 */
.L_x_856:
[----:B------:R-:W-:Y:S01]  /*4130*/  UMOV UR4, 0xffffffff ;  /* 0xffffffff00047882 */ /* 0x000fe20000000000 */
[----:B-1----:R-:W-:Y:S01]  /*4140*/  @!P1 FADD R49, R49, R50 ;  /* 0x0000003231319221 */ /* 0x002fe20000000000 */
[----:B------:R-:W-:Y:S01]  /*4150*/  @!P1 FADD R42, R42, R47 ;  /* 0x0000002f2a2a9221 */ /* 0x000fe20000000000 */
[----:B------:R-:W-:Y:S01]  /*4160*/  @!P1 FADD R43, R43, R46 ;  /* 0x0000002e2b2b9221 */ /* 0x000fe20000000000 */
[----:B------:R-:W-:Y:S02]  /*4170*/  @!P2 IMAD.MOV.U32 R40, RZ, RZ, R45 ;  /* 0x000000ffff28a224 */ /* 0x000fe400078e002d */
[----:B------:R-:W-:Y:S01]  /*4180*/  @!P2 IMAD.MOV.U32 R41, RZ, RZ, R44 ;  /* 0x000000ffff29a224 */ /* 0x000fe200078e002c */
[----:B------:R-:W-:Y:S06]  /*4190*/  BRA.DIV UR4, `(.L_x_712) ;  /* 0x0000009204587947 */ /* 0x000fec000b800000 */
[----:B------:R0:W1:Y:S04]  /*41a0*/  SHFL.DOWN PT, R45, R40, 0x2, R6 ;  /* 0x08400000282d7989 */ /* 0x00006800000e0006 */
[----:B------:R0:W4:Y:S04]  /*41b0*/  SHFL.DOWN PT, R44, R41, 0x2, R6 ;  /* 0x08400000292c7989 */ /* 0x00012800000e0006 */
[----:B------:R0:W0:Y:S04]  /*41c0*/  SHFL.DOWN PT, R47, R42, 0x2, R6 ;  /* 0x084000002a2f7989 */ /* 0x00002800000e0006 */
[----:B------:R0:W0:Y:S04]  /*41d0*/  SHFL.DOWN PT, R46, R43, 0x2, R6 ;  /* 0x084000002b2e7989 */ /* 0x00002800000e0006 */
[----:B------:R0:W0:Y:S02]  /*41e0*/  SHFL.DOWN PT, R50, R49, 0x2, R6 ;  /* 0x0840000031327989 */ /* 0x00002400000e0006 */
.L_x_863:
[----:B------:R-:W-:Y:S01]  /*41f0*/  VIADD R7, R56, 0x2 ;  /* 0x0000000238077836 */ /* 0x000fe20000000000 */
[----:B------:R-:W-:Y:S01]  /*4200*/  UMOV UR4, 0xffffffff ;  /* 0xffffffff00047882 */ /* 0x000fe20000000000 */
[----:B------:R-:W-:-:S03]  /*4210*/  PLOP3.LUT P1, PT, PT, PT, PT, 0x80, 0x8 ;  /* 0x000000000008781c */ /* 0x000fc60003f2f070 */
[----:B------:R-:W-:-:S13]  /*4220*/  ISETP.GT.AND P2, PT, R7, R6, PT ;  /* 0x000000060700720c */ /* 0x000fda0003f44270 */
[----:B------:R-:W-:Y:S02]  /*4230*/  @!P2 ISETP.NE.U32.AND P0, PT, R40, RZ, PT ;  /* 0x000000ff2800a20c */ /* 0x000fe40003f05070 */
[----:B-1----:R-:W-:Y:S02]  /*4240*/  @!P2 IADD3 R45, P3, PT, R45, R40, RZ ;  /* 0x000000282d2da210 */ /* 0x002fe40007f7e0ff */
[----:B------:R-:W-:-:S04]  /*4250*/  @!P2 ISETP.NE.AND.EX P0, PT, R41, RZ, PT, P0 ;  /* 0x000000ff2900a20c */ /* 0x000fc80003f05300 */
[----:B------:R-:W-:Y:S01]  /*4260*/  @!P2 PLOP3.LUT P1, PT, P0, PT, PT, 0x80, 0x8 ;  /* 0x000000000008a81c */ /* 0x000fe2000072f070 */
[----:B------:R-:W-:-:S12]  /*4270*/  BRA.DIV UR4, `(.L_x_713) ;  /* 0x0000009204a07947 */ /* 0x000fd8000b800000 */
.L_x_866:
[----:B------:R-:W-:Y:S01]  /*4280*/  UMOV UR4, 0xffffffff ;  /* 0xffffffff00047882 */ /* 0x000fe20000000000 */
[----:B----4-:R-:W-:Y:S02]  /*4290*/  @!P2 IMAD.X R44, R44, 0x1, R41, P3 ;  /* 0x000000012c2ca824 */ /* 0x010fe400018e0629 */
[----:B0-----:R-:W-:Y:S01]  /*42a0*/  @!P1 FADD R49, R49, R50 ;  /* 0x0000003231319221 */ /* 0x001fe20000000000 */
[----:B------:R-:W-:Y:S01]  /*42b0*/  @!P1 FADD R42, R42, R47 ;  /* 0x0000002f2a2a9221 */ /* 0x000fe20000000000 */
[----:B------:R-:W-:Y:S01]  /*42c0*/  @!P1 FADD R43, R43, R46 ;  /* 0x0000002e2b2b9221 */ /* 0x000fe20000000000 */
[----:B------:R-:W-:Y:S01]  /*42d0*/  @!P2 MOV R40, R45 ;  /* 0x0000002d0028a202 */ /* 0x000fe20000000f00 */
[----:B------:R-:W-:Y:S01]  /*42e0*/  @!P2 IMAD.MOV.U32 R41, RZ, RZ, R44 ;  /* 0x000000ffff29a224 */ /* 0x000fe200078e002c */
[----:B------:R-:W-:Y:S06]  /*42f0*/  BRA.DIV UR4, `(.L_x_714) ;  /* 0x0000009204a07947 */ /* 0x000fec000b800000 */
[----:B------:R0:W1:Y:S04]  /*4300*/  SHFL.DOWN PT, R45, R40, 0x4, R6 ;  /* 0x08800000282d7989 */ /* 0x00006800000e0006 */
[----:B------:R0:W4:Y:S04]  /*4310*/  SHFL.DOWN PT, R44, R41, 0x4, R6 ;  /* 0x08800000292c7989 */ /* 0x00012800000e0006 */
[----:B------:R0:W0:Y:S04]  /*4320*/  SHFL.DOWN PT, R47, R42, 0x4, R6 ;  /* 0x088000002a2f7989 */ /* 0x00002800000e0006 */
[----:B------:R0:W0:Y:S04]  /*4330*/  SHFL.DOWN PT, R46, R43, 0x4, R6 ;  /* 0x088000002b2e7989 */ /* 0x00002800000e0006 */
[----:B------:R0:W0:Y:S02]  /*4340*/  SHFL.DOWN PT, R50, R49, 0x4, R6 ;  /* 0x0880000031327989 */ /* 0x00002400000e0006 */
.L_x_873:
        /* <DEDUP_REMOVED lines=9> */
.L_x_876:
[----:B------:R-:W-:Y:S01]  /*43e0*/  UMOV UR4, 0xffffffff ;  /* 0xffffffff00047882 */ /* 0x000fe20000000000 */
[----:B----4-:R-:W-:Y:S02]  /*43f0*/  @!P2 IMAD.X R44, R44, 0x1, R41, P3 ;  /* 0x000000012c2ca824 */ /* 0x010fe400018e0629 */
[----:B0-----:R-:W-:Y:S01]  /*4400*/  @!P1 FADD R49, R49, R50 ;  /* 0x0000003231319221 */ /* 0x001fe20000000000 */
        /* <DEDUP_REMOVED lines=10> */
.L_x_883:
        /* <DEDUP_REMOVED lines=9> */
.L_x_886:
        /* <DEDUP_REMOVED lines=13> */
.L_x_893:
[----:B------:R-:W-:Y:S01]  /*4610*/  VIADD R7, R56, 0x10 ;  /* 0x0000001038077836 */ /* 0x000fe20000000000 */
[----:B------:R-:W-:Y:S01]  /*4620*/  UMOV UR4, 0xffffffff ;  /* 0xffffffff00047882 */ /* 0x000fe20000000000 */
[----:B------:R-:W-:Y:S02]  /*4630*/  PLOP3.LUT P1, PT, PT, PT, PT, 0x80, 0x8 ;  /* 0x000000000008781c */ /* 0x000fe40003f2f070 */
[----:B------:R-:W-:Y:S02]  /*4640*/  ISETP.NE.AND P2, PT, R0, 0x65, PT ;  /* 0x000000650000780c */ /* 0x000fe40003f45270 */
[----:B------:R-:W-:-:S13]  /*4650*/  ISETP.GT.AND P3, PT, R7, R6, PT ;  /* 0x000000060700720c */ /* 0x000fda0003f64270 */
[----:B------:R-:W-:Y:S02]  /*4660*/  @!P3 ISETP.NE.U32.AND P0, PT, R40, RZ, PT ;  /* 0x000000ff2800b20c */ /* 0x000fe40003f05070 */
[----:B-1----:R-:W-:Y:S02]  /*4670*/  @!P3 IADD3 R45, P4, PT, R45, R40, RZ ;  /* 0x000000282d2db210 */ /* 0x002fe40007f9e0ff */
[----:B------:R-:W-:-:S04]  /*4680*/  @!P3 ISETP.NE.AND.EX P0, PT, R41, RZ, PT, P0 ;  /* 0x000000ff2900b20c */ /* 0x000fc80003f05300 */
[----:B------:R-:W-:Y:S01]  /*4690*/  @!P3 PLOP3.LUT P1, PT, P0, PT, PT, 0x80, 0x8 ;  /* 0x000000000008b81c */ /* 0x000fe2000072f070 */
[----:B------:R-:W-:-:S12]  /*46a0*/  BRA.DIV UR4, `(.L_x_719) ;  /* 0x0000009604747947 */ /* 0x000fd8000b800000 */
.L_x_896:
        /* <DEDUP_REMOVED lines=8> */
[----:B------:R-:W-:-:S13]  /*4730*/  VOTE.ALL P2, P2 ;  /* 0x0000000000ff7806 */ /* 0x000fda0001040000 */
.L_x_899:
[----:B------:R-:W-:Y:S05]  /*4740*/  @!P2 BRA `(.L_x_721) ;  /* 0x000000080098a947 */ /* 0x000fea0003800000 */
.L_x_740:
[----:B------:R-:W0:Y:S01]  /*4750*/  LDC.64 R6, c[0x0][0x3a8] ;  /* 0x0000ea00ff067b82 */ /* 0x000e220000000a00 */
[----:B------:R-:W-:Y:S05]  /*4760*/  YIELD ;  /* 0x0000000000007946 */ /* 0x000fea0003800000 */
[----:B0-----:R-:W-:-:S07]  /*4770*/  IMAD.WIDE R6, R48, 0x4, R6 ;  /* 0x0000000430067825 */ /* 0x001fce00078e0206 */
.L_x_723:
        /* <DEDUP_REMOVED lines=10> */
.L_x_902:
[----:B------:R-:W-:Y:S05]  /*4820*/  @P0 BRA `(.L_x_723) ;  /* 0xfffffffc00d40947 */ /* 0x000fea000383ffff */
[----:B------:R-:W-:Y:S01]  /*4830*/  ISETP.NE.AND P0, PT, R50, 0x65, PT ;  /* 0x000000653200780c */ /* 0x000fe20003f05270 */
[----:B------:R-:W-:-:S12]  /*4840*/  BSSY.RECONVERGENT B0, `(.L_x_724) ;  /* 0x000000f000007945 */ /* 0x000fd80003800200 */
[----:B------:R-:W-:Y:S05]  /*4850*/  @!P0 BRA `(.L_x_725) ;  /* 0x0000000000208947 */ /* 0x000fea0003800000 */
[----:B------:R-:W-:-:S13]  /*4860*/  ISETP.NE.AND P1, PT, R50, 0x64, PT ;  /* 0x000000643200780c */ /* 0x000fda0003f25270 */
[----:B------:R-:W-:Y:S05]  /*4870*/  @P1 BRA `(.L_x_726) ;  /* 0x00000000002c1947 */ /* 0x000fea0003800000 */
[----:B------:R-:W0:Y:S02]  /*4880*/  LDC.64 R46, c[0x0][0x3b0] ;  /* 0x0000ec00ff2e7b82 */ /* 0x000e240000000a00 */
[----:B0-----:R-:W-:-:S05]  /*4890*/  IMAD.WIDE R46, R48, 0x18, R46 ;  /* 0x00000018302e7825 */ /* 0x001fca00078e022e */
[----:B------:R0:W5:Y:S04]  /*48a0*/  LD.E.STRONG.GPU R0, desc[UR6][R46.64+0x10] ;  /* 0x000010062e007980 */ /* 0x000168000c10f900 */
[----:B------:R0:W5:Y:S04]  /*48b0*/  LD.E.64.STRONG.GPU R44, desc[UR6][R46.64] ;  /* 0x000000062e2c7980 */ /* 0x000168000c10fb00 */
[----:B------:R-:W5:Y:S01]  /*48c0*/  LD.E.64.STRONG.GPU R46, desc[UR6][R46.64+0x8] ;  /* 0x000008062e2e7980 */ /* 0x000f62000c10fb00 */
[----:B0-----:R-:W-:Y:S05]  /*48d0*/  BRA `(.L_x_726) ;  /* 0x0000000000147947 */ /* 0x001fea0003800000 */
.L_x_725:
[----:B------:R-:W0:Y:S02]  /*48e0*/  LDC.64 R46, c[0x0][0x3b8] ;  /* 0x0000ee00ff2e7b82 */ /* 0x000e240000000a00 */
[----:B0-----:R-:W-:-:S05]  /*48f0*/  IMAD.WIDE R46, R48, 0x18, R46 ;  /* 0x00000018302e7825 */ /* 0x001fca00078e022e */
[----:B------:R0:W5:Y:S04]  /*4900*/  LD.E.STRONG.GPU R0, desc[UR6][R46.64+0x10] ;  /* 0x000010062e007980 */ /* 0x000168000c10f900 */
[----:B------:R0:W5:Y:S04]  /*4910*/  LD.E.64.STRONG.GPU R44, desc[UR6][R46.64] ;  /* 0x000000062e2c7980 */ /* 0x000168000c10fb00 */
[----:B0-----:R-:W5:Y:S02]  /*4920*/  LD.E.64.STRONG.GPU R46, desc[UR6][R46.64+0x8] ;  /* 0x000008062e2e7980 */ /* 0x001f64000c10fb00 */
.L_x_726:
[----:B------:R-:W-:Y:S05]  /*4930*/  BSYNC.RECONVERGENT B0 ;  /* 0x0000000000007941 */ /* 0x000fea0003800200 */
.L_x_724:
[----:B------:R-:W-:-:S03]  /*4940*/  UMOV UR4, 0xffffffff ;  /* 0xffffffff00047882 */ /* 0x000fc60000000000 */
[----:B------:R-:W-:Y:S05]  /*4950*/  BRA.DIV UR4, `(.L_x_727) ;  /* 0x00000096042c7947 */ /* 0x000fea000b800000 */
[----:B------:R-:W0:Y:S01]  /*4960*/  S2R R7, SR_GEMASK ;  /* 0x0000000000077919 */ /* 0x000e220000003c00 */
[----:B------:R-:W-:-:S04]  /*4970*/  VOTE.ANY R29, PT, !P0 ;  /* 0x00000000001d7806 */ /* 0x000fc800040e0100 */
[----:B0-----:R-:W-:-:S05]  /*4980*/  LOP3.LUT R29, R29, 0x80000000, R7, 0xec, !PT ;  /* 0x800000001d1d7812 */ /* 0x001fca00078eec07 */
[----:B------:R-:W-:-:S05]  /*4990*/  VIADD R6, R29, 0xffffffff ;  /* 0xffffffff1d067836 */ /* 0x000fca0000000000 */
[----:B------:R-:W-:-:S06]  /*49a0*/  LOP3.LUT R6, R29, R6, RZ, 0xc, !PT ;  /* 0x000000061d067212 */ /* 0x000fcc00078e0cff */
[----:B------:R-:W0:Y:S02]  /*49b0*/  POPC R6, R6 ;  /* 0x0000000600067309 */ /* 0x000e240000000000 */
[----:B0----5:R0:W1:Y:S04]  /*49c0*/  SHFL.DOWN PT, R51, R44, 0x1, R6 ;  /* 0x082000002c337989 */ /* 0x02106800000e0006 */
[----:B------:R0:W4:Y:S04]  /*49d0*/  SHFL.DOWN PT, R52, R45, 0x1, R6 ;  /* 0x082000002d347989 */ /* 0x00012800000e0006 */
[----:B------:R0:W0:Y:S04]  /*49e0*/  SHFL.DOWN PT, R53, R46, 0x1, R6 ;  /* 0x082000002e357989 */ /* 0x00002800000e0006 */
[----:B------:R0:W0:Y:S04]  /*49f0*/  SHFL.DOWN PT, R54, R47, 0x1, R6 ;  /* 0x082000002f367989 */ /* 0x00002800000e0006 */
[----:B------:R0:W0:Y:S02]  /*4a00*/  SHFL.DOWN PT, R55, R0, 0x1, R6 ;  /* 0x0820000000377989 */ /* 0x00002400000e0006 */
.L_x_910:
[----:B------:R-:W-:Y:S01]  /*4a10*/  UMOV UR4, 0xffffffff ;  /* 0xffffffff00047882 */ /* 0x000fe20000000000 */
[----:B------:R-:W-:Y:S01]  /*4a20*/  ISETP.GE.AND P1, PT, R56, R6, PT ;  /* 0x000000063800720c */ /* 0x000fe20003f26270 */
[----:B------:R-:W-:Y:S01]  /*4a30*/  IMAD.MOV.U32 R57, RZ, RZ, R44 ;  /* 0x000000ffff397224 */ /* 0x000fe200078e002c */
[----:B------:R-:W-:Y:S11]  /*4a40*/  BRA.DIV UR4, `(.L_x_728) ;  /* 0x0000009604907947 */ /* 0x000ff6000b800000 */
.L_x_913:
[----:B------:R-:W-:Y:S01]  /*4a50*/  BSSY.RECONVERGENT B0, `(.L_x_729) ;  /* 0x0000010000007945 */ /* 0x000fe20003800200 */
[----:B------:R-:W-:Y:S02]  /*4a60*/  IMAD.MOV.U32 R58, RZ, RZ, R45 ;  /* 0x000000ffff3a7224 */ /* 0x000fe400078e002d */
[----:B------:R-:W-:Y:S02]  /*4a70*/  IMAD.MOV.U32 R59, RZ, RZ, R46 ;  /* 0x000000ffff3b7224 */ /* 0x000fe400078e002e */
[----:B------:R-:W-:Y:S02]  /*4a80*/  IMAD.MOV.U32 R60, RZ, RZ, R47 ;  /* 0x000000ffff3c7224 */ /* 0x000fe400078e002f */
[----:B------:R-:W-:Y:S01]  /*4a90*/  IMAD.MOV.U32 R61, RZ, RZ, R0 ;  /* 0x000000ffff3d7224 */ /* 0x000fe200078e0000 */
[----:B------:R-:W-:Y:S06]  /*4aa0*/  @P1 BRA `(.L_x_730) ;  /* 0x0000000000281947 */ /* 0x000fec0003800000 */
[----:B------:R-:W-:Y:S01]  /*4ab0*/  ISETP.NE.U32.AND P0, PT, R44, RZ, PT ;  /* 0x000000ff2c00720c */ /* 0x000fe20003f05070 */
[----:B0-----:R-:W-:Y:S01]  /*4ac0*/  FADD R53, R46, R53 ;  /* 0x000000352e357221 */ /* 0x001fe20000000000 */
[----:B-1----:R-:W-:Y:S01]  /*4ad0*/  IADD3 R57, P1, PT, R51, R44, RZ ;  /* 0x0000002c33397210 */ /* 0x002fe20007f3e0ff */
[----:B------:R-:W-:Y:S01]  /*4ae0*/  FADD R54, R47, R54 ;  /* 0x000000362f367221 */ /* 0x000fe20000000000 */
[----:B------:R-:W-:Y:S01]  /*4af0*/  FADD R55, R0, R55 ;  /* 0x0000003700377221 */ /* 0x000fe20000000000 */
[----:B------:R-:W-:Y:S02]  /*4b00*/  ISETP.NE.AND.EX P0, PT, R45, RZ, PT, P0 ;  /* 0x000000ff2d00720c */ /* 0x000fe40003f05300 */
[----:B----4-:R-:W-:Y:S02]  /*4b10*/  IMAD.X R58, R52, 0x1, R45, P1 ;  /* 0x00000001343a7824 */ /* 0x010fe400008e062d */
[----:B------:R-:W-:Y:S02]  /*4b20*/  FSEL R59, R53, R46, !P0 ;  /* 0x0000002e353b7208 */ /* 0x000fe40004000000 */
[----:B------:R-:W-:-:S02]  /*4b30*/  FSEL R60, R54, R47, !P0 ;  /* 0x0000002f363c7208 */ /* 0x000fc40004000000 */
[----:B------:R-:W-:-:S07]  /*4b40*/  FSEL R61, R55, R0, !P0 ;  /* 0x00000000373d7208 */ /* 0x000fce0004000000 */
.L_x_730:
[----:B------:R-:W-:Y:S05]  /*4b50*/  BSYNC.RECONVERGENT B0 ;  /* 0x0000000000007941 */ /* 0x000fea0003800200 */
.L_x_729:
[----:B------:R-:W-:-:S03]  /*4b60*/  UMOV UR4, 0xffffffff ;  /* 0xffffffff00047882 */ /* 0x000fc60000000000 */
[----:B------:R-:W-:Y:S05]  /*4b70*/  BRA.DIV UR4, `(.L_x_731) ;  /* 0x0000009604647947 */ /* 0x000fea000b800000 */
[----:B-1----:R1:W1:Y:S04]  /*4b80*/  SHFL.DOWN PT, R51, R57, 0x2, R6 ;  /* 0x0840000039337989 */ /* 0x00226800000e0006 */
[----:B----4-:R4:W1:Y:S04]  /*4b90*/  SHFL.DOWN PT, R52, R58, 0x2, R6 ;  /* 0x084000003a347989 */ /* 0x01086800000e0006 */
[----:B0-----:R4:W0:Y:S04]  /*4ba0*/  SHFL.DOWN PT, R53, R59, 0x2, R6 ;  /* 0x084000003b357989 */ /* 0x00182800000e0006 */
[----:B------:R4:W0:Y:S04]  /*4bb0*/  SHFL.DOWN PT, R54, R60, 0x2, R6 ;  /* 0x084000003c367989 */ /* 0x00082800000e0006 */
[----:B------:R4:W0:Y:S02]  /*4bc0*/  SHFL.DOWN PT, R7, R61, 0x2, R6 ;  /* 0x084000003d077989 */ /* 0x00082400000e0006 */
.L_x_920:
[----:B------:R-:W-:Y:S01]  /*4bd0*/  VIADD R29, R56, 0x2 ;  /* 0x00000002381d7836 */ /* 0x000fe20000000000 */
[----:B------:R-:W-:Y:S01]  /*4be0*/  PLOP3.LUT P0, PT, PT, PT, PT, 0x80, 0x8 ;  /* 0x000000000008781c */ /* 0x000fe20003f0f070 */
[----:B------:R-:W-:-:S03]  /*4bf0*/  UMOV UR4, 0xffffffff ;  /* 0xffffffff00047882 */ /* 0x000fc60000000000 */
[----:B------:R-:W-:-:S13]  /*4c00*/  ISETP.GT.AND P2, PT, R29, R6, PT ;  /* 0x000000061d00720c */ /* 0x000fda0003f44270 */
[----:B------:R-:W-:-:S04]  /*4c10*/  @!P2 ISETP.NE.U32.AND P1, PT, R57, RZ, PT ;  /* 0x000000ff3900a20c */ /* 0x000fc80003f25070 */
[----:B------:R-:W-:-:S04]  /*4c20*/  @!P2 ISETP.NE.AND.EX P1, PT, R58, RZ, PT, P1 ;  /* 0x000000ff3a00a20c */ /* 0x000fc80003f25310 */
[----:B------:R-:W-:Y:S02]  /*4c30*/  @!P2 PLOP3.LUT P0, PT, P1, PT, PT, 0x80, 0x8 ;  /* 0x000000000008a81c */ /* 0x000fe40000f0f070 */
[----:B-1----:R-:W-:-:S05]  /*4c40*/  @!P2 IADD3 R51, P1, PT, R51, R57, RZ ;  /* 0x000000393333a210 */ /* 0x002fca0007f3e0ff */
[----:B------:R-:W-:Y:S02]  /*4c50*/  @!P2 IMAD.MOV.U32 R57, RZ, RZ, R51 ;  /* 0x000000ffff39a224 */ /* 0x000fe400078e0033 */
[----:B------:R-:W-:-:S04]  /*4c60*/  @!P2 IMAD.X R52, R52, 0x1, R58, P1 ;  /* 0x000000013434a824 */ /* 0x000fc800008e063a */
[----:B0---4-:R-:W-:Y:S01]  /*4c70*/  @!P0 FADD R59, R59, R53 ;  /* 0x000000353b3b8221 */ /* 0x011fe20000000000 */
[----:B------:R-:W-:Y:S01]  /*4c80*/  @!P0 FADD R60, R60, R54 ;  /* 0x000000363c3c8221 */ /* 0x000fe20000000000 */
[----:B------:R-:W-:Y:S01]  /*4c90*/  @!P0 FADD R61, R61, R7 ;  /* 0x000000073d3d8221 */ /* 0x000fe20000000000 */
[----:B------:R-:W-:Y:S06]  /*4ca0*/  BRA.DIV UR4, `(.L_x_732) ;  /* 0x0000009604987947 */ /* 0x000fec000b800000 */
.L_x_923:
[----:B------:R-:W-:Y:S01]  /*4cb0*/  UMOV UR4, 0xffffffff ;  /* 0xffffffff00047882 */ /* 0x000fe20000000000 */
[----:B------:R-:W-:Y:S02]  /*4cc0*/  @!P2 IMAD.MOV.U32 R58, RZ, RZ, R52 ;  /* 0x000000ffff3aa224 */ /* 0x000fe400078e0034 */
[----:B------:R-:W-:Y:S05]  /*4cd0*/  BRA.DIV UR4, `(.L_x_733) ;  /* 0x0000009604ac7947 */ /* 0x000fea000b800000 */
[----:B------:R0:W1:Y:S04]  /*4ce0*/  SHFL.DOWN PT, R51, R57, 0x4, R6 ;  /* 0x0880000039337989 */ /* 0x00006800000e0006 */
[----:B------:R0:W4:Y:S04]  /*4cf0*/  SHFL.DOWN PT, R52, R58, 0x4, R6 ;  /* 0x088000003a347989 */ /* 0x00012800000e0006 */
[----:B------:R0:W0:Y:S04]  /*4d00*/  SHFL.DOWN PT, R53, R59, 0x4, R6 ;  /* 0x088000003b357989 */ /* 0x00002800000e0006 */
[----:B------:R0:W0:Y:S04]  /*4d10*/  SHFL.DOWN PT, R54, R60, 0x4, R6 ;  /* 0x088000003c367989 */ /* 0x00002800000e0006 */
[----:B------:R0:W0:Y:S02]  /*4d20*/  SHFL.DOWN PT, R7, R61, 0x4, R6 ;  /* 0x088000003d077989 */ /* 0x00002400000e0006 */
.L_x_930:
[----:B------:R-:W-:Y:S01]  /*4d30*/  VIADD R29, R56, 0x4 ;  /* 0x00000004381d7836 */ /* 0x000fe20000000000 */
[----:B------:R-:W-:-:S04]  /*4d40*/  UMOV UR4, 0xffffffff ;  /* 0xffffffff00047882 */ /* 0x000fc80000000000 */
[----:B------:R-:W-:-:S13]  /*4d50*/  ISETP.GT.AND P2, PT, R29, R6, PT ;  /* 0x000000061d00720c */ /* 0x000fda0003f44270 */
[----:B------:R-:W-:-:S04]  /*4d60*/  @!P2 ISETP.NE.U32.AND P0, PT, R57, RZ, PT ;  /* 0x000000ff3900a20c */ /* 0x000fc80003f05070 */
[----:B------:R-:W-:Y:S02]  /*4d70*/  @!P2 ISETP.NE.AND.EX P1, PT, R58, RZ, PT, P0 ;  /* 0x000000ff3a00a20c */ /* 0x000fe40003f25300 */
[----:B------:R-:W-:Y:S02]  /*4d80*/  PLOP3.LUT P0, PT, PT, PT, PT, 0x80, 0x8 ;  /* 0x000000000008781c */ /* 0x000fe40003f0f070 */
[----:B------:R-:W-:Y:S02]  /*4d90*/  @!P2 PLOP3.LUT P0, PT, P1, PT, PT, 0x80, 0x8 ;  /* 0x000000000008a81c */ /* 0x000fe40000f0f070 */
[----:B-1----:R-:W-:-:S05]  /*4da0*/  @!P2 IADD3 R51, P1, PT, R51, R57, RZ ;  /* 0x000000393333a210 */ /* 0x002fca0007f3e0ff */
[----:B0-----:R-:W-:Y:S02]  /*4db0*/  @!P2 IMAD.MOV.U32 R57, RZ, RZ, R51 ;  /* 0x000000ffff39a224 */ /* 0x001fe400078e0033 */
[----:B----4-:R-:W-:-:S04]  /*4dc0*/  @!P2 IMAD.X R52, R52, 0x1, R58, P1 ;  /* 0x000000013434a824 */ /* 0x010fc800008e063a */
[----:B------:R-:W-:Y:S01]  /*4dd0*/  @!P0 FADD R59, R59, R53 ;  /* 0x000000353b3b8221 */ /* 0x000fe20000000000 */
[----:B------:R-:W-:Y:S01]  /*4de0*/  @!P0 FADD R60, R60, R54 ;  /* 0x000000363c3c8221 */ /* 0x000fe20000000000 */
[----:B------:R-:W-:Y:S01]  /*4df0*/  @!P0 FADD R61, R61, R7 ;  /* 0x000000073d3d8221 */ /* 0x000fe20000000000 */
[----:B------:R-:W-:Y:S06]  /*4e00*/  BRA.DIV UR4, `(.L_x_734) ;  /* 0x0000009604e07947 */ /* 0x000fec000b800000 */
.L_x_933:
        /* <DEDUP_REMOVED lines=8> */
.L_x_940:
        /* <DEDUP_REMOVED lines=14> */
.L_x_943:
[----:B------:R-:W-:Y:S01]  /*4f70*/  UMOV UR4, 0xffffffff ;  /* 0xffffffff00047882 */ /* 0x000fe20000000000 */
[----:B------:R-:W-:Y:S02]  /*4f80*/  @!P2 MOV R58, R52 ;  /* 0x00000034003aa202 */ /* 0x000fe40000000f00 */
[----:B------:R-:W-:Y:S05]  /*4f90*/  BRA.DIV UR4, `(.L_x_737) ;  /* 0x0000009a043c7947 */ /* 0x000fea000b800000 */
[----:B------:R0:W1:Y:S04]  /*4fa0*/  SHFL.DOWN PT, R51, R57, 0x10, R6 ;  /* 0x0a00000039337989 */ /* 0x00006800000e0006 */
[----:B------:R0:W4:Y:S04]  /*4fb0*/  SHFL.DOWN PT, R52, R58, 0x10, R6 ;  /* 0x0a0000003a347989 */ /* 0x00012800000e0006 */
[----:B------:R0:W0:Y:S04]  /*4fc0*/  SHFL.DOWN PT, R53, R59, 0x10, R6 ;  /* 0x0a0000003b357989 */ /* 0x00002800000e0006 */
[----:B------:R0:W0:Y:S04]  /*4fd0*/  SHFL.DOWN PT, R54, R60, 0x10, R6 ;  /* 0x0a0000003c367989 */ /* 0x00002800000e0006 */
[----:B------:R0:W0:Y:S02]  /*4fe0*/  SHFL.DOWN PT, R7, R61, 0x10, R6 ;  /* 0x0a0000003d077989 */ /* 0x00002400000e0006 */
.L_x_950:
[----:B------:R-:W-:Y:S01]  /*4ff0*/  VIADD R29, R56, 0x10 ;  /* 0x00000010381d7836 */ /* 0x000fe20000000000 */
[----:B------:R-:W-:Y:S01]  /*5000*/  UMOV UR4, 0xffffffff ;  /* 0xffffffff00047882 */ /* 0x000fe20000000000 */
[----:B------:R-:W-:-:S03]  /*5010*/  ISETP.NE.U32.AND P2, PT, R40, RZ, PT ;  /* 0x000000ff2800720c */ /* 0x000fc60003f45070 */
[----:B------:R-:W-:Y:S02]  /*5020*/  ISETP.GT.AND P3, PT, R29, R6, PT ;  /* 0x000000061d00720c */ /* 0x000fe40003f64270 */
[----:B------:R-:W-:-:S11]  /*5030*/  ISETP.NE.AND.EX P2, PT, R41, RZ, PT, P2 ;  /* 0x000000ff2900720c */ /* 0x000fd60003f45320 */
[----:B------:R-:W-:Y:S02]  /*5040*/  @!P3 ISETP.NE.U32.AND P0, PT, R57, RZ, PT ;  /* 0x000000ff3900b20c */ /* 0x000fe40003f05070 */
[----:B-1----:R-:W-:Y:S02]  /*5050*/  @!P3 IADD3 R51, P5, PT, R51, R57, RZ ;  /* 0x000000393333b210 */ /* 0x002fe40007fbe0ff */
[----:B------:R-:W-:Y:S02]  /*5060*/  @!P3 ISETP.NE.AND.EX P1, PT, R58, RZ, PT, P0 ;  /* 0x000000ff3a00b20c */ /* 0x000fe40003f25300 */
[----:B------:R-:W-:Y:S01]  /*5070*/  PLOP3.LUT P0, PT, PT, PT, PT, 0x80, 0x8 ;  /* 0x000000000008781c */ /* 0x000fe20003f0f070 */
[----:B0-----:R-:W-:Y:S01]  /*5080*/  @!P3 IMAD.MOV.U32 R57, RZ, RZ, R51 ;  /* 0x000000ffff39b224 */ /* 0x001fe200078e0033 */
[----:B------:R-:W-:Y:S01]  /*5090*/  @!P3 PLOP3.LUT P0, PT, P1, PT, PT, 0x80, 0x8 ;  /* 0x000000000008b81c */ /* 0x000fe20000f0f070 */
[----:B----4-:R-:W-:Y:S01]  /*50a0*/  @!P3 IMAD.X R52, R52, 0x1, R58, P5 ;  /* 0x000000013434b824 */ /* 0x010fe200028e063a */
[----:B------:R-:W-:-:S02]  /*50b0*/  ISETP.NE.AND P1, PT, R50, 0x65, PT ;  /* 0x000000653200780c */ /* 0x000fc40003f25270 */
[----:B------:R-:W-:Y:S01]  /*50c0*/  IADD3 R40, P4, PT, R40, R57, RZ ;  /* 0x0000003928287210 */ /* 0x000fe20007f9e0ff */
[----:B------:R-:W-:-:S08]  /*50d0*/  @!P3 IMAD.MOV.U32 R58, RZ, RZ, R52 ;  /* 0x000000ffff3ab224 */ /* 0x000fd000078e0034 */
[----:B------:R-:W-:Y:S01]  /*50e0*/  @!P0 FADD R59, R59, R53 ;  /* 0x000000353b3b8221 */ /* 0x000fe20000000000 */
[----:B------:R-:W-:Y:S01]  /*50f0*/  @!P0 FADD R60, R60, R54 ;  /* 0x000000363c3c8221 */ /* 0x000fe20000000000 */
[----:B------:R-:W-:Y:S01]  /*5100*/  @!P0 FADD R61, R61, R7 ;  /* 0x000000073d3d8221 */ /* 0x000fe20000000000 */
[----:B------:R-:W-:Y:S06]  /*5110*/  BRA.DIV UR4, `(.L_x_738) ;  /* 0x0000009a045c7947 */ /* 0x000fec000b800000 */
.L_x_953:
[----:B------:R-:W-:Y:S01]  /*5120*/  UMOV UR4, 0xffffffff ;  /* 0xffffffff00047882 */ /* 0x000fe20000000000 */
[----:B------:R-:W-:Y:S02]  /*5130*/  IMAD.X R41, R41, 0x1, R58, P4 ;  /* 0x0000000129297824 */ /* 0x000fe400020e063a */
[----:B------:R-:W-:Y:S01]  /*5140*/  @!P2 FADD R42, R59, R42 ;  /* 0x0000002a3b2aa221 */ /* 0x000fe20000000000 */
[----:B------:R-:W-:Y:S01]  /*5150*/  @!P2 FADD R49, R61, R49 ;  /* 0x000000313d31a221 */ /* 0x000fe20000000000 */
[----:B------:R-:W-:Y:S01]  /*5160*/  @!P2 FADD R43, R60, R43 ;  /* 0x0000002b3c2ba221 */ /* 0x000fe20000000000 */
[----:B------:R-:W-:Y:S01]  /*5170*/  VIADD R48, R48, 0xffffffe0 ;  /* 0xffffffe030307836 */ /* 0x000fe20000000000 */
[----:B------:R-:W-:Y:S06]  /*5180*/  BRA.DIV UR4, `(.L_x_739) ;  /* 0x0000009a04607947 */ /* 0x000fec000b800000 */
[----:B------:R-:W-:-:S13]  /*5190*/  VOTE.ALL P1, P1 ;  /* 0x0000000000ff7806 */ /* 0x000fda0000820000 */
.L_x_956:
[----:B------:R-:W-:Y:S05]  /*51a0*/  @P1 BRA `(.L_x_740) ;  /* 0xfffffff400681947 */ /* 0x000fea000383ffff */
.L_x_721:
[----:B------:R-:W0:Y:S01]  /*51b0*/  S2R R6, SR_TID.X ;  /* 0x0000000000067919 */ /* 0x000e220000002100 */
[----:B------:R-:W-:Y:S01]  /*51c0*/  ISETP.NE.AND P1, PT, R56, RZ, PT ;  /* 0x000000ff3800720c */ /* 0x000fe20003f25270 */
[----:B------:R-:W-:-:S12]  /*51d0*/  BSSY.RECONVERGENT B0, `(.L_x_741) ;  /* 0x0000023000007945 */ /* 0x000fd80003800200 */
[----:B------:R-:W1:Y:S01]  /*51e0*/  @!P1 S2R R7, SR_CgaCtaId ;  /* 0x0000000000079919 */ /* 0x000e620000008800 */
[----:B------:R-:W-:Y:S02]  /*51f0*/  @!P1 MOV R0, 0x400 ;  /* 0x0000040000009802 */ /* 0x000fe40000000f00 */
[----:B0-----:R-:W-:Y:S02]  /*5200*/  ISETP.NE.AND P0, PT, R6, RZ, PT ;  /* 0x000000ff0600720c */ /* 0x001fe40003f05270 */
[----:B-1----:R-:W-:-:S11]  /*5210*/  @!P1 LEA R30, R7, R0, 0x18 ;  /* 0x00000000071e9211 */ /* 0x002fd600078ec0ff */
[----:B------:R-:W-:Y:S05]  /*5220*/  @P0 BRA `(.L_x_742) ;  /* 0x0000000000740947 */ /* 0x000fea0003800000 */
[----:B------:R-:W0:Y:S01]  /*5230*/  S2UR UR5, SR_CgaCtaId ;  /* 0x00000000000579c3 */ /* 0x000e220000008800 */
[----:B------:R-:W-:Y:S01]  /*5240*/  ISETP.NE.U32.AND P0, PT, R32, RZ, PT ;  /* 0x000000ff2000720c */ /* 0x000fe20003f05070 */
[----:B------:R-:W-:Y:S01]  /*5250*/  FADD R29, R36, R42 ;  /* 0x0000002a241d7221 */ /* 0x000fe20000000000 */
[----:B------:R-:W-:Y:S01]  /*5260*/  FADD R0, R37, R43 ;  /* 0x0000002b25007221 */ /* 0x000fe20000000000 */
[----:B------:R-:W-:Y:S01]  /*5270*/  FADD R45, R38, R49 ;  /* 0x00000031262d7221 */ /* 0x000fe20000000000 */
[----:B------:R-:W-:Y:S01]  /*5280*/  ISETP.NE.AND.EX P0, PT, R33, RZ, PT, P0 ;  /* 0x000000ff2100720c */ /* 0x000fe20003f05300 */
[----:B------:R-:W-:Y:S01]  /*5290*/  UMOV UR4, 0x400 ;  /* 0x0000040000047882 */ /* 0x000fe20000000000 */
[----:B------:R-:W-:Y:S01]  /*52a0*/  IADD3 R28, P2, PT, R40, R32, RZ ;  /* 0x00000020281c7210 */ /* 0x000fe20007f5e0ff */
[----:B------:R-:W1:Y:S01]  /*52b0*/  LDC.64 R6, c[0x0][0x3b8] ;  /* 0x0000ee00ff067b82 */ /* 0x000e620000000a00 */
[----:B------:R-:W-:Y:S02]  /*52c0*/  FSEL R36, R29, R36, !P0 ;  /* 0x000000241d247208 */ /* 0x000fe40004000000 */
[----:B------:R-:W-:Y:S01]  /*52d0*/  FSEL R37, R0, R37, !P0 ;  /* 0x0000002500257208 */ /* 0x000fe20004000000 */
[----:B------:R-:W-:Y:S01]  /*52e0*/  IMAD.X R29, R41, 0x1, R33, P2 ;  /* 0x00000001291d7824 */ /* 0x000fe200010e0621 */
[----:B------:R-:W-:Y:S01]  /*52f0*/  FSEL R32, R45, R38, !P0 ;  /* 0x000000262d207208 */ /* 0x000fe20004000000 */
[----:B0-----:R-:W-:Y:S01]  /*5300*/  ULEA UR4, UR5, UR4, 0x18 ;  /* 0x0000000405047291 */ /* 0x001fe2000f8ec0ff */
[----:B-1----:R-:W-:-:S04]  /*5310*/  IMAD.WIDE.U32 R6, R3, 0x18, R6 ;  /* 0x0000001803067825 */ /* 0x002fc800078e0006 */
[----:B------:R-:W-:Y:S01]  /*5320*/  IMAD.MOV.U32 R3, RZ, RZ, 0x65 ;  /* 0x00000065ff037424 */ /* 0x000fe200078e00ff */
[----:B------:R0:W-:Y:S04]  /*5330*/  ST.E.64.STRONG.GPU desc[UR6][R6.64+0x308], R36 ;  /* 0x0003082406007985 */ /* 0x0001e8000c10fb06 */
[----:B------:R0:W-:Y:S04]  /*5340*/  ST.E.64.STRONG.GPU desc[UR6][R6.64+0x300], R28 ;  /* 0x0003001c06007985 */ /* 0x0001e8000c10fb06 */
[----:B------:R0:W-:Y:S01]  /*5350*/  ST.E.64.STRONG.GPU desc[UR6][R6.64+0x310], R32 ;  /* 0x0003102006007985 */ /* 0x0001e2000c10fb06 */
[----:B------:R-:W-:Y:S06]  /*5360*/  MEMBAR.ALL.GPU ;  /* 0x0000000000007992 */ /* 0x000fec000000a000 */
[----:B------:R-:W-:-:S00]  /*5370*/  ERRBAR ;  /* 0x00000000000079ab */ /* 0x000fc00000000000 */
[----:B------:R-:W-:Y:S06]  /*5380*/  CGAERRBAR ;  /* 0x00000000000075ab */ /* 0x000fec0000000000 */
[----:B------:R0:W-:Y:S04]  /*5390*/  ST.E.STRONG.GPU desc[UR6][R34.64+0x80], R3 ;  /* 0x0000800322007985 */ /* 0x0001e8000c10f906 */
[----:B------:R0:W-:Y:S04]  /*53a0*/  STS.64 [UR4+0x100], R28 ;  /* 0x0001001cff007988 */ /* 0x0001e80008000a04 */
[----:B------:R0:W-:Y:S04]  /*53b0*/  STS.64 [UR4+0x108], R36 ;  /* 0x00010824ff007988 */ /* 0x0001e80008000a04 */
[----:B------:R0:W-:Y:S04]  /*53c0*/  STS [UR4+0x110], R32 ;  /* 0x00011020ff007988 */ /* 0x0001e80008000804 */
[----:B------:R0:W-:Y:S04]  /*53d0*/  STS.64 [UR4+0xe8], R40 ;  /* 0x0000e828ff007988 */ /* 0x0001e80008000a04 */
[----:B------:R0:W-:Y:S04]  /*53e0*/  STS.64 [UR4+0xf0], R42 ;  /* 0x0000f02aff007988 */ /* 0x0001e80008000a04 */
[----:B------:R0:W-:Y:S02]  /*53f0*/  STS [UR4+0xf8], R49 ;  /* 0x0000f831ff007988 */ /* 0x0001e40008000804 */
.L_x_742:
[----:B------:R-:W-:Y:S05]  /*5400*/  BSYNC.RECONVERGENT B0 ;  /* 0x0000000000007941 */ /* 0x000fea0003800200 */
.L_x_741:
[----:B------:R1:W-:Y:S01]  /*5410*/  @!P1 STS.64 [R30+0xc8], R40 ;  /* 0x0000c8281e009388 */ /* 0x0003e20000000a00 */
[----:B------:R-:W-:Y:S02]  /*5420*/  @!P1 IMAD.MOV.U32 R31, RZ, RZ, R40 ;  /* 0x000000ffff1f9224 */ /* 0x000fe400078e0028 */
[----:B--2---:R-:W-:Y:S01]  /*5430*/  @!P1 IMAD.MOV.U32 R39, RZ, RZ, R41 ;  /* 0x000000ffff279224 */ /* 0x004fe200078e0029 */
[----:B------:R1:W-:Y:S01]  /*5440*/  @!P1 STS.64 [R30+0xd0], R42 ;  /* 0x0000d02a1e009388 */ /* 0x0003e20000000a00 */
[----:B---3--:R-:W-:Y:S02]  /*5450*/  @!P1 IMAD.MOV.U32 R25, RZ, RZ, R42 ;  /* 0x000000ffff199224 */ /* 0x008fe400078e002a */
[----:B------:R-:W-:Y:S01]  /*5460*/  @!P1 IMAD.MOV.U32 R26, RZ, RZ, R43 ;  /* 0x000000ffff1a9224 */ /* 0x000fe200078e002b */
[----:B------:R1:W-:Y:S01]  /*5470*/  @!P1 STS [R30+0xd8], R49 ;  /* 0x0000d8311e009388 */ /* 0x0003e20000000800 */
[----:B------:R-:W-:-:S07]  /*5480*/  @!P1 IMAD.MOV.U32 R27, RZ, RZ, R49 ;  /* 0x000000ffff1b9224 */ /* 0x000fce00078e0031 */
.L_x_700:
[----:B0-----:R-:W0:Y:S01]  /*5490*/  S2R R36, SR_TID.X ;  /* 0x0000000000247919 */ /* 0x001e220000002100 */
[----:B------:R-:W-:Y:S05]  /*54a0*/  WARPSYNC.ALL ;  /* 0x0000000000007948 */ /* 0x000fea0003800000 */
[----:B------:R-:W-:Y:S06]  /*54b0*/  BAR.SYNC.DEFER_BLOCKING 0x0 ;  /* 0x0000000000007b1d */ /* 0x000fec0000010000 */
[----:B------:R-:W-:Y:S01]  /*54c0*/  BSSY.RECONVERGENT B0, `(.L_x_743) ;  /* 0x000000f000007945 */ /* 0x000fe20003800200 */
[----:B0-----:R-:W-:-:S13]  /*54d0*/  ISETP.NE.AND P0, PT, R36, RZ, PT ;  /* 0x000000ff2400720c */ /* 0x001fda0003f05270 */
[----:B------:R-:W-:Y:S05]  /*54e0*/  @!P0 BRA `(.L_x_744) ;  /* 0x0000000000308947 */ /* 0x000fea0003800000 */
[----:B------:R-:W0:Y:S01]  /*54f0*/  S2UR UR5, SR_CgaCtaId ;  /* 0x00000000000579c3 */ /* 0x000e220000008800 */
[----:B------:R-:W-:Y:S01]  /*5500*/  UMOV UR4, 0x400 ;  /* 0x0000040000047882 */ /* 0x000fe20000000000 */
[----:B------:R-:W-:-:S04]  /*5510*/  ISETP.NE.U32.AND P0, PT, R31, RZ, PT ;  /* 0x000000ff1f00720c */ /* 0x000fc80003f05070 */
[----:B------:R-:W-:Y:S01]  /*5520*/  ISETP.NE.AND.EX P0, PT, R39, RZ, PT, P0 ;  /* 0x000000ff2700720c */ /* 0x000fe20003f05300 */
[----:B0-----:R-:W-:-:S09]  /*5530*/  ULEA UR4, UR5, UR4, 0x18 ;  /* 0x0000000405047291 */ /* 0x001fd2000f8ec0ff */
[----:B------:R-:W0:Y:S04]  /*5540*/  LDS.64 R6, [UR4+0xc8] ;  /* 0x0000c804ff067984 */ /* 0x000e280008000a00 */
[----:B------:R-:W2:Y:S01]  /*5550*/  LDS.128 R32, [UR4+0xd0] ;  /* 0x0000d004ff207984 */ /* 0x000ea20008000c00 */
[----:B0-----:R-:W-:Y:S01]  /*5560*/  IADD3 R31, P1, PT, R6, R31, RZ ;  /* 0x0000001f061f7210 */ /* 0x001fe20007f3e0ff */
[----:B--2---:R-:W-:-:S04]  /*5570*/  @!P0 FADD R25, R25, R32 ;  /* 0x0000002019198221 */ /* 0x004fc80000000000 */
[----:B------:R-:W-:Y:S02]  /*5580*/  IMAD.X R39, R7, 0x1, R39, P1 ;  /* 0x0000000107277824 */ /* 0x000fe400008e0627 */
[----:B------:R-:W-:Y:S01]  /*5590*/  @!P0 FADD R26, R26, R33 ;  /* 0x000000211a1a8221 */ /* 0x000fe20000000000 */
[----:B------:R-:W-:-:S07]  /*55a0*/  @!P0 FADD R27, R27, R34 ;  /* 0x000000221b1b8221 */ /* 0x000fce0000000000 */
.L_x_744:
[----:B------:R-:W-:Y:S05]  /*55b0*/  BSYNC.RECONVERGENT B0 ;  /* 0x0000000000007941 */ /* 0x000fea0003800200 */
.L_x_743:
[----:B------:R-:W0:Y:S01]  /*55c0*/  S2UR UR5, SR_CgaCtaId ;  /* 0x00000000000579c3 */ /* 0x000e220000008800 */
[----:B------:R-:W-:Y:S01]  /*55d0*/  UMOV UR4, 0x400 ;  /* 0x0000040000047882 */ /* 0x000fe20000000000 */
[----:B------:R-:W-:Y:S02]  /*55e0*/  ISETP.NE.AND P0, PT, R24, R20, PT ;  /* 0x000000141800720c */ /* 0x000fe40003f05270 */
[----:B------:R-:W-:Y:S02]  /*55f0*/  ISETP.NE.AND P1, PT, R20, R16, PT ;  /* 0x000000101400720c */ /* 0x000fe40003f25270 */
[----:B------:R-:W-:Y:S02]  /*5600*/  ISETP.NE.AND P2, PT, R16, R12, PT ;  /* 0x0000000c1000720c */ /* 0x000fe40003f45270 */
[----:B------:R-:W-:Y:S02]  /*5610*/  SEL R0, RZ, 0x1, !P0 ;  /* 0x00000001ff007807 */ /* 0x000fe40004000000 */
[----:B------:R-:W-:-:S02]  /*5620*/  SEL R3, RZ, 0x1, !P1 ;  /* 0x00000001ff037807 */ /* 0x000fc40004800000 */
[----:B------:R-:W-:Y:S02]  /*5630*/  SEL R28, RZ, 0x1, !P2 ;  /* 0x00000001ff1c7807 */ /* 0x000fe40005000000 */
[----:B------:R-:W-:Y:S02]  /*5640*/  IADD3 R3, P0, PT, R3, R0, RZ ;  /* 0x0000000003037210 */ /* 0x000fe40007f1e0ff */
[----:B------:R-:W-:Y:S02]  /*5650*/  ISETP.NE.AND P3, PT, R24, R20, PT ;  /* 0x000000141800720c */ /* 0x000fe40003f65270 */
[----:B------:R-:W-:Y:S01]  /*5660*/  IADD3 R28, P5, PT, R3, R28, RZ ;  /* 0x0000001c031c7210 */ /* 0x000fe20007fbe0ff */
[----:B-1----:R-:W-:Y:S01]  /*5670*/  IMAD.X R30, RZ, RZ, RZ, P0 ;  /* 0x000000ffff1e7224 */ /* 0x002fe200000e06ff */
[C---:B------:R-:W-:Y:S02]  /*5680*/  IADD3 R33, P0, PT, R31.reuse, R3, RZ ;  /* 0x000000031f217210 */ /* 0x040fe40007f1e0ff */
[----:B------:R-:W-:Y:S01]  /*5690*/  ISETP.NE.AND P4, PT, R20, R16, PT ;  /* 0x000000101400720c */ /* 0x000fe20003f85270 */
[--C-:B------:R-:W-:Y:S01]  /*56a0*/  IMAD.X R32, RZ, RZ, R30.reuse, P5 ;  /* 0x000000ffff207224 */ /* 0x100fe200028e061e */
[----:B0-----:R-:W-:Y:S01]  /*56b0*/  ULEA UR4, UR5, UR4, 0x18 ;  /* 0x0000000405047291 */ /* 0x001fe2000f8ec0ff */
[----:B------:R-:W-:Y:S01]  /*56c0*/  IADD3 R29, P5, PT, R31, R28, RZ ;  /* 0x0000001c1f1d7210 */ /* 0x000fe20007fbe0ff */
[----:B------:R-:W-:Y:S01]  /*56d0*/  IMAD.X R28, R39, 0x1, R30, P0 ;  /* 0x00000001271c7824 */ /* 0x000fe200000e061e */
[----:B------:R-:W-:-:S02]  /*56e0*/  ISETP.NE.AND P1, PT, R16, R12, PT ;  /* 0x0000000c1000720c */ /* 0x000fc40003f25270 */
[----:B------:R-:W-:Y:S01]  /*56f0*/  ISETP.NE.AND P2, PT, R12, R8, PT ;  /* 0x000000080c00720c */ /* 0x000fe20003f45270 */
[----:B------:R-:W-:Y:S01]  /*5700*/  @!P3 FADD R21, R21, R25 ;  /* 0x000000191515b221 */ /* 0x000fe20000000000 */
[----:B------:R-:W-:Y:S01]  /*5710*/  @!P3 FADD R22, R22, R26 ;  /* 0x0000001a1616b221 */ /* 0x000fe20000000000 */
[----:B------:R-:W-:Y:S01]  /*5720*/  @!P3 FADD R23, R23, R27 ;  /* 0x0000001b1717b221 */ /* 0x000fe20000000000 */
[----:B------:R-:W0:Y:S01]  /*5730*/  LDS.64 R6, [UR4+0x118] ;  /* 0x00011804ff067984 */ /* 0x000e220008000a00 */
[----:B------:R-:W-:Y:S01]  /*5740*/  IADD3 R3, P6, PT, R31, R4, RZ ;  /* 0x000000041f037210 */ /* 0x000fe20007fde0ff */
[----:B------:R-:W-:Y:S01]  /*5750*/  @!P4 FADD R17, R17, R21 ;  /* 0x000000151111c221 */ /* 0x000fe20000000000 */
[----:B------:R-:W-:Y:S01]  /*5760*/  @!P4 FADD R18, R18, R22 ;  /* 0x000000161212c221 */ /* 0x000fe20000000000 */
[----:B------:R-:W-:Y:S01]  /*5770*/  @!P4 FADD R19, R19, R23 ;  /* 0x000000171313c221 */ /* 0x000fe20000000000 */
[----:B------:R-:W-:Y:S01]  /*5780*/  IADD3 R35, P3, PT, R31, R0, RZ ;  /* 0x000000001f237210 */ /* 0x000fe20007f7e0ff */
[----:B------:R-:W-:-:S02]  /*5790*/  IMAD.X R4, R39, 0x1, R32, P5 ;  /* 0x0000000127047824 */ /* 0x000fc400028e0620 */
[----:B------:R-:W-:Y:S01]  /*57a0*/  @!P1 FADD R13, R13, R17 ;  /* 0x000000110d0d9221 */ /* 0x000fe20000000000 */
[----:B------:R-:W-:Y:S01]  /*57b0*/  @!P1 FADD R14, R14, R18 ;  /* 0x000000120e0e9221 */ /* 0x000fe20000000000 */
[----:B------:R-:W-:Y:S01]  /*57c0*/  @!P1 FADD R15, R15, R19 ;  /* 0x000000130f0f9221 */ /* 0x000fe20000000000 */
[----:B------:R-:W-:Y:S02]  /*57d0*/  IMAD.X R0, R39, 0x1, R5, P6 ;  /* 0x0000000127007824 */ /* 0x000fe400030e0605 */
[----:B------:R-:W-:Y:S01]  /*57e0*/  @!P2 FADD R9, R9, R13 ;  /* 0x0000000d0909a221 */ /* 0x000fe20000000000 */
[----:B------:R-:W-:Y:S02]  /*57f0*/  IMAD.X R32, RZ, RZ, R39, P3 ;  /* 0x000000ffff207224 */ /* 0x000fe400018e0627 */
[----:B------:R-:W-:Y:S01]  /*5800*/  @!P2 FADD R10, R10, R14 ;  /* 0x0000000e0a0aa221 */ /* 0x000fe20000000000 */
[----:B------:R-:W-:Y:S01]  /*5810*/  @!P2 FADD R11, R11, R15 ;  /* 0x0000000f0b0ba221 */ /* 0x000fe20000000000 */
[----:B0-----:R-:W-:-:S04]  /*5820*/  ISETP.GE.U32.AND P0, PT, R6, 0x101, PT ;  /* 0x000001010600780c */ /* 0x001fc80003f06070 */
[----:B------:R-:W-:-:S13]  /*5830*/  ISETP.GE.AND.EX P0, PT, R7, RZ, PT, P0 ;  /* 0x000000ff0700720c */ /* 0x000fda0003f06300 */
[----:B------:R-:W-:Y:S05]  /*5840*/  @!P0 BRA `(.L_x_745) ;  /* 0x0000000400d88947 */ /* 0x000fea0003800000 */
[----:B------:R-:W0:Y:S01]  /*5850*/  LDS.64 R4, [UR4+0xe8] ;  /* 0x0000e804ff047984 */ /* 0x000e220008000a00 */
[----:B------:R-:W-:Y:S01]  /*5860*/  BAR.SYNC.DEFER_BLOCKING 0x0 ;  /* 0x0000000000007b1d */ /* 0x000fe20000010000 */
[----:B------:R-:W-:Y:S02]  /*5870*/  ISETP.NE.AND P1, PT, R24, R20, PT ;  /* 0x000000141800720c */ /* 0x000fe40003f25270 */
[----:B------:R-:W-:Y:S02]  /*5880*/  ISETP.NE.AND P2, PT, R20, R16, PT ;  /* 0x000000101400720c */ /* 0x000fe40003f45270 */
[----:B------:R-:W-:Y:S02]  /*5890*/  ISETP.NE.AND P3, PT, R16, R12, PT ;  /* 0x0000000c1000720c */ /* 0x000fe40003f65270 */
[----:B------:R-:W-:Y:S02]  /*58a0*/  ISETP.NE.AND P4, PT, R12, R8, PT ;  /* 0x000000080c00720c */ /* 0x000fe40003f85270 */
[----:B------:R-:W-:-:S02]  /*58b0*/  ISETP.NE.AND P5, PT, R8, R2, PT ;  /* 0x000000020800720c */ /* 0x000fc40003fa5270 */
[----:B------:R-:W-:-:S04]  /*58c0*/  ISETP.GT.U32.AND P0, PT, R6, R36, PT ;  /* 0x000000240600720c */ /* 0x000fc80003f04070 */
[----:B------:R-:W-:Y:S01]  /*58d0*/  ISETP.GT.U32.AND.EX P0, PT, R7, RZ, PT, P0 ;  /* 0x000000ff0700720c */ /* 0x000fe20003f04100 */
[--C-:B0-----:R-:W-:Y:S02]  /*58e0*/  @P1 IMAD.IADD R31, R31, 0x1, -R4.reuse ;  /* 0x000000011f1f1824 */ /* 0x101fe400078e0a04 */
[--C-:B------:R-:W-:Y:S02]  /*58f0*/  @P2 IMAD.IADD R0, R35, 0x1, -R4.reuse ;  /* 0x0000000123002824 */ /* 0x100fe400078e0a04 */
[--C-:B------:R-:W-:Y:S01]  /*5900*/  @P3 IMAD.IADD R33, R33, 0x1, -R4.reuse ;  /* 0x0000000121213824 */ /* 0x100fe200078e0a04 */
[----:B------:R-:W-:Y:S01]  /*5910*/  @P1 LEA R31, R31, UR4, 0x4 ;  /* 0x000000041f1f1c11 */ /* 0x000fe2000f8e20ff */
[--C-:B------:R-:W-:Y:S01]  /*5920*/  @P4 IMAD.IADD R29, R29, 0x1, -R4.reuse ;  /* 0x000000011d1d4824 */ /* 0x100fe200078e0a04 */
[----:B------:R-:W-:Y:S01]  /*5930*/  @P2 LEA R0, R0, UR4, 0x4 ;  /* 0x0000000400002c11 */ /* 0x000fe2000f8e20ff */
[----:B------:R-:W-:Y:S01]  /*5940*/  @P5 IMAD.IADD R3, R3, 0x1, -R4 ;  /* 0x0000000103035824 */ /* 0x000fe200078e0a04 */
[----:B------:R-:W-:Y:S01]  /*5950*/  @P3 LEA R33, R33, UR4, 0x4 ;  /* 0x0000000421213c11 */ /* 0x000fe2000f8e20ff */
[----:B------:R0:W-:Y:S01]  /*5960*/  @P1 STS.128 [R31], R24 ;  /* 0x000000181f001388 */ /* 0x0001e20000000c00 */
[----:B------:R-:W-:-:S02]  /*5970*/  @P4 LEA R29, R29, UR4, 0x4 ;  /* 0x000000041d1d4c11 */ /* 0x000fc4000f8e20ff */
[----:B------:R-:W-:Y:S01]  /*5980*/  @P5 LEA R3, R3, UR4, 0x4 ;  /* 0x0000000403035c11 */ /* 0x000fe2000f8e20ff */
        /* <DEDUP_REMOVED lines=24> */
[----:B------:R-:W-:Y:S01]  /*5b10*/  IMAD.MOV.U32 R19, RZ, RZ, RZ ;  /* 0x000000ffff137224 */ /* 0x000fe200078e00ff */
[----:B------:R-:W-:-:S03]  /*5b20*/  IADD3 R15, P1, PT, R4, R25, RZ ;  /* 0x00000019040f7210 */ /* 0x000fc60007f3e0ff */
[----:B------:R-:W-:Y:S02]  /*5b30*/  VIADD R20, R20, 0x1 ;  /* 0x0000000114147836 */ /* 0x000fe40000000000 */
[----:B------:R-:W-:-:S03]  /*5b40*/  IMAD.X R0, R5, 0x1, R27, P1 ;  /* 0x0000000105007824 */ /* 0x000fc600008e061b */
[----:B------:R-:W-:Y:S01]  /*5b50*/  LOP3.LUT R20, R20, 0x3, RZ, 0xc0, !PT ;  /* 0x0000000314147812 */ /* 0x000fe200078ec0ff */
[----:B------:R-:W-:-:S03]  /*5b60*/  IMAD R11, R0, 0xc, RZ ;  /* 0x0000000c000b7824 */ /* 0x000fc600078e02ff */
[C---:B------:R-:W-:Y:S02]  /*5b70*/  LEA R25, P3, R20.reuse, R25, 0x8 ;  /* 0x0000001914197211 */ /* 0x040fe400078640ff */
[C---:B--2---:R-:W-:Y:S02]  /*5b80*/  LEA R16, P2, R15.reuse, UR8, 0x2 ;  /* 0x000000080f107c11 */ /* 0x044fe4000f8410ff */
[----:B------:R-:W-:Y:S01]  /*5b90*/  LEA.HI.X R27, R20, R27, R19, 0x8, P3 ;  /* 0x0000001b141b7211 */ /* 0x000fe200018f4413 */
[C---:B0-----:R-:W-:Y:S01]  /*5ba0*/  IMAD.WIDE.U32 R8, R15.reuse, 0xc, R8 ;  /* 0x0000000c0f087825 */ /* 0x041fe200078e0008 */
[----:B------:R-:W-:Y:S02]  /*5bb0*/  LEA.HI.X R15, R15, UR9, R0, 0x2, P2 ;  /* 0x000000090f0f7c11 */ /* 0x000fe400090f1400 */
[----:B------:R-:W-:Y:S02]  /*5bc0*/  LEA R0, R36, UR4, 0x4 ;  /* 0x0000000424007c11 */ /* 0x000fe4000f8e20ff */
[----:B------:R-:W-:-:S04]  /*5bd0*/  IADD3 R17, P1, PT, R8, 0x8, RZ ;  /* 0x0000000808117810 */ /* 0x000fc80007f3e0ff */
[----:B------:R-:W-:-:S09]  /*5be0*/  IADD3.X R18, PT, PT, R9, R11, RZ, P1, !PT ;  /* 0x0000000b09127210 */ /* 0x000fd20000ffe4ff */
.L_x_748:
        /* <DEDUP_REMOVED lines=18> */
.L_x_747:
[----:B------:R-:W-:Y:S05]  /*5d10*/  BSYNC.RECONVERGENT B0 ;  /* 0x0000000000007941 */ /* 0x000fea0003800200 */
.L_x_746:
[----:B------:R-:W-:Y:S05]  /*5d20*/  @!P0 EXIT ;  /* 0x000000000000894d */ /* 0x000fea0003800000 */
.L_x_749:
[C---:B------:R-:W-:Y:S02]  /*5d30*/  LEA R0, R25.reuse, UR4, 0x4 ;  /* 0x0000000419007c11 */ /* 0x040fe4000f8e20ff */
[----:B----4-:R-:W-:Y:S01]  /*5d40*/  IADD3 R29, P0, PT, R4, R25, RZ ;  /* 0x00000019041d7210 */ /* 0x010fe20007f1e0ff */
[----:B------:R-:W-:Y:S02]  /*5d50*/  VIADD R25, R25, 0x400 ;  /* 0x0000040019197836 */ /* 0x000fe40000000000 */
[----:B------:R-:W0:Y:S02]  /*5d60*/  LDS.128 R16, [R0] ;  /* 0x0000000000107984 */ /* 0x000e240000000c00 */
[----:B------:R-:W-:Y:S02]  /*5d70*/  IMAD.X R24, R5, 0x1, R27, P0 ;  /* 0x0000000105187824 */ /* 0x000fe400000e061b */
[----:B--2---:R-:W2:Y:S01]  /*5d80*/  LDS.128 R12, [R0+0x1000] ;  /* 0x00100000000c7984 */ /* 0x004ea20000000c00 */
[----:B------:R-:W-:Y:S01]  /*5d90*/  IMAD.X R28, RZ, RZ, R5, P0 ;  /* 0x000000ffff1c7224 */ /* 0x000fe200000e0605 */
[C---:B------:R-:W-:Y:S01]  /*5da0*/  LEA R32, P0, R29.reuse, UR10, 0x2 ;  /* 0x0000000a1d207c11 */ /* 0x040fe2000f8010ff */
[----:B-1----:R-:W-:Y:S01]  /*5db0*/  IMAD.WIDE.U32 R30, R29, 0xc, R2 ;  /* 0x0000000c1d1e7825 */ /* 0x002fe200078e0002 */
[----:B------:R-:W1:Y:S03]  /*5dc0*/  LDS.128 R8, [R0+0x2000] ;  /* 0x0020000000087984 */ /* 0x000e660000000c00 */
[----:B------:R-:W-:Y:S01]  /*5dd0*/  IMAD R27, R24, 0xc, RZ ;  /* 0x0000000c181b7824 */ /* 0x000fe200078e02ff */
[----:B------:R-:W3:Y:S01]  /*5de0*/  LDS.128 R20, [R0+0x3000] ;  /* 0x0030000000147984 */ /* 0x000ee20000000c00 */
[----:B------:R-:W-:-:S02]  /*5df0*/  IMAD R33, R28, 0xc, RZ ;  /* 0x0000000c1c217824 */ /* 0x000fc400078e02ff */
[C---:B------:R-:W-:Y:S02]  /*5e00*/  IMAD.IADD R27, R31.reuse, 0x1, R27 ;  /* 0x000000011f1b7824 */ /* 0x040fe400078e021b */
[----:B------:R-:W-:Y:S01]  /*5e10*/  IMAD.IADD R31, R31, 0x1, R33 ;  /* 0x000000011f1f7824 */ /* 0x000fe200078e0221 */
[C---:B------:R-:W-:Y:S01]  /*5e20*/  LEA.HI.X R33, R29.reuse, UR11, R24, 0x2, P0 ;  /* 0x0000000b1d217c11 */ /* 0x040fe200080f1418 */
[----:B------:R-:W-:Y:S01]  /*5e30*/  IMAD.MOV.U32 R26, RZ, RZ, R30 ;  /* 0x000000ffff1a7224 */ /* 0x000fe200078e001e */
[----:B------:R-:W-:Y:S01]  /*5e40*/  LEA.HI.X R29, R29, UR11, R28, 0x2, P0 ;  /* 0x0000000b1d1d7c11 */ /* 0x000fe200080f141c */
[----:B------:R-:W-:Y:S01]  /*5e50*/  IMAD.MOV.U32 R28, RZ, RZ, R32 ;  /* 0x000000ffff1c7224 */ /* 0x000fe200078e0020 */
[----:B------:R-:W-:-:S04]  /*5e60*/  ISETP.GT.U32.AND P0, PT, R6, R25, PT ;  /* 0x000000190600720c */ /* 0x000fc80003f04070 */
[----:B------:R-:W-:Y:S01]  /*5e70*/  ISETP.GT.U32.AND.EX P0, PT, R7, RZ, PT, P0 ;  /* 0x000000ff0700720c */ /* 0x000fe20003f04100 */
[----:B0-----:R-:W-:Y:S04]  /*5e80*/  STG.E desc[UR6][R32.64], R16 ;  /* 0x0000001020007986 */ /* 0x001fe8000c101906 */
[----:B------:R-:W-:Y:S04]  /*5e90*/  STG.E desc[UR6][R26.64], R17 ;  /* 0x000000111a007986 */ /* 0x000fe8000c101906 */
[----:B------:R-:W-:Y:S04]  /*5ea0*/  STG.E desc[UR6][R26.64+0x4], R18 ;  /* 0x000004121a007986 */ /* 0x000fe8000c101906 */
[----:B------:R0:W-:Y:S04]  /*5eb0*/  STG.E desc[UR6][R26.64+0x8], R19 ;  /* 0x000008131a007986 */ /* 0x0001e8000c101906 */
[----:B--2---:R4:W-:Y:S04]  /*5ec0*/  STG.E desc[UR6][R28.64+0x400], R12 ;  /* 0x0004000c1c007986 */ /* 0x0049e8000c101906 */
[----:B------:R4:W-:Y:S04]  /*5ed0*/  STG.E desc[UR6][R30.64+0xc00], R13 ;  /* 0x000c000d1e007986 */ /* 0x0009e8000c101906 */
[----:B------:R4:W-:Y:S01]  /*5ee0*/  STG.E desc[UR6][R30.64+0xc04], R14 ;  /* 0x000c040e1e007986 */ /* 0x0009e2000c101906 */
[----:B0-----:R-:W-:-:S03]  /*5ef0*/  IMAD.MOV.U32 R27, RZ, RZ, RZ ;  /* 0x000000ffff1b7224 */ /* 0x001fc600078e00ff */
[----:B------:R4:W-:Y:S04]  /*5f00*/  STG.E desc[UR6][R30.64+0xc08], R15 ;  /* 0x000c080f1e007986 */ /* 0x0009e8000c101906 */
[----:B-1----:R4:W-:Y:S04]  /*5f10*/  STG.E desc[UR6][R28.64+0x800], R8 ;  /* 0x000800081c007986 */ /* 0x0029e8000c101906 */
[----:B------:R4:W-:Y:S04]  /*5f20*/  STG.E desc[UR6][R30.64+0x1800], R9 ;  /* 0x001800091e007986 */ /* 0x0009e8000c101906 */
[----:B------:R4:W-:Y:S04]  /*5f30*/  STG.E desc[UR6][R30.64+0x1804], R10 ;  /* 0x0018040a1e007986 */ /* 0x0009e8000c101906 */
[----:B------:R4:W-:Y:S04]  /*5f40*/  STG.E desc[UR6][R30.64+0x1808], R11 ;  /* 0x0018080b1e007986 */ /* 0x0009e8000c101906 */
[----:B---3--:R4:W-:Y:S04]  /*5f50*/  STG.E desc[UR6][R28.64+0xc00], R20 ;  /* 0x000c00141c007986 */ /* 0x0089e8000c101906 */
[----:B------:R4:W-:Y:S04]  /*5f60*/  STG.E desc[UR6][R30.64+0x2400], R21 ;  /* 0x002400151e007986 */ /* 0x0009e8000c101906 */
[----:B------:R4:W-:Y:S04]  /*5f70*/  STG.E desc[UR6][R30.64+0x2404], R22 ;  /* 0x002404161e007986 */ /* 0x0009e8000c101906 */
[----:B------:R4:W-:Y:S01]  /*5f80*/  STG.E desc[UR6][R30.64+0x2408], R23 ;  /* 0x002408171e007986 */ /* 0x0009e2000c101906 */
[----:B------:R-:W-:Y:S05]  /*5f90*/  @P0 BRA `(.L_x_749) ;  /* 0xfffffffc00640947 */ /* 0x000fea000383ffff */
[----:B------:R-:W-:Y:S05]  /*5fa0*/  EXIT ;  /* 0x000000000000794d */ /* 0x000fea0003800000 */
.L_x_745:
[----:B------:R-:W-:Y:S01]  /*5fb0*/  ISETP.NE.AND P2, PT, R24, R20, PT ;  /* 0x000000141800720c */ /* 0x000fe20003f45270 */
[----:B------:R-:W-:Y:S01]  /*5fc0*/  BSSY.RECONVERGENT B0, `(.L_x_750) ;  /* 0x0000011000007945 */ /* 0x000fe20003800200 */
[----:B------:R-:W-:Y:S02]  /*5fd0*/  ISETP.NE.AND P0, PT, R8, R2, PT ;  /* 0x000000020800720c */ /* 0x000fe40003f05270 */
[----:B------:R-:W-:Y:S02]  /*5fe0*/  ISETP.NE.AND P3, PT, R20, R16, PT ;  /* 0x000000101400720c */ /* 0x000fe40003f65270 */
[----:B------:R-:W-:Y:S02]  /*5ff0*/  ISETP.NE.AND P4, PT, R16, R12, PT ;  /* 0x0000000c1000720c */ /* 0x000fe40003f85270 */
[----:B------:R-:W-:-:S05]  /*6000*/  ISETP.NE.AND P1, PT, R12, R8, PT ;  /* 0x000000080c00720c */ /* 0x000fca0003f25270 */
[----:B------:R-:W-:Y:S08]  /*6010*/  @!P2 BRA `(.L_x_751) ;  /* 0x00000000002ca947 */ /* 0x000ff00003800000 */
[----:B------:R-:W0:Y:S01]  /*6020*/  LDC.64 R6, c[0x0][0x398] ;  /* 0x0000e600ff067b82 */ /* 0x000e220000000a00 */
[----:B------:R-:W1:Y:S01]  /*6030*/  LDCU.64 UR4, c[0x0][0x390] ;  /* 0x00007200ff0477ac */ /* 0x000e620008000a00 */
[----:B------:R-:W-:Y:S01]  /*6040*/  IMAD R5, R39, 0xc, RZ ;  /* 0x0000000c27057824 */ /* 0x000fe200078e02ff */
[C---:B-1----:R-:W-:Y:S01]  /*6050*/  LEA R30, P2, R31.reuse, UR4, 0x2 ;  /* 0x000000041f1e7c11 */ /* 0x042fe2000f8410ff */
[----:B0-----:R-:W-:-:S03]  /*6060*/  IMAD.WIDE.U32 R6, R31, 0xc, R6 ;  /* 0x0000000c1f067825 */ /* 0x001fc600078e0006 */
[----:B------:R-:W-:Y:S01]  /*6070*/  LEA.HI.X R31, R31, UR5, R39, 0x2, P2 ;  /* 0x000000051f1f7c11 */ /* 0x000fe200090f1427 */
[----:B------:R-:W-:-:S04]  /*6080*/  IMAD.IADD R7, R7, 0x1, R5 ;  /* 0x0000000107077824 */ /* 0x000fc800078e0205 */
[----:B------:R0:W-:Y:S04]  /*6090*/  STG.E desc[UR6][R30.64], R24 ;  /* 0x000000181e007986 */ /* 0x0001e8000c101906 */
[----:B------:R0:W-:Y:S04]  /*60a0*/  STG.E desc[UR6][R6.64], R25 ;  /* 0x0000001906007986 */ /* 0x0001e8000c101906 */
[----:B------:R0:W-:Y:S04]  /*60b0*/  STG.E desc[UR6][R6.64+0x4], R26 ;  /* 0x0000041a06007986 */ /* 0x0001e8000c101906 */
[----:B------:R0:W-:Y:S02]  /*60c0*/  STG.E desc[UR6][R6.64+0x8], R27 ;  /* 0x0000081b06007986 */ /* 0x0001e4000c101906 */
.L_x_751:
[----:B------:R-:W-:Y:S05]  /*60d0*/  BSYNC.RECONVERGENT B0 ;  /* 0x0000000000007941 */ /* 0x000fea0003800200 */
.L_x_750:
[----:B------:R-:W-:Y:S04]  /*60e0*/  BSSY.RECONVERGENT B0, `(.L_x_752) ;  /* 0x000000d000007945 */ /* 0x000fe80003800200 */
[----:B------:R-:W-:Y:S05]  /*60f0*/  @!P3 BRA `(.L_x_753) ;  /* 0x00000000002cb947 */ /* 0x000fea0003800000 */
[----:B0-----:R-:W0:Y:S01]  /*6100*/  LDC.64 R6, c[0x0][0x398] ;  /* 0x0000e600ff067b82 */ /* 0x001e220000000a00 */
        /* <DEDUP_REMOVED lines=10> */
.L_x_753:
[----:B------:R-:W-:Y:S05]  /*61b0*/  BSYNC.RECONVERGENT B0 ;  /* 0x0000000000007941 */ /* 0x000fea0003800200 */
.L_x_752:
        /* <DEDUP_REMOVED lines=13> */
.L_x_755:
[----:B------:R-:W-:Y:S05]  /*6290*/  BSYNC.RECONVERGENT B0 ;  /* 0x0000000000007941 */ /* 0x000fea0003800200 */
.L_x_754:
[----:B------:R-:W-:Y:S04]  /*62a0*/  BSSY.RECONVERGENT B0, `(.L_x_756) ;  /* 0x000000e000007945 */ /* 0x000fe80003800200 */
[----:B------:R-:W-:Y:S05]  /*62b0*/  @!P1 BRA `(.L_x_757) ;  /* 0x0000000000309947 */ /* 0x000fea0003800000 */
[----:B--2---:R-:W2:Y:S01]  /*62c0*/  LDC.64 R16, c[0x0][0x398] ;  /* 0x0000e600ff107b82 */ /* 0x004ea20000000a00 */
[----:B------:R-:W0:Y:S01]  /*62d0*/  LDCU.64 UR4, c[0x0][0x390] ;  /* 0x00007200ff0477ac */ /* 0x000e220008000a00 */
[----:B------:R-:W-:Y:S01]  /*62e0*/  IMAD R5, R4, 0xc, RZ ;  /* 0x0000000c04057824 */ /* 0x000fe200078e02ff */
[----:B01----:R-:W-:-:S04]  /*62f0*/  LEA R6, P1, R29, UR4, 0x2 ;  /* 0x000000041d067c11 */ /* 0x003fc8000f8210ff */
[C---:B------:R-:W-:Y:S01]  /*6300*/  LEA.HI.X R7, R29.reuse, UR5, R4, 0x2, P1 ;  /* 0x000000051d077c11 */ /* 0x040fe200088f1404 */
[----:B--2---:R-:W-:-:S04]  /*6310*/  IMAD.WIDE.U32 R16, R29, 0xc, R16 ;  /* 0x0000000c1d107825 */ /* 0x004fc800078e0010 */
[----:B------:R-:W-:Y:S01]  /*6320*/  IMAD.IADD R5, R17, 0x1, R5 ;  /* 0x0000000111057824 */ /* 0x000fe200078e0205 */
[----:B------:R3:W-:Y:S01]  /*6330*/  STG.E desc[UR6][R6.64], R12 ;  /* 0x0000000c06007986 */ /* 0x0007e2000c101906 */
[----:B------:R-:W-:-:S05]  /*6340*/  IMAD.MOV.U32 R4, RZ, RZ, R16 ;  /* 0x000000ffff047224 */ /* 0x000fca00078e0010 */
[----:B------:R3:W-:Y:S04]  /*6350*/  STG.E desc[UR6][R4.64], R13 ;  /* 0x0000000d04007986 */ /* 0x0007e8000c101906 */
[----:B------:R3:W-:Y:S04]  /*6360*/  STG.E desc[UR6][R4.64+0x4], R14 ;  /* 0x0000040e04007986 */ /* 0x0007e8000c101906 */
[----:B------:R3:W-:Y:S02]  /*6370*/  STG.E desc[UR6][R4.64+0x8], R15 ;  /* 0x0000080f04007986 */ /* 0x0007e4000c101906 */
.L_x_757:
[----:B------:R-:W-:Y:S05]  /*6380*/  BSYNC.RECONVERGENT B0 ;  /* 0x0000000000007941 */ /* 0x000fea0003800200 */
.L_x_756:
[----:B------:R-:W-:Y:S05]  /*6390*/  @!P0 EXIT ;  /* 0x000000000000894d */ /* 0x000fea0003800000 */
[----:B---3--:R-:W3:Y:S01]  /*63a0*/  LDC.64 R4, c[0x0][0x398] ;  /* 0x0000e600ff047b82 */ /* 0x008ee20000000a00 */
[----:B------:R-:W4:Y:S01]  /*63b0*/  LDCU.64 UR4, c[0x0][0x390] ;  /* 0x00007200ff0477ac */ /* 0x000f220008000a00 */
[----:B012---:R-:W-:Y:S01]  /*63c0*/  IMAD R7, R0, 0xc, RZ ;  /* 0x0000000c00077824 */ /* 0x007fe200078e02ff */
[C---:B----4-:R-:W-:Y:S01]  /*63d0*/  LEA R2, P0, R3.reuse, UR4, 0x2 ;  /* 0x0000000403027c11 */ /* 0x050fe2000f8010ff */
[----:B---3--:R-:W-:-:S03]  /*63e0*/  IMAD.WIDE.U32 R4, R3, 0xc, R4 ;  /* 0x0000000c03047825 */ /* 0x008fc600078e0004 */
[----:B------:R-:W-:Y:S01]  /*63f0*/  LEA.HI.X R3, R3, UR5, R0, 0x2, P0 ;  /* 0x0000000503037c11 */ /* 0x000fe200080f1400 */
[----:B------:R-:W-:-:S04]  /*6400*/  IMAD.IADD R5, R5, 0x1, R7 ;  /* 0x0000000105057824 */ /* 0x000fc800078e0207 */
[----:B------:R-:W-:Y:S04]  /*6410*/  STG.E desc[UR6][R2.64], R8 ;  /* 0x0000000802007986 */ /* 0x000fe8000c101906 */
[----:B------:R-:W-:Y:S04]  /*6420*/  STG.E desc[UR6][R4.64], R9 ;  /* 0x0000000904007986 */ /* 0x000fe8000c101906 */
[----:B------:R-:W-:Y:S04]  /*6430*/  STG.E desc[UR6][R4.64+0x4], R10 ;  /* 0x0000040a04007986 */ /* 0x000fe8000c101906 */
[----:B------:R-:W-:Y:S01]  /*6440*/  STG.E desc[UR6][R4.64+0x8], R11 ;  /* 0x0000080b04007986 */ /* 0x000fe2000c101906 */
[----:B------:R-:W-:Y:S05]  /*6450*/  EXIT ;  /* 0x000000000000794d */ /* 0x000fea0003800000 */
.L_x_680:
[----:B------:R-:W-:-:S04]  /*6460*/  ISETP.GE.U32.AND P0, PT, R0, 0x1, PT ;  /* 0x000000010000780c */ /* 0x000fc80003f06070 */
[----:B------:R-:W-:-:S13]  /*6470*/  ISETP.GE.AND.EX P0, PT, R2, RZ, PT, P0 ;  /* 0x000000ff0200720c */ /* 0x000fda0003f06300 */
[----:B------:R-:W-:Y:S05]  /*6480*/  @!P0 EXIT ;  /* 0x000000000000894d */ /* 0x000fea0003800000 */
[----:B------:R-:W-:-:S13]  /*6490*/  ISETP.NE.AND P0, PT, R3, RZ, PT ;  /* 0x000000ff0300720c */ /* 0x000fda0003f05270 */
[----:B------:R-:W-:Y:S05]  /*64a0*/  @P0 BRA `(.L_x_758) ;  /* 0x0000002800080947 */ /* 0x000fea0003800000 */
[----:B------:R-:W0:Y:S08]  /*64b0*/  LDC.64 R4, c[0x0][0x380] ;  /* 0x0000e000ff047b82 */ /* 0x000e300000000a00 */
[----:B------:R-:W1:Y:S01]  /*64c0*/  LDC.64 R8, c[0x0][0x388] ;  /* 0x0000e200ff087b82 */ /* 0x000e620000000a00 */
[----:B0-----:R-:W-:-:S05]  /*64d0*/  IMAD.WIDE.U32 R4, RZ, 0x1400, R4 ;  /* 0x00001400ff047825 */ /* 0x001fca00078e0004 */
[----:B------:R0:W2:Y:S01]  /*64e0*/  LDG.E.CONSTANT R10, desc[UR6][R4.64] ;  /* 0x00000006040a7981 */ /* 0x0000a2000c1e9900 */
[----:B------:R-:W-:Y:S02]  /*64f0*/  IMAD R3, R7, 0xc, RZ ;  /* 0x0000000c07037824 */ /* 0x000fe400078e02ff */
[----:B-1----:R-:W-:-:S04]  /*6500*/  IMAD.WIDE.U32 R6, R6, 0xc, R8 ;  /* 0x0000000c06067825 */ /* 0x002fc800078e0008 */
[----:B------:R-:W-:-:S05]  /*6510*/  IMAD.IADD R7, R7, 0x1, R3 ;  /* 0x0000000107077824 */ /* 0x000fca00078e0203 */
[----:B------:R-:W3:Y:S04]  /*6520*/  LDG.E.CONSTANT R19, desc[UR6][R6.64] ;  /* 0x0000000606137981 */ /* 0x000ee8000c1e9900 */
[----:B------:R-:W4:Y:S04]  /*6530*/  LDG.E.CONSTANT R21, desc[UR6][R6.64+0x4] ;  /* 0x0000040606157981 */ /* 0x000f28000c1e9900 */
[----:B------:R1:W5:Y:S01]  /*6540*/  LDG.E.CONSTANT R22, desc[UR6][R6.64+0x8] ;  /* 0x0000080606167981 */ /* 0x000362000c1e9900 */
[----:B------:R-:W0:Y:S02]  /*6550*/  S2R R60, SR_TID.X ;  /* 0x00000000003c7919 */ /* 0x000e240000002100 */
[----:B0-----:R-:W-:-:S02]  /*6560*/  LOP3.LUT R3, R60, 0x1f, RZ, 0xc0, !PT ;  /* 0x0000001f3c037812 */ /* 0x001fc400078ec0ff */
[----:B------:R-:W-:-:S05]  /*6570*/  LOP3.LUT R8, R60, 0x3e0, RZ, 0xc0, !PT ;  /* 0x000003e03c087812 */ /* 0x000fca00078ec0ff */
[----:B------:R-:W-:-:S04]  /*6580*/  IMAD R9, R8, 0x5, R3 ;  /* 0x0000000508097824 */ /* 0x000fc800078e0203 */
[C---:B------:R-:W-:Y:S01]  /*6590*/  VIADD R3, R9.reuse, 0x20 ;  /* 0x0000002009037836 */ /* 0x040fe20000000000 */
[C---:B------:R-:W-:Y:S01]  /*65a0*/  ISETP.GE.AND P0, PT, R9.reuse, UR4, PT ;  /* 0x0000000409007c0c */ /* 0x040fe2000bf06270 */
[C---:B------:R-:W-:Y:S01]  /*65b0*/  VIADD R8, R9.reuse, 0x40 ;  /* 0x0000004009087836 */ /* 0x040fe20000000000 */
[C---:B------:R-:W-:Y:S01]  /*65c0*/  LEA R4, P5, R9.reuse, R4, 0x2 ;  /* 0x0000000409047211 */ /* 0x040fe200078a10ff */
[----:B------:R-:W-:Y:S01]  /*65d0*/  IMAD R11, R9, 0xc, RZ ;  /* 0x0000000c090b7824 */ /* 0x000fe200078e02ff */
[----:B------:R-:W-:Y:S01]  /*65e0*/  ISETP.GE.AND P1, PT, R3, UR4, PT ;  /* 0x0000000403007c0c */ /* 0x000fe2000bf26270 */
[C---:B------:R-:W-:Y:S01]  /*65f0*/  VIADD R3, R9.reuse, 0x60 ;  /* 0x0000006009037836 */ /* 0x040fe20000000000 */
[----:B------:R-:W-:Y:S01]  /*6600*/  ISETP.GE.AND P2, PT, R8, UR4, PT ;  /* 0x0000000408007c0c */ /* 0x000fe2000bf46270 */
[----:B------:R-:W-:Y:S02]  /*6610*/  VIADD R8, R9, 0x80 ;  /* 0x0000008009087836 */ /* 0x000fe40000000000 */
[----:B------:R-:W-:Y:S01]  /*6620*/  IMAD.X R5, RZ, RZ, R5, P5 ;  /* 0x000000ffff057224 */ /* 0x000fe200028e0605 */
[----:B------:R-:W-:-:S02]  /*6630*/  ISETP.GE.AND P3, PT, R3, UR4, PT ;  /* 0x0000000403007c0c */ /* 0x000fc4000bf66270 */
[----:B------:R-:W-:Y:S02]  /*6640*/  ISETP.GE.AND P4, PT, R8, UR4, PT ;  /* 0x0000000408007c0c */ /* 0x000fe4000bf86270 */
[----:B-1----:R-:W-:-:S05]  /*6650*/  IADD3 R6, P5, PT, R11, R6, RZ ;  /* 0x000000060b067210 */ /* 0x002fca0007fbe0ff */
[----:B------:R-:W-:Y:S02]  /*6660*/  IMAD.X R7, RZ, RZ, R7, P5 ;  /* 0x000000ffff077224 */ /* 0x000fe400028e0607 */
[----:B--2---:R-:W-:Y:S02]  /*6670*/  IMAD.MOV.U32 R9, RZ, RZ, R10 ;  /* 0x000000ffff097224 */ /* 0x004fe400078e000a */
[----:B------:R-:W2:Y:S02]  /*6680*/  @!P0 LDG.E.CONSTANT R10, desc[UR6][R4.64] ;  /* 0x00000006040a8981 */ /* 0x000ea4000c1e9900 */
[--C-:B------:R-:W-:Y:S02]  /*6690*/  IMAD.MOV.U32 R11, RZ, RZ, R9.reuse ;  /* 0x000000ffff0b7224 */ /* 0x100fe400078e0009 */
[--C-:B------:R-:W-:Y:S02]  /*66a0*/  IMAD.MOV.U32 R13, RZ, RZ, R9.reuse ;  /* 0x000000ffff0d7224 */ /* 0x100fe400078e0009 */
[----:B------:R-:W-:-:S02]  /*66b0*/  IMAD.MOV.U32 R14, RZ, RZ, R9 ;  /* 0x000000ffff0e7224 */ /* 0x000fc400078e0009 */
[----:B------:R-:W2:Y:S04]  /*66c0*/  @!P1 LDG.E.CONSTANT R11, desc[UR6][R4.64+0x80] ;  /* 0x00008006040b9981 */ /* 0x000ea8000c1e9900 */
[----:B------:R-:W2:Y:S04]  /*66d0*/  @!P2 LDG.E.CONSTANT R13, desc[UR6][R4.64+0x100] ;  /* 0x00010006040da981 */ /* 0x000ea8000c1e9900 */
[----:B------:R-:W2:Y:S04]  /*66e0*/  @!P3 LDG.E.CONSTANT R14, desc[UR6][R4.64+0x180] ;  /* 0x00018006040eb981 */ /* 0x000ea8000c1e9900 */
[----:B------:R0:W2:Y:S01]  /*66f0*/  @!P4 LDG.E.CONSTANT R9, desc[UR6][R4.64+0x200] ;  /* 0x000200060409c981 */ /* 0x0000a2000c1e9900 */
[----:B---3--:R-:W-:Y:S01]  /*6700*/  MOV R15, R19 ;  /* 0x00000013000f7202 */ /* 0x008fe20000000f00 */
[----:B----4-:R-:W-:-:S02]  /*6710*/  IMAD.MOV.U32 R17, RZ, RZ, R21 ;  /* 0x000000ffff117224 */ /* 0x010fc400078e0015 */
[----:B-----5:R-:W-:Y:S01]  /*6720*/  IMAD.MOV.U32 R18, RZ, RZ, R22 ;  /* 0x000000ffff127224 */ /* 0x020fe200078e0016 */
[----:B------:R-:W3:Y:S01]  /*6730*/  @!P0 LDG.E.CONSTANT R19, desc[UR6][R6.64] ;  /* 0x0000000606138981 */ /* 0x000ee2000c1e9900 */
[--C-:B------:R-:W-:Y:S02]  /*6740*/  IMAD.MOV.U32 R23, RZ, RZ, R15.reuse ;  /* 0x000000ffff177224 */ /* 0x100fe400078e000f */
[--C-:B------:R-:W-:Y:S01]  /*6750*/  IMAD.MOV.U32 R27, RZ, RZ, R15.reuse ;  /* 0x000000ffff1b7224 */ /* 0x100fe200078e000f */
[----:B------:R-:W4:Y:S01]  /*6760*/  @!P0 LDG.E.CONSTANT R22, desc[UR6][R6.64+0x8] ;  /* 0x0000080606168981 */ /* 0x000f22000c1e9900 */
[----:B------:R-:W-:Y:S02]  /*6770*/  IMAD.MOV.U32 R29, RZ, RZ, R15 ;  /* 0x000000ffff1d7224 */ /* 0x000fe400078e000f */
[--C-:B------:R-:W-:Y:S01]  /*6780*/  IMAD.MOV.U32 R25, RZ, RZ, R17.reuse ;  /* 0x000000ffff197224 */ /* 0x100fe200078e0011 */
[----:B------:R-:W5:Y:S01]  /*6790*/  @!P1 LDG.E.CONSTANT R23, desc[UR6][R6.64+0x180] ;  /* 0x0001800606179981 */ /* 0x000f62000c1e9900 */
[----:B------:R-:W-:-:S02]  /*67a0*/  IMAD.MOV.U32 R28, RZ, RZ, R17 ;  /* 0x000000ffff1c7224 */ /* 0x000fc400078e0011 */
[----:B------:R-:W-:Y:S01]  /*67b0*/  IMAD.MOV.U32 R30, RZ, RZ, R17 ;  /* 0x000000ffff1e7224 */ /* 0x000fe200078e0011 */
[----:B------:R-:W3:Y:S01]  /*67c0*/  @!P0 LDG.E.CONSTANT R21, desc[UR6][R6.64+0x4] ;  /* 0x0000040606158981 */ /* 0x000ee2000c1e9900 */
[--C-:B------:R-:W-:Y:S02]  /*67d0*/  IMAD.MOV.U32 R26, RZ, RZ, R18.reuse ;  /* 0x000000ffff1a7224 */ /* 0x100fe400078e0012 */
[--C-:B0-----:R-:W-:Y:S01]  /*67e0*/  IMAD.MOV.U32 R5, RZ, RZ, R18.reuse ;  /* 0x000000ffff057224 */ /* 0x101fe200078e0012 */
[----:B------:R-:W3:Y:S01]  /*67f0*/  @!P1 LDG.E.CONSTANT R25, desc[UR6][R6.64+0x184] ;  /* 0x0001840606199981 */ /* 0x000ee2000c1e9900 */
[----:B------:R-:W-:-:S03]  /*6800*/  IMAD.MOV.U32 R31, RZ, RZ, R18 ;  /* 0x000000ffff1f7224 */ /* 0x000fc600078e0012 */
[----:B------:R-:W3:Y:S04]  /*6810*/  @!P1 LDG.E.CONSTANT R26, desc[UR6][R6.64+0x188] ;  /* 0x00018806061a9981 */ /* 0x000ee8000c1e9900 */
        /* <DEDUP_REMOVED lines=8> */
[----:B------:R0:W3:Y:S01]  /*68a0*/  @!P4 LDG.E.CONSTANT R18, desc[UR6][R6.64+0x608] ;  /* 0x000608060612c981 */ /* 0x0000e2000c1e9900 */
[----:B------:R-:W1:Y:S01]  /*68b0*/  S2R R8, SR_CgaCtaId ;  /* 0x0000000000087919 */ /* 0x000e620000008800 */
[----:B------:R-:W0:Y:S01]  /*68c0*/  S2R R53, SR_LANEID ;  /* 0x0000000000357919 */ /* 0x000e220000000000 */
[----:B------:R-:W-:-:S02]  /*68d0*/  SHF.R.U32.HI R51, RZ, 0x5, R60 ;  /* 0x00000005ff337819 */ /* 0x000fc4000001163c */
[----:B------:R-:W-:-:S04]  /*68e0*/  MOV R3, 0x400 ;  /* 0x0000040000037802 */ /* 0x000fc80000000f00 */
[----:B-1----:R-:W-:Y:S01]  /*68f0*/  LEA R3, R8, R3, 0x18 ;  /* 0x0000000308037211 */ /* 0x002fe200078ec0ff */
[----:B0-----:R-:W-:-:S04]  /*6900*/  IMAD R4, R51, 0xa0, R53 ;  /* 0x000000a033047824 */ /* 0x001fc800078e0235 */
[----:B------:R-:W-:-:S04]  /*6910*/  IMAD R32, R4, 0x4, R3 ;  /* 0x0000000404207824 */ /* 0x000fc800078e0203 */
[C---:B------:R-:W-:Y:S02]  /*6920*/  IMAD R6, R53.reuse, 0x10, R32 ;  /* 0x0000001035067824 */ /* 0x040fe400078e0220 */
[----:B------:R-:W-:Y:S02]  /*6930*/  IMAD R7, R53, 0x4, R4 ;  /* 0x0000000435077824 */ /* 0x000fe400078e0204 */
[----:B------:R-:W-:Y:S02]  /*6940*/  IMAD R34, R4, 0x8, R32 ;  /* 0x0000000804227824 */ /* 0x000fe400078e0220 */
[----:B------:R-:W-:Y:S02]  /*6950*/  IMAD R33, R7, 0x8, R6 ;  /* 0x0000000807217824 */ /* 0x000fe400078e0206 */
[C---:B------:R-:W-:Y:S01]  /*6960*/  IMAD R35, R60.reuse, 0x4, R3 ;  /* 0x000000043c237824 */ /* 0x040fe200078e0203 */
[C---:B------:R-:W-:Y:S01]  /*6970*/  ISETP.NE.AND P5, PT, R60.reuse, RZ, PT ;  /* 0x000000ff3c00720c */ /* 0x040fe20003fa5270 */
[----:B------:R-:W-:-:S05]  /*6980*/  IMAD R7, R60, 0x5, RZ ;  /* 0x000000053c077824 */ /* 0x000fca00078e02ff */
[----:B------:R-:W-:-:S04]  /*6990*/  ISETP.NE.U32.AND P0, PT, R0, R7, PT ;  /* 0x000000070000720c */ /* 0x000fc80003f05070 */
[----:B------:R-:W-:Y:S01]  /*69a0*/  ISETP.NE.AND.EX P0, PT, R2, RZ, PT, P0 ;  /* 0x000000ff0200720c */ /* 0x000fe20003f05300 */
[----:B--2---:R-:W-:Y:S04]  /*69b0*/  STS [R32], R10 ;  /* 0x0000000a20007388 */ /* 0x004fe80000000800 */
[----:B------:R-:W-:Y:S04]  /*69c0*/  STS [R32+0x80], R11 ;  /* 0x0000800b20007388 */ /* 0x000fe80000000800 */
[----:B------:R-:W-:Y:S04]  /*69d0*/  STS [R32+0x100], R13 ;  /* 0x0001000d20007388 */ /* 0x000fe80000000800 */
[----:B------:R-:W-:Y:S04]  /*69e0*/  STS [R32+0x180], R14 ;  /* 0x0001800e20007388 */ /* 0x000fe80000000800 */
[----:B------:R-:W-:Y:S01]  /*69f0*/  STS [R32+0x200], R9 ;  /* 0x0002000920007388 */ /* 0x000fe20000000800 */
[----:B------:R-:W-:-:S03]  /*6a00*/  NOP ;  /* 0x0000000000007918 */ /* 0x000fc60000000000 */
[----:B------:R-:W0:Y:S04]  /*6a10*/  LDS R4, [R6+0x10] ;  /* 0x0000100006047984 */ /* 0x000e280000000800 */
[----:B------:R-:W-:Y:S04]  /*6a20*/  LDS R8, [R6] ;  /* 0x0000000006087984 */ /* 0x000fe80000000800 */
[----:B------:R-:W1:Y:S04]  /*6a30*/  LDS R12, [R6+0x4] ;  /* 0x00000400060c7984 */ /* 0x000e680000000800 */
[----:B------:R-:W2:Y:S04]  /*6a40*/  LDS R16, [R6+0x8] ;  /* 0x0000080006107984 */ /* 0x000ea80000000800 */
[----:B------:R-:W-:Y:S01]  /*6a50*/  LDS R20, [R6+0xc] ;  /* 0x00000c0006147984 */ /* 0x000fe20000000800 */
[----:B------:R-:W-:Y:S06]  /*6a60*/  BAR.SYNC.DEFER_BLOCKING 0x0 ;  /* 0x0000000000007b1d */ /* 0x000fec0000010000 */
[----:B----4-:R-:W-:Y:S04]  /*6a70*/  STS [R34+0x8], R22 ;  /* 0x0000081622007388 */ /* 0x010fe80000000800 */
[----:B-----5:R-:W-:Y:S04]  /*6a80*/  STS [R34+0x180], R23 ;  /* 0x0001801722007388 */ /* 0x020fe80000000800 */
[----:B---3--:R-:W-:Y:S04]  /*6a90*/  STS [R34+0x184], R25 ;  /* 0x0001841922007388 */ /* 0x008fe80000000800 */
[----:B------:R-:W-:Y:S04]  /*6aa0*/  STS [R34+0x188], R26 ;  /* 0x0001881a22007388 */ /* 0x000fe80000000800 */
[----:B------:R-:W-:Y:S04]  /*6ab0*/  STS [R34], R19 ;  /* 0x0000001322007388 */ /* 0x000fe80000000800 */
[----:B------:R-:W-:Y:S04]  /*6ac0*/  STS [R34+0x4], R21 ;  /* 0x0000041522007388 */ /* 0x000fe80000000800 */
[----:B------:R-:W-:Y:S04]  /*6ad0*/  STS [R34+0x300], R27 ;  /* 0x0003001b22007388 */ /* 0x000fe80000000800 */
[----:B------:R-:W-:Y:S04]  /*6ae0*/  STS [R34+0x304], R28 ;  /* 0x0003041c22007388 */ /* 0x000fe80000000800 */
[----:B------:R3:W-:Y:S04]  /*6af0*/  STS [R34+0x308], R5 ;  /* 0x0003080522007388 */ /* 0x0007e80000000800 */
[----:B------:R4:W-:Y:S04]  /*6b00*/  STS [R34+0x480], R29 ;  /* 0x0004801d22007388 */ /* 0x0009e80000000800 */
        /* <DEDUP_REMOVED lines=12> */
[----:B------:R-:W-:Y:S04]  /*6bd0*/  LDS R13, [R33+0xc] ;  /* 0x00000c00210d7984 */ /* 0x000fe80000000800 */
[----:B------:R-:W5:Y:S04]  /*6be0*/  LDS R14, [R33+0x10] ;  /* 0x00001000210e7984 */ /* 0x000f680000000800 */
[----:B------:R-:W5:Y:S04]  /*6bf0*/  LDS R15, [R33+0x14] ;  /* 0x00001400210f7984 */ /* 0x000f680000000800 */
[----:B------:R-:W-:Y:S04]  /*6c00*/  LDS R17, [R33+0x18] ;  /* 0x0000180021117984 */ /* 0x000fe80000000800 */
[----:B------:R-:W-:Y:S04]  /*6c10*/  LDS R18, [R33+0x1c] ;  /* 0x00001c0021127984 */ /* 0x000fe80000000800 */
[----:B------:R-:W-:Y:S04]  /*6c20*/  LDS R19, [R33+0x20] ;  /* 0x0000200021137984 */ /* 0x000fe80000000800 */
[----:B------:R-:W-:Y:S04]  /*6c30*/  LDS R21, [R33+0x24] ;  /* 0x0000240021157984 */ /* 0x000fe80000000800 */
[----:B------:R-:W-:Y:S04]  /*6c40*/  LDS R22, [R33+0x28] ;  /* 0x0000280021167984 */ /* 0x000fe80000000800 */
[----:B------:R-:W-:Y:S01]  /*6c50*/  LDS R23, [R33+0x2c] ;  /* 0x00002c0021177984 */ /* 0x000fe20000000800 */
[----:B------:R-:W-:Y:S06]  /*6c60*/  BAR.SYNC.DEFER_BLOCKING 0x0 ;  /* 0x0000000000007b1d */ /* 0x000fec0000010000 */
[----:B0-----:R-:W-:Y:S02]  /*6c70*/  STS [R35+0x530], R4 ;  /* 0x0005300423007388 */ /* 0x001fe40000000800 */
[----:B------:R-:W-:Y:S06]  /*6c80*/  BAR.SYNC.DEFER_BLOCKING 0x0 ;  /* 0x0000000000007b1d */ /* 0x000fec0000010000 */
[----:B------:R-:W0:Y:S01]  /*6c90*/  @P5 LDS R24, [R35+0x52c] ;  /* 0x00052c0023185984 */ /* 0x000e220000000800 */
[----:B---3--:R-:W-:-:S02]  /*6ca0*/  VIADD R5, R7, 0x1 ;  /* 0x0000000107057836 */ /* 0x008fc40000000000 */
[----:B------:R-:W-:Y:S02]  /*6cb0*/  IMAD.MOV.U32 R6, RZ, RZ, 0x1 ;  /* 0x00000001ff067424 */ /* 0x000fe400078e00ff */
[C---:B------:R-:W-:Y:S01]  /*6cc0*/  VIADD R27, R7.reuse, 0x2 ;  /* 0x00000002071b7836 */ /* 0x040fe20000000000 */
[----:B------:R-:W-:Y:S01]  /*6cd0*/  ISETP.EQ.U32.AND P3, PT, R0, R5, PT ;  /* 0x000000050000720c */ /* 0x000fe20003f62070 */
[----:B------:R-:W-:Y:S01]  /*6ce0*/  IMAD.MOV.U32 R26, RZ, RZ, RZ ;  /* 0x000000ffff1a7224 */ /* 0x000fe200078e00ff */
[----:B------:R-:W-:Y:S02]  /*6cf0*/  SEL R5, RZ, 0x1, P0 ;  /* 0x00000001ff057807 */ /* 0x000fe40000000000 */
[----:B-1----:R-:W-:Y:S01]  /*6d00*/  ISETP.NE.AND P6, PT, R8, R12, PT ;  /* 0x0000000c0800720c */ /* 0x002fe20003fc5270 */
[C---:B----4-:R-:W-:Y:S01]  /*6d10*/  VIADD R29, R7.reuse, 0x3 ;  /* 0x00000003071d7836 */ /* 0x050fe20000000000 */
[----:B------:R-:W-:Y:S01]  /*6d20*/  ISETP.EQ.U32.AND P2, PT, R0, R27, PT ;  /* 0x0000001b0000720c */ /* 0x000fe20003f42070 */
[----:B------:R-:W-:Y:S01]  /*6d30*/  VIADD R7, R7, 0x4 ;  /* 0x0000000407077836 */ /* 0x000fe20000000000 */
[----:B--2---:R-:W-:Y:S01]  /*6d40*/  ISETP.NE.AND P4, PT, R12, R16, PT ;  /* 0x000000100c00720c */ /* 0x004fe20003f85270 */
[----:B-----5:R-:W-:Y:S01]  /*6d50*/  FADD R27, R14, R10 ;  /* 0x0000000a0e1b7221 */ /* 0x020fe20000000000 */
[----:B------:R-:W-:Y:S01]  /*6d60*/  FADD R28, R15, R11 ;  /* 0x0000000b0f1c7221 */ /* 0x000fe20000000000 */
[----:B------:R-:W-:-:S02]  /*6d70*/  ISETP.EQ.OR.EX P3, PT, R2, RZ, P6, P3 ;  /* 0x000000ff0200720c */ /* 0x000fc40003762730 */
[----:B------:R-:W-:Y:S02]  /*6d80*/  ISETP.EQ.OR.EX P2, PT, R2, RZ, P4, P2 ;  /* 0x000000ff0200720c */ /* 0x000fe40002742720 */
[----:B------:R-:W-:Y:S02]  /*6d90*/  ISETP.NE.AND P6, PT, R16, R20, PT ;  /* 0x000000141000720c */ /* 0x000fe40003fc5270 */
[----:B------:R-:W-:Y:S02]  /*6da0*/  ISETP.NE.AND P4, PT, R20, R4, PT ;  /* 0x000000041400720c */ /* 0x000fe40003f85270 */
[----:B------:R-:W-:Y:S02]  /*6db0*/  FSEL R27, R14, R27, P3 ;  /* 0x0000001b0e1b7208 */ /* 0x000fe40001800000 */
[----:B0-----:R-:W-:-:S04]  /*6dc0*/  @P5 ISETP.NE.AND P1, PT, R24, R8, PT ;  /* 0x000000081800520c */ /* 0x001fc80003f25270 */
[----:B------:R-:W-:-:S04]  /*6dd0*/  @P5 SEL R6, RZ, 0x1, !P1 ;  /* 0x00000001ff065807 */ /* 0x000fc80004800000 */
[----:B------:R-:W-:Y:S02]  /*6de0*/  @P5 SEL R5, R5, R6, !P0 ;  /* 0x0000000605055207 */ /* 0x000fe40004000000 */
[----:B------:R-:W-:Y:S01]  /*6df0*/  SEL R6, R26, RZ, P0 ;  /* 0x000000ff1a067207 */ /* 0x000fe20000000000 */
[C---:B------:R-:W-:Y:S01]  /*6e00*/  FADD R26, R13.reuse, R9 ;  /* 0x000000090d1a7221 */ /* 0x040fe20000000000 */
[C---:B------:R-:W-:Y:S02]  /*6e10*/  ISETP.EQ.U32.AND P1, PT, R0.reuse, R29, PT ;  /* 0x0000001d0000720c */ /* 0x040fe40003f22070 */
[----:B------:R-:W-:Y:S02]  /*6e20*/  ISETP.EQ.U32.AND P0, PT, R0, R7, PT ;  /* 0x000000070000720c */ /* 0x000fe40003f02070 */
[----:B------:R-:W-:Y:S02]  /*6e30*/  FSEL R26, R13, R26, P3 ;  /* 0x0000001a0d1a7208 */ /* 0x000fe40001800000 */
[----:B------:R-:W-:-:S02]  /*6e40*/  FSEL R28, R15, R28, P3 ;  /* 0x0000001c0f1c7208 */ /* 0x000fc40001800000 */
[----:B------:R-:W-:Y:S02]  /*6e50*/  SEL R7, RZ, 0x1, !P3 ;  /* 0x00000001ff077807 */ /* 0x000fe40005800000 */
[----:B------:R-:W-:Y:S01]  /*6e60*/  SEL R36, RZ, 0x1, !P2 ;  /* 0x00000001ff247807 */ /* 0x000fe20005000000 */
[----:B------:R-:W-:Y:S01]  /*6e70*/  FADD R26, R17, R26 ;  /* 0x0000001a111a7221 */ /* 0x000fe20000000000 */
[----:B------:R-:W-:Y:S01]  /*6e80*/  ISETP.EQ.OR.EX P1, PT, R2, RZ, P6, P1 ;  /* 0x000000ff0200720c */ /* 0x000fe20003722710 */
[----:B------:R-:W-:Y:S01]  /*6e90*/  FADD R27, R18, R27 ;  /* 0x0000001b121b7221 */ /* 0x000fe20000000000 */
[----:B------:R-:W-:Y:S01]  /*6ea0*/  ISETP.EQ.OR.EX P4, PT, R2, RZ, P4, P0 ;  /* 0x000000ff0200720c */ /* 0x000fe20002782700 */
[----:B------:R-:W-:Y:S01]  /*6eb0*/  FADD R28, R19, R28 ;  /* 0x0000001c131c7221 */ /* 0x000fe20000000000 */
[----:B------:R-:W-:Y:S02]  /*6ec0*/  SEL R6, R6, RZ, P5 ;  /* 0x000000ff06067207 */ /* 0x000fe40002800000 */
[----:B------:R-:W-:-:S02]  /*6ed0*/  IADD3 R30, P0, P6, R36, R5, R7 ;  /* 0x00000005241e7210 */ /* 0x000fc40007e1e007 */
[----:B------:R-:W-:Y:S02]  /*6ee0*/  SEL R37, RZ, 0x1, !P1 ;  /* 0x00000001ff257807 */ /* 0x000fe40004800000 */
[----:B------:R-:W-:Y:S02]  /*6ef0*/  SEL R33, RZ, 0x1, !P4 ;  /* 0x00000001ff217807 */ /* 0x000fe40006000000 */
[----:B------:R-:W-:Y:S02]  /*6f00*/  FSEL R26, R17, R26, P2 ;  /* 0x0000001a111a7208 */ /* 0x000fe40001000000 */
[----:B------:R-:W-:Y:S02]  /*6f10*/  FSEL R27, R18, R27, P2 ;  /* 0x0000001b121b7208 */ /* 0x000fe40001000000 */
[----:B------:R-:W-:Y:S02]  /*6f20*/  FSEL R28, R19, R28, P2 ;  /* 0x0000001c131c7208 */ /* 0x000fe40001000000 */
[----:B------:R-:W-:-:S02]  /*6f30*/  IADD3.X R32, PT, PT, RZ, R6, RZ, P0, P6 ;  /* 0x00000006ff207210 */ /* 0x000fc400007ec4ff */
[----:B------:R-:W-:Y:S01]  /*6f40*/  IADD3 R33, P0, P6, R33, R30, R37 ;  /* 0x0000001e21217210 */ /* 0x000fe20007e1e025 */
[----:B------:R-:W-:Y:S01]  /*6f50*/  FADD R26, R21, R26 ;  /* 0x0000001a151a7221 */ /* 0x000fe20000000000 */
[C---:B------:R-:W-:Y:S01]  /*6f60*/  FADD R27, R22.reuse, R27 ;  /* 0x0000001b161b7221 */ /* 0x040fe20000000000 */
[----:B------:R-:W-:Y:S01]  /*6f70*/  FADD R28, R23, R28 ;  /* 0x0000001c171c7221 */ /* 0x000fe20000000000 */
[----:B------:R-:W-:Y:S01]  /*6f80*/  IADD3.X R32, PT, PT, RZ, R32, RZ, P0, P6 ;  /* 0x00000020ff207210 */ /* 0x000fe200007ec4ff */
[----:B------:R-:W0:Y:S01]  /*6f90*/  SHFL.UP PT, R30, R33, 0x1, RZ ;  /* 0x04200000211e7989 */ /* 0x000e2200000e00ff */
[----:B------:R-:W-:Y:S02]  /*6fa0*/  FSEL R26, R21, R26, P1 ;  /* 0x0000001a151a7208 */ /* 0x000fe40000800000 */
[----:B------:R-:W-:Y:S01]  /*6fb0*/  FSEL R27, R22, R27, P1 ;  /* 0x0000001b161b7208 */ /* 0x000fe20000800000 */
[----:B------:R-:W1:Y:S01]  /*6fc0*/  SHFL.UP PT, R31, R32, 0x1, RZ ;  /* 0x04200000201f7989 */ /* 0x000e6200000e00ff */
[----:B------:R-:W-:Y:S01]  /*6fd0*/  FSEL R29, R23, R28, P1 ;  /* 0x0000001c171d7208 */ /* 0x000fe20000800000 */
[----:B------:R-:W-:-:S02]  /*6fe0*/  @!P4 FADD R25, R25, R26 ;  /* 0x0000001a1919c221 */ /* 0x000fc40000000000 */
[----:B------:R-:W-:Y:S02]  /*6ff0*/  @!P4 FADD R48, R48, R27 ;  /* 0x0000001b3030c221 */ /* 0x000fe40000000000 */
[----:B------:R-:W-:Y:S01]  /*7000*/  @!P4 FADD R50, R50, R29 ;  /* 0x0000001d3232c221 */ /* 0x000fe20000000000 */
[----:B------:R-:W2:Y:S04]  /*7010*/  SHFL.UP PT, R26, R25, 0x1, RZ ;  /* 0x04200000191a7989 */ /* 0x000ea800000e00ff */
[----:B------:R-:W3:Y:S04]  /*7020*/  SHFL.UP PT, R27, R48, 0x1, RZ ;  /* 0x04200000301b7989 */ /* 0x000ee800000e00ff */
[----:B------:R-:W4:Y:S01]  /*7030*/  SHFL.UP PT, R29, R50, 0x1, RZ ;  /* 0x04200000321d7989 */ /* 0x000f2200000e00ff */
[----:B------:R-:W-:-:S04]  /*7040*/  ISETP.GE.AND P6, PT, R53, 0x1, PT ;  /* 0x000000013500780c */ /* 0x000fc80003fc6270 */
[----:B0-----:R-:W-:-:S04]  /*7050*/  SEL R30, R30, RZ, P6 ;  /* 0x000000ff1e1e7207 */ /* 0x001fc80003000000 */
[----:B------:R-:W-:Y:S02]  /*7060*/  IADD3 R39, P0, PT, R30, R33, RZ ;  /* 0x000000211e277210 */ /* 0x000fe40007f1e0ff */
[----:B-1----:R-:W-:-:S03]  /*7070*/  SEL R31, R31, RZ, P6 ;  /* 0x000000ff1f1f7207 */ /* 0x002fc60003000000 */
[----:B------:R-:W0:Y:S02]  /*7080*/  SHFL.UP PT, R28, R39, 0x2, RZ ;  /* 0x04400000271c7989 */ /* 0x000e2400000e00ff */
[----:B------:R-:W-:Y:S01]  /*7090*/  IMAD.X R31, R31, 0x1, R32, P0 ;  /* 0x000000011f1f7824 */ /* 0x000fe200000e0620 */
[----:B------:R-:W-:Y:S01]  /*70a0*/  ISETP.NE.U32.AND P0, PT, R33, RZ, PT ;  /* 0x000000ff2100720c */ /* 0x000fe20003f05070 */
[----:B--2---:R-:W-:Y:S01]  /*70b0*/  FADD R26, R25, R26 ;  /* 0x0000001a191a7221 */ /* 0x004fe20000000000 */
[----:B---3--:R-:W-:Y:S02]  /*70c0*/  FADD R27, R48, R27 ;  /* 0x0000001b301b7221 */ /* 0x008fe40000000000 */
[----:B------:R-:W1:Y:S01]  /*70d0*/  SHFL.UP PT, R30, R31, 0x2, RZ ;  /* 0x044000001f1e7989 */ /* 0x000e6200000e00ff */
[----:B------:R-:W-:Y:S01]  /*70e0*/  ISETP.NE.AND.EX P0, PT, R32, RZ, PT, P0 ;  /* 0x000000ff2000720c */ /* 0x000fe20003f05300 */
[----:B----4-:R-:W-:-:S03]  /*70f0*/  FADD R29, R50, R29 ;  /* 0x0000001d321d7221 */ /* 0x010fc60000000000 */
[----:B------:R-:W-:Y:S02]  /*7100*/  @P6 FSEL R25, R26, R25, !P0 ;  /* 0x000000191a196208 */ /* 0x000fe40004000000 */
[----:B------:R-:W-:Y:S02]  /*7110*/  @P6 FSEL R48, R27, R48, !P0 ;  /* 0x000000301b306208 */ /* 0x000fe40004000000 */
[----:B------:R-:W-:Y:S01]  /*7120*/  @P6 FSEL R50, R29, R50, !P0 ;  /* 0x000000321d326208 */ /* 0x000fe20004000000 */
[----:B------:R-:W2:Y:S04]  /*7130*/  SHFL.UP PT, R26, R25, 0x2, RZ ;  /* 0x04400000191a7989 */ /* 0x000ea800000e00ff */
[----:B------:R-:W3:Y:S04]  /*7140*/  SHFL.UP PT, R27, R48, 0x2, RZ ;  /* 0x04400000301b7989 */ /* 0x000ee800000e00ff */
[----:B------:R-:W4:Y:S01]  /*7150*/  SHFL.UP PT, R29, R50, 0x2, RZ ;  /* 0x04400000321d7989 */ /* 0x000f2200000e00ff */
[----:B------:R-:W-:-:S04]  /*7160*/  ISETP.GE.AND P6, PT, R53, 0x2, PT ;  /* 0x000000023500780c */ /* 0x000fc80003fc6270 */
[----:B0-----:R-:W-:Y:S02]  /*7170*/  SEL R28, R28, RZ, P6 ;  /* 0x000000ff1c1c7207 */ /* 0x001fe40003000000 */
[----:B-1----:R-:W-:Y:S02]  /*7180*/  SEL R30, R30, RZ, P6 ;  /* 0x000000ff1e1e7207 */ /* 0x002fe40003000000 */
[----:B------:R-:W-:-:S05]  /*7190*/  IADD3 R33, P0, PT, R28, R39, RZ ;  /* 0x000000271c217210 */ /* 0x000fca0007f1e0ff */
[----:B------:R-:W-:Y:S01]  /*71a0*/  IMAD.X R35, R30, 0x1, R31, P0 ;  /* 0x000000011e237824 */ /* 0x000fe200000e061f */
[----:B------:R-:W-:Y:S01]  /*71b0*/  ISETP.NE.U32.AND P0, PT, R39, RZ, PT ;  /* 0x000000ff2700720c */ /* 0x000fe20003f05070 */
[----:B------:R-:W0:Y:S01]  /*71c0*/  SHFL.UP PT, R28, R33, 0x4, RZ ;  /* 0x04800000211c7989 */ /* 0x000e2200000e00ff */
[----:B--2---:R-:W-:Y:S02]  /*71d0*/  FADD R26, R25, R26 ;  /* 0x0000001a191a7221 */ /* 0x004fe40000000000 */
[----:B------:R-:W-:Y:S01]  /*71e0*/  ISETP.NE.AND.EX P0, PT, R31, RZ, PT, P0 ;  /* 0x000000ff1f00720c */ /* 0x000fe20003f05300 */
[----:B---3--:R-:W-:Y:S01]  /*71f0*/  FADD R27, R48, R27 ;  /* 0x0000001b301b7221 */ /* 0x008fe20000000000 */
[----:B------:R-:W1:Y:S01]  /*7200*/  SHFL.UP PT, R30, R35, 0x4, RZ ;  /* 0x04800000231e7989 */ /* 0x000e6200000e00ff */
[----:B----4-:R-:W-:Y:S01]  /*7210*/  FADD R29, R50, R29 ;  /* 0x0000001d321d7221 */ /* 0x010fe20000000000 */
[----:B------:R-:W-:Y:S02]  /*7220*/  @P6 FSEL R25, R26, R25, !P0 ;  /* 0x000000191a196208 */ /* 0x000fe40004000000 */
[----:B------:R-:W-:-:S02]  /*7230*/  @P6 FSEL R48, R27, R48, !P0 ;  /* 0x000000301b306208 */ /* 0x000fc40004000000 */
        /* <DEDUP_REMOVED lines=9> */
[----:B------:R-:W0:Y:S01]  /*72d0*/  SHFL.UP PT, R28, R31, 0x8, RZ ;  /* 0x050000001f1c7989 */ /* 0x000e2200000e00ff */
[----:B------:R-:W-:Y:S01]  /*72e0*/  ISETP.NE.U32.AND P0, PT, R33, RZ, PT ;  /* 0x000000ff2100720c */ /* 0x000fe20003f05070 */
[----:B--2---:R-:W-:Y:S02]  /*72f0*/  FADD R26, R25, R26 ;  /* 0x0000001a191a7221 */ /* 0x004fe40000000000 */
[----:B------:R-:W1:Y:S01]  /*7300*/  SHFL.UP PT, R30, R39, 0x8, RZ ;  /* 0x05000000271e7989 */ /* 0x000e6200000e00ff */
[----:B---3--:R-:W-:Y:S01]  /*7310*/  FADD R27, R48, R27 ;  /* 0x0000001b301b7221 */ /* 0x008fe20000000000 */
        /* <DEDUP_REMOVED lines=32> */
[----:B--2---:R-:W-:-:S03]  /*7520*/  FADD R30, R25, R32 ;  /* 0x00000020191e7221 */ /* 0x004fc60000000000 */
[----:B------:R-:W-:Y:S01]  /*7530*/  ISETP.NE.AND.EX P0, PT, R35, RZ, PT, P0 ;  /* 0x000000ff2300720c */ /* 0x000fe20003f05300 */
[----:B---3--:R-:W-:Y:S01]  /*7540*/  FADD R29, R48, R29 ;  /* 0x0000001d301d7221 */ /* 0x008fe20000000000 */
[----:B----4-:R-:W-:Y:S02]  /*7550*/  FADD R33, R50, R31 ;  /* 0x0000001f32217221 */ /* 0x010fe40000000000 */
[----:B------:R-:W-:Y:S02]  /*7560*/  FSEL R30, R30, R25, !P0 ;  /* 0x000000191e1e7208 */ /* 0x000fe40004000000 */
[----:B------:R-:W-:Y:S02]  /*7570*/  FSEL R31, R29, R48, !P0 ;  /* 0x000000301d1f7208 */ /* 0x000fe40004000000 */
[----:B------:R-:W-:Y:S02]  /*7580*/  FSEL R55, R33, R50, !P0 ;  /* 0x0000003221377208 */ /* 0x000fe40004000000 */
[----:B------:R-:W-:-:S13]  /*7590*/  ISETP.NE.AND P0, PT, R53, 0x1f, PT ;  /* 0x0000001f3500780c */ /* 0x000fda0003f05270 */
[----:B------:R-:W-:-:S05]  /*75a0*/  @!P0 IMAD R54, R51, 0x18, R3 ;  /* 0x0000001833368824 */ /* 0x000fca00078e0203 */
[----:B------:R-:W-:Y:S04]  /*75b0*/  @!P0 STS.64 [R54+0x8], R30 ;  /* 0x0000081e36008388 */ /* 0x000fe80000000a00 */
[----:B------:R-:W-:Y:S04]  /*75c0*/  @!P0 STS.64 [R54], R26 ;  /* 0x0000001a36008388 */ /* 0x000fe80000000a00 */
[----:B------:R-:W-:Y:S01]  /*75d0*/  @!P0 STS [R54+0x10], R55 ;  /* 0x0000103736008388 */ /* 0x000fe20000000800 */
[----:B------:R-:W-:Y:S06]  /*75e0*/  BAR.SYNC.DEFER_BLOCKING 0x0 ;  /* 0x0000000000007b1d */ /* 0x000fec0000010000 */
[----:B------:R-:W0:Y:S04]  /*75f0*/  LDS.64 R28, [R3+0x18] ;  /* 0x00001800031c7984 */ /* 0x000e280000000a00 */
[----:B------:R-:W1:Y:S04]  /*7600*/  LDS.64 R40, [R3] ;  /* 0x0000000003287984 */ /* 0x000e680000000a00 */
[----:B------:R-:W-:Y:S04]  /*7610*/  LDS.64 R38, [R3+0x30] ;  /* 0x0000300003267984 */ /* 0x000fe80000000a00 */
[----:B------:R-:W2:Y:S04]  /*7620*/  LDS.128 R32, [R3+0x20] ;  /* 0x0000200003207984 */ /* 0x000ea80000000c00 */
[----:B------:R-:W3:Y:S04]  /*7630*/  LDS.64 R42, [R3+0x8] ;  /* 0x00000800032a7984 */ /* 0x000ee80000000a00 */
[----:B------:R-:W4:Y:S01]  /*7640*/  LDS R52, [R3+0x10] ;  /* 0x0000100003347984 */ /* 0x000f220000000800 */
[----:B------:R-:W-:-:S02]  /*7650*/  FSEL R25, R25, R30, !P6 ;  /* 0x0000001e19197208 */ /* 0x000fc40007000000 */
[----:B------:R-:W-:Y:S01]  /*7660*/  FSEL R48, R48, R31, !P6 ;  /* 0x0000001f30307208 */ /* 0x000fe20007000000 */
[----:B------:R-:W5:Y:S01]  /*7670*/  LDS.64 R46, [R3+0x38] ;  /* 0x00003800032e7984 */ /* 0x000f620000000a00 */
[----:B------:R-:W-:-:S03]  /*7680*/  FSEL R50, R50, R55, !P6 ;  /* 0x0000003732327208 */ /* 0x000fc60007000000 */
[----:B------:R-:W5:Y:S04]  /*7690*/  LDS R49, [R3+0x40] ;  /* 0x0000400003317984 */ /* 0x000f680000000800 */
[----:B------:R-:W5:Y:S01]  /*76a0*/  LDS.64 R44, [R3+0x48] ;  /* 0x00004800032c7984 */ /* 0x000f620000000a00 */
[----:B0-----:R-:W-:Y:S02]  /*76b0*/  ISETP.NE.U32.AND P0, PT, R28, RZ, PT ;  /* 0x000000ff1c00720c */ /* 0x001fe40003f05070 */
[----:B-1----:R-:W-:Y:S02]  /*76c0*/  IADD3 R55, P6, PT, R40, R28, RZ ;  /* 0x0000001c28377210 */ /* 0x002fe40007fde0ff */
[----:B------:R-:W-:-:S03]  /*76d0*/  ISETP.NE.AND.EX P0, PT, R29, RZ, PT, P0 ;  /* 0x000000ff1d00720c */ /* 0x000fc60003f05300 */
[----:B------:R-:W-:Y:S02]  /*76e0*/  IMAD.X R57, R41, 0x1, R29, P6 ;  /* 0x0000000129397824 */ /* 0x000fe400030e061d */
[----:B------:R-:W0:Y:S01]  /*76f0*/  LDS.128 R28, [R3+0x50] ;  /* 0x00005000031c7984 */ /* 0x000e220000000c00 */
[----:B--2---:R-:W-:-:S05]  /*7700*/  IADD3 R35, P6, PT, R38, R55, RZ ;  /* 0x0000003726237210 */ /* 0x004fca0007fde0ff */
[----:B------:R-:W-:Y:S01]  /*7710*/  IMAD.X R54, R39, 0x1, R57, P6 ;  /* 0x0000000127367824 */ /* 0x000fe200030e0639 */
[----:B------:R-:W-:-:S04]  /*7720*/  ISETP.NE.U32.AND P6, PT, R38, RZ, PT ;  /* 0x000000ff2600720c */ /* 0x000fc80003fc5070 */
[----:B------:R-:W-:Y:S02]  /*7730*/  ISETP.NE.AND.EX P6, PT, R39, RZ, PT, P6 ;  /* 0x000000ff2700720c */ /* 0x000fe40003fc5360 */
[----:B------:R-:W1:Y:S01]  /*7740*/  LDS.64 R38, [R3+0x60] ;  /* 0x0000600003267984 */ /* 0x000e620000000a00 */
[----:B---3--:R-:W-:Y:S01]  /*7750*/  @!P0 FADD R32, R42, R32 ;  /* 0x000000202a208221 */ /* 0x008fe20000000000 */
[----:B------:R-:W-:Y:S01]  /*7760*/  @!P0 FADD R33, R43, R33 ;  /* 0x000000212b218221 */ /* 0x000fe20000000000 */
[----:B----4-:R-:W-:Y:S01]  /*7770*/  @!P0 FADD R34, R52, R34 ;  /* 0x0000002234228221 */ /* 0x010fe20000000000 */
[----:B------:R-:W-:-:S04]  /*7780*/  ISETP.NE.AND P0, PT, R51, 0x2, PT ;  /* 0x000000023300780c */ /* 0x000fc80003f05270 */
[----:B------:R-:W-:Y:S02]  /*7790*/  SEL R56, R55, R40, !P0 ;  /* 0x0000002837387207 */ /* 0x000fe40004000000 */
[----:B------:R-:W-:Y:S01]  /*77a0*/  SEL R55, R57, R41, !P0 ;  /* 0x0000002939377207 */ /* 0x000fe20004000000 */
[C---:B-----5:R-:W-:Y:S01]  /*77b0*/  @!P6 FADD R46, R32.reuse, R46 ;  /* 0x0000002e202ee221 */ /* 0x060fe20000000000 */
[----:B------:R-:W-:Y:S01]  /*77c0*/  FSEL R57, R32, R42, !P0 ;  /* 0x0000002a20397208 */ /* 0x000fe20004000000 */
[C---:B------:R-:W-:Y:S01]  /*77d0*/  @!P6 FADD R47, R33.reuse, R47 ;  /* 0x0000002f212fe221 */ /* 0x040fe20000000000 */
[C---:B------:R-:W-:Y:S01]  /*77e0*/  FSEL R32, R34.reuse, R52, !P0 ;  /* 0x0000003422207208 */ /* 0x040fe20004000000 */
[----:B------:R-:W-:Y:S01]  /*77f0*/  @!P6 FADD R49, R34, R49 ;  /* 0x000000312231e221 */ /* 0x000fe20000000000 */
[----:B------:R-:W-:Y:S01]  /*7800*/  FSEL R58, R33, R43, !P0 ;  /* 0x0000002b213a7208 */ /* 0x000fe20004000000 */
[----:B------:R-:W2:Y:S01]  /*7810*/  LDS.64 R40, [R3+0x68] ;  /* 0x0000680003287984 */ /* 0x000ea20000000a00 */
[----:B------:R-:W-:-:S03]  /*7820*/  ISETP.NE.AND P6, PT, R51, 0x3, PT ;  /* 0x000000033300780c */ /* 0x000fc60003fc5270 */
[----:B------:R-:W3:Y:S04]  /*7830*/  LDS R52, [R3+0x70] ;  /* 0x0000700003347984 */ /* 0x000ee80000000800 */
[----:B------:R-:W4:Y:S01]  /*7840*/  LDS.64 R42, [R3+0x78] ;  /* 0x00007800032a7984 */ /* 0x000f220000000a00 */
[----:B------:R-:W-:Y:S02]  /*7850*/  ISETP.NE.U32.AND P0, PT, R44, RZ, PT ;  /* 0x000000ff2c00720c */ /* 0x000fe40003f05070 */
[----:B------:R-:W-:Y:S02]  /*7860*/  SEL R56, R35, R56, !P6 ;  /* 0x0000003823387207 */ /* 0x000fe40007000000 */
[----:B------:R-:W-:Y:S02]  /*7870*/  SEL R55, R54, R55, !P6 ;  /* 0x0000003736377207 */ /* 0x000fe40007000000 */
[----:B------:R-:W-:-:S02]  /*7880*/  FSEL R57, R46, R57, !P6 ;  /* 0x000000392e397208 */ /* 0x000fc40007000000 */
[----:B------:R-:W-:Y:S02]  /*7890*/  FSEL R58, R47, R58, !P6 ;  /* 0x0000003a2f3a7208 */ /* 0x000fe40007000000 */
[----:B0-----:R-:W-:Y:S02]  /*78a0*/  FSEL R31, R49, R32, !P6 ;  /* 0x00000020311f7208 */ /* 0x001fe40007000000 */
[----:B------:R-:W-:Y:S02]  /*78b0*/  IADD3 R59, P6, PT, R44, R35, RZ ;  /* 0x000000232c3b7210 */ /* 0x000fe40007fde0ff */
[C---:B------:R-:W-:Y:S01]  /*78c0*/  ISETP.NE.AND.EX P0, PT, R45.reuse, RZ, PT, P0 ;  /* 0x000000ff2d00720c */ /* 0x040fe20003f05300 */
[----:B------:R-:W-:Y:S02]  /*78d0*/  LDS.128 R32, [R3+0x80] ;  /* 0x0000800003207984 */ /* 0x000fe40000000c00 */
[----:B------:R-:W-:Y:S02]  /*78e0*/  IMAD.X R54, R45, 0x1, R54, P6 ;  /* 0x000000012d367824 */ /* 0x000fe400030e0636 */
[----:B------:R-:W0:Y:S01]  /*78f0*/  LDS.64 R44, [R3+0x90] ;  /* 0x00009000032c7984 */ /* 0x000e220000000a00 */
[----:B------:R-:W-:-:S03]  /*7900*/  ISETP.NE.AND P6, PT, R51, 0x4, PT ;  /* 0x000000043300780c */ /* 0x000fc60003fc5270 */
[----:B------:R-:W-:Y:S04]  /*7910*/  LDS R35, [R3+0xa0] ;  /* 0x0000a00003237984 */ /* 0x000fe80000000800 */
[----:B------:R-:W-:Y:S01]  /*7920*/  @!P0 FADD R28, R46, R28 ;  /* 0x0000001c2e1c8221 */ /* 0x000fe20000000000 */
[----:B------:R-:W-:Y:S01]  /*7930*/  @!P0 FADD R29, R47, R29 ;  /* 0x0000001d2f1d8221 */ /* 0x000fe20000000000 */
[----:B------:R-:W-:Y:S01]  /*7940*/  @!P0 FADD R30, R49, R30 ;  /* 0x0000001e311e8221 */ /* 0x000fe20000000000 */
[----:B-1----:R-:W-:Y:S01]  /*7950*/  ISETP.NE.U32.AND P0, PT, R38, RZ, PT ;  /* 0x000000ff2600720c */ /* 0x002fe20003f05070 */
[----:B------:R-:W1:Y:S01]  /*7960*/  LDS.64 R46, [R3+0x98] ;  /* 0x00009800032e7984 */ /* 0x000e620000000a00 */
[----:B------:R-:W-:Y:S02]  /*7970*/  SEL R56, R59, R56, !P6 ;  /* 0x000000383b387207 */ /* 0x000fe40007000000 */
[----:B------:R-:W-:-:S02]  /*7980*/  ISETP.NE.AND.EX P0, PT, R39, RZ, PT, P0 ;  /* 0x000000ff2700720c */ /* 0x000fc40003f05300 */
[----:B------:R-:W-:Y:S02]  /*7990*/  SEL R55, R54, R55, !P6 ;  /* 0x0000003736377207 */ /* 0x000fe40007000000 */
[----:B------:R-:W-:Y:S02]  /*79a0*/  FSEL R57, R28, R57, !P6 ;  /* 0x000000391c397208 */ /* 0x000fe40007000000 */
[----:B------:R-:W-:Y:S02]  /*79b0*/  FSEL R58, R29, R58, !P6 ;  /* 0x0000003a1d3a7208 */ /* 0x000fe40007000000 */
[----:B------:R-:W-:Y:S02]  /*79c0*/  FSEL R31, R30, R31, !P6 ;  /* 0x0000001f1e1f7208 */ /* 0x000fe40007000000 */
[----:B------:R-:W-:-:S04]  /*79d0*/  IADD3 R59, P6, PT, R38, R59, RZ ;  /* 0x0000003b263b7210 */ /* 0x000fc80007fde0ff */
[----:B------:R-:W-:Y:S02]  /*79e0*/  IADD3.X R54, PT, PT, R39, R54, RZ, P6, !PT ;  /* 0x0000003627367210 */ /* 0x000fe400037fe4ff */
[----:B------:R-:W5:Y:S01]  /*79f0*/  LDS.64 R38, [R3+0xa8] ;  /* 0x0000a80003267984 */ /* 0x000f620000000a00 */
[----:B--2---:R-:W-:Y:S01]  /*7a00*/  @!P0 FADD R40, R28, R40 ;  /* 0x000000281c288221 */ /* 0x004fe20000000000 */
[----:B------:R-:W-:Y:S01]  /*7a10*/  @!P0 FADD R41, R29, R41 ;  /* 0x000000291d298221 */ /* 0x000fe20000000000 */
[----:B---3--:R-:W-:Y:S01]  /*7a20*/  @!P0 FADD R52, R30, R52 ;  /* 0x000000341e348221 */ /* 0x008fe20000000000 */
[----:B----4-:R-:W-:Y:S02]  /*7a30*/  ISETP.NE.U32.AND P6, PT, R42, RZ, PT ;  /* 0x000000ff2a00720c */ /* 0x010fe40003fc5070 */
[----:B------:R-:W-:Y:S02]  /*7a40*/  ISETP.NE.AND P0, PT, R51, 0x5, PT ;  /* 0x000000053300780c */ /* 0x000fe40003f05270 */
[----:B------:R-:W-:-:S02]  /*7a50*/  ISETP.NE.AND.EX P6, PT, R43, RZ, PT, P6 ;  /* 0x000000ff2b00720c */ /* 0x000fc40003fc5360 */
[----:B------:R-:W-:Y:S02]  /*7a60*/  SEL R56, R59, R56, !P0 ;  /* 0x000000383b387207 */ /* 0x000fe40004000000 */
[----:B------:R-:W-:Y:S02]  /*7a70*/  SEL R55, R54, R55, !P0 ;  /* 0x0000003736377207 */ /* 0x000fe40004000000 */
[----:B------:R-:W-:Y:S02]  /*7a80*/  FSEL R57, R40, R57, !P0 ;  /* 0x0000003928397208 */ /* 0x000fe40004000000 */
[----:B------:R-:W-:Y:S02]  /*7a90*/  FSEL R58, R41, R58, !P0 ;  /* 0x0000003a293a7208 */ /* 0x000fe40004000000 */
[----:B------:R-:W-:Y:S02]  /*7aa0*/  FSEL R49, R52, R31, !P0 ;  /* 0x0000001f34317208 */ /* 0x000fe40004000000 */
[----:B------:R-:W-:Y:S01]  /*7ab0*/  IADD3 R59, P0, PT, R42, R59, RZ ;  /* 0x0000003b2a3b7210 */ /* 0x000fe20007f1e0ff */
[----:B------:R-:W2:Y:S04]  /*7ac0*/  LDS.128 R28, [R3+0xb0] ;  /* 0x0000b000031c7984 */ /* 0x000ea80000000c00 */
[----:B------:R-:W-:Y:S01]  /*7ad0*/  IMAD.X R42, R43, 0x1, R54, P0 ;  /* 0x000000012b2a7824 */ /* 0x000fe200000e0636 */
[----:B0-----:R-:W-:Y:S01]  /*7ae0*/  ISETP.NE.U32.AND P0, PT, R44, RZ, PT ;  /* 0x000000ff2c00720c */ /* 0x001fe20003f05070 */
[----:B------:R-:W-:Y:S01]  /*7af0*/  @!P6 FADD R32, R40, R32 ;  /* 0x000000202820e221 */ /* 0x000fe20000000000 */
[----:B------:R-:W-:-:S02]  /*7b00*/  @!P6 FADD R33, R41, R33 ;  /* 0x000000212921e221 */ /* 0x000fc40000000000 */
[----:B------:R-:W-:Y:S01]  /*7b10*/  ISETP.NE.AND.EX P0, PT, R45, RZ, PT, P0 ;  /* 0x000000ff2d00720c */ /* 0x000fe20003f05300 */
[----:B------:R-:W-:Y:S01]  /*7b20*/  @!P6 FADD R34, R52, R34 ;  /* 0x000000223422e221 */ /* 0x000fe20000000000 */
[----:B------:R-:W-:-:S04]  /*7b30*/  ISETP.NE.AND P6, PT, R51, 0x6, PT ;  /* 0x000000063300780c */ /* 0x000fc80003fc5270 */
[----:B------:R-:W-:Y:S02]  /*7b40*/  SEL R56, R59, R56, !P6 ;  /* 0x000000383b387207 */ /* 0x000fe40007000000 */
[----:B------:R-:W-:Y:S02]  /*7b50*/  SEL R52, R42, R55, !P6 ;  /* 0x000000372a347207 */ /* 0x000fe40007000000 */
[----:B------:R-:W-:Y:S02]  /*7b60*/  FSEL R57, R32, R57, !P6 ;  /* 0x0000003920397208 */ /* 0x000fe40007000000 */
[C---:B------:R-:W-:Y:S02]  /*7b70*/  FSEL R58, R33.reuse, R58, !P6 ;  /* 0x0000003a213a7208 */ /* 0x040fe40007000000 */
[----:B------:R-:W-:Y:S02]  /*7b80*/  FSEL R40, R34, R49, !P6 ;  /* 0x0000003122287208 */ /* 0x000fe40007000000 */
[----:B------:R-:W-:Y:S01]  /*7b90*/  IADD3 R59, P6, PT, R44, R59, RZ ;  /* 0x0000003b2c3b7210 */ /* 0x000fe20007fde0ff */
[----:B-1----:R-:W-:Y:S01]  /*7ba0*/  @!P0 FADD R46, R32, R46 ;  /* 0x0000002e202e8221 */ /* 0x002fe20000000000 */
[----:B------:R-:W-:Y:S01]  /*7bb0*/  @!P0 FADD R47, R33, R47 ;  /* 0x0000002f212f8221 */ /* 0x000fe20000000000 */
[----:B------:R-:W-:Y:S01]  /*7bc0*/  @!P0 FADD R35, R34, R35 ;  /* 0x0000002322238221 */ /* 0x000fe20000000000 */
[----:B------:R-:W-:Y:S01]  /*7bd0*/  ISETP.NE.AND P0, PT, R51, 0x7, PT ;  /* 0x000000073300780c */ /* 0x000fe20003f05270 */
[----:B------:R-:W-:-:S03]  /*7be0*/  IMAD.X R45, R45, 0x1, R42, P6 ;  /* 0x000000012d2d7824 */ /* 0x000fc600030e062a */
[----:B------:R-:W-:Y:S02]  /*7bf0*/  SEL R42, R59, R56, !P0 ;  /* 0x000000383b2a7207 */ /* 0x000fe40004000000 */
[----:B------:R-:W-:Y:S02]  /*7c00*/  SEL R44, R45, R52, !P0 ;  /* 0x000000342d2c7207 */ /* 0x000fe40004000000 */
[----:B------:R-:W-:Y:S02]  /*7c10*/  FSEL R34, R46, R57, !P0 ;  /* 0x000000392e227208 */ /* 0x000fe40004000000 */
[----:B------:R-:W-:Y:S02]  /*7c20*/  FSEL R41, R47, R58, !P0 ;  /* 0x0000003a2f297208 */ /* 0x000fe40004000000 */
[----:B------:R-:W-:Y:S02]  /*7c30*/  FSEL R40, R35, R40, !P0 ;  /* 0x0000002823287208 */ /* 0x000fe40004000000 */
[----:B-----5:R-:W-:-:S02]  /*7c40*/  IADD3 R32, P0, PT, R38, R59, RZ ;  /* 0x0000003b26207210 */ /* 0x020fc40007f1e0ff */
[----:B------:R-:W-:-:S03]  /*7c50*/  ISETP.NE.U32.AND P6, PT, R38, RZ, PT ;  /* 0x000000ff2600720c */ /* 0x000fc60003fc5070 */
[C---:B------:R-:W-:Y:S01]  /*7c60*/  IMAD.X R33, R39.reuse, 0x1, R45, P0 ;  /* 0x0000000127217824 */ /* 0x040fe200000e062d */
[----:B------:R-:W-:Y:S02]  /*7c70*/  ISETP.GE.U32.AND P0, PT, R60, 0x20, PT ;  /* 0x000000203c00780c */ /* 0x000fe40003f06070 */
[----:B------:R-:W-:Y:S01]  /*7c80*/  ISETP.NE.AND.EX P6, PT, R39, RZ, PT, P6 ;  /* 0x000000ff2700720c */ /* 0x000fe20003fc5360 */
[----:B------:R0:W1:Y:S01]  /*7c90*/  SHFL.UP PT, R38, R26, 0x1, RZ ;  /* 0x042000001a267989 */ /* 0x00006200000e00ff */
[----:B------:R-:W-:Y:S03]  /*7ca0*/  BSSY.RECONVERGENT B0, `(.L_x_759) ;  /* 0x0000016000007945 */ /* 0x000fe60003800200 */
[----:B------:R0:W3:Y:S04]  /*7cb0*/  SHFL.UP PT, R43, R27, 0x1, RZ ;  /* 0x042000001b2b7989 */ /* 0x0000e800000e00ff */
[----:B------:R-:W4:Y:S04]  /*7cc0*/  SHFL.UP PT, R25, R25, 0x1, RZ ;  /* 0x0420000019197989 */ /* 0x000f2800000e00ff */
[----:B------:R0:W0:Y:S01]  /*7cd0*/  SHFL.UP PT, R26, R48, 0x1, RZ ;  /* 0x04200000301a7989 */ /* 0x00002200000e00ff */
[----:B--2---:R-:W-:-:S03]  /*7ce0*/  @!P6 FADD R28, R46, R28 ;  /* 0x0000001c2e1ce221 */ /* 0x004fc60000000000 */
[----:B------:R2:W0:Y:S01]  /*7cf0*/  SHFL.UP PT, R27, R50, 0x1, RZ ;  /* 0x04200000321b7989 */ /* 0x00042200000e00ff */
[----:B------:R-:W-:Y:S01]  /*7d00*/  @!P6 FADD R29, R47, R29 ;  /* 0x0000001d2f1de221 */ /* 0x000fe20000000000 */
[----:B------:R-:W-:Y:S01]  /*7d10*/  @!P6 FADD R30, R35, R30 ;  /* 0x0000001e231ee221 */ /* 0x000fe20000000000 */
[----:B------:R-:W-:Y:S06]  /*7d20*/  @!P0 BRA `(.L_x_760) ;  /* 0x0000000000348947 */ /* 0x000fec0003800000 */
[C---:B-1----:R-:W-:Y:S02]  /*7d30*/  ISETP.NE.U32.AND P0, PT, R38.reuse, RZ, PT ;  /* 0x000000ff2600720c */ /* 0x042fe40003f05070 */
[----:B------:R-:W-:Y:S02]  /*7d40*/  ISETP.NE.AND P6, PT, R53, RZ, PT ;  /* 0x000000ff3500720c */ /* 0x000fe40003fc5270 */
[----:B---3--:R-:W-:Y:S02]  /*7d50*/  ISETP.NE.AND.EX P0, PT, R43, RZ, PT, P0 ;  /* 0x000000ff2b00720c */ /* 0x008fe40003f05300 */
[----:B------:R-:W-:-:S11]  /*7d60*/  SEL R31, R38, RZ, P6 ;  /* 0x000000ff261f7207 */ /* 0x000fd60003000000 */
[----:B----4-:R-:W-:Y:S01]  /*7d70*/  @!P0 FADD R25, R25, R34 ;  /* 0x0000002219198221 */ /* 0x010fe20000000000 */
[----:B0-----:R-:W-:Y:S01]  /*7d80*/  @!P0 FADD R26, R26, R41 ;  /* 0x000000291a1a8221 */ /* 0x001fe20000000000 */
[----:B------:R-:W-:Y:S01]  /*7d90*/  @!P0 FADD R27, R27, R40 ;  /* 0x000000281b1b8221 */ /* 0x000fe20000000000 */
[----:B------:R-:W-:Y:S02]  /*7da0*/  IADD3 R38, P0, PT, R31, R42, RZ ;  /* 0x0000002a1f267210 */ /* 0x000fe40007f1e0ff */
[----:B------:R-:W-:Y:S02]  /*7db0*/  SEL R31, R43, RZ, P6 ;  /* 0x000000ff2b1f7207 */ /* 0x000fe40003000000 */
[----:B------:R-:W-:Y:S02]  /*7dc0*/  FSEL R25, R34, R25, !P6 ;  /* 0x0000001922197208 */ /* 0x000fe40007000000 */
[----:B------:R-:W-:Y:S01]  /*7dd0*/  FSEL R26, R41, R26, !P6 ;  /* 0x0000001a291a7208 */ /* 0x000fe20007000000 */
[----:B------:R-:W-:Y:S01]  /*7de0*/  IMAD.X R43, R31, 0x1, R44, P0 ;  /* 0x000000011f2b7824 */ /* 0x000fe200000e062c */
[----:B------:R-:W-:-:S07]  /*7df0*/  FSEL R27, R40, R27, !P6 ;  /* 0x0000001b281b7208 */ /* 0x000fce0007000000 */
.L_x_760:
[----:B------:R-:W-:Y:S05]  /*7e00*/  BSYNC.RECONVERGENT B0 ;  /* 0x0000000000007941 */ /* 0x000fea0003800200 */
.L_x_759:
[----:B------:R-:W-:Y:S01]  /*7e10*/  @P5 ISETP.NE.U32.AND P6, PT, R5, RZ, PT ;  /* 0x000000ff0500520c */ /* 0x000fe20003fc5070 */
[----:B------:R-:W-:Y:S01]  /*7e20*/  IMAD.MOV.U32 R40, RZ, RZ, R5 ;  /* 0x000000ffff287224 */ /* 0x000fe200078e0005 */
[----:B------:R-:W-:Y:S01]  /*7e30*/  PLOP3.LUT P0, PT, PT, PT, PT, 0x80, 0x8 ;  /* 0x000000000008781c */ /* 0x000fe20003f0f070 */
[----:B------:R-:W-:Y:S01]  /*7e40*/  IMAD.MOV.U32 R39, RZ, RZ, R6 ;  /* 0x000000ffff277224 */ /* 0x000fe200078e0006 */
[----:B------:R-:W-:Y:S01]  /*7e50*/  @P5 ISETP.NE.AND.EX P6, PT, R6, RZ, PT, P6 ;  /* 0x000000ff0600520c */ /* 0x000fe20003fc5360 */
[----:B------:R-:W-:Y:S01]  /*7e60*/  IMAD.MOV.U32 R41, RZ, RZ, RZ ;  /* 0x000000ffff297224 */ /* 0x000fe200078e00ff */
[----:B------:R-:W-:Y:S01]  /*7e70*/  BSSY.RECONVERGENT B0, `(.L_x_761) ;  /* 0x00000d0000007945 */ /* 0x000fe20003800200 */
[----:B------:R-:W-:Y:S01]  /*7e80*/  IMAD.MOV.U32 R46, RZ, RZ, RZ ;  /* 0x000000ffff2e7224 */ /* 0x000fe200078e00ff */
[----:B------:R-:W-:Y:S01]  /*7e90*/  @P5 PLOP3.LUT P0, PT, P6, PT, PT, 0x80, 0x8 ;  /* 0x000000000008581c */ /* 0x000fe2000370f070 */
[----:B-1----:R-:W-:Y:S01]  /*7ea0*/  @P5 IMAD.MOV.U32 R41, RZ, RZ, R38 ;  /* 0x000000ffff295224 */ /* 0x002fe200078e0026 */
[----:B------:R-:W-:Y:S01]  /*7eb0*/  @P5 IADD3 R40, P6, PT, R38, R5, RZ ;  /* 0x0000000526285210 */ /* 0x000fe20007fde0ff */
[----:B---3--:R-:W-:-:S04]  /*7ec0*/  @P5 IMAD.MOV.U32 R46, RZ, RZ, R43 ;  /* 0x000000ffff2e5224 */ /* 0x008fc800078e002b */
[----:B------:R-:W-:Y:S01]  /*7ed0*/  @P5 IMAD.X R39, R43, 0x1, R6, P6 ;  /* 0x000000012b275824 */ /* 0x000fe200030e0606 */
[----:B------:R-:W-:-:S04]  /*7ee0*/  IADD3 R35, P6, PT, R40, R7, RZ ;  /* 0x0000000728237210 */ /* 0x000fc80007fde0ff */
[----:B------:R-:W-:Y:S01]  /*7ef0*/  IADD3 R36, P5, PT, R35, R36, RZ ;  /* 0x0000002423247210 */ /* 0x000fe20007fbe0ff */
[----:B----4-:R-:W-:Y:S01]  /*7f00*/  @!P0 FADD R9, R9, R25 ;  /* 0x0000001909098221 */ /* 0x010fe20000000000 */
[----:B0-----:R-:W-:Y:S01]  /*7f10*/  @!P0 FADD R10, R10, R26 ;  /* 0x0000001a0a0a8221 */ /* 0x001fe20000000000 */
[----:B------:R-:W-:Y:S01]  /*7f20*/  @!P0 FADD R11, R11, R27 ;  /* 0x0000001b0b0b8221 */ /* 0x000fe20000000000 */
[----:B------:R-:W-:Y:S01]  /*7f30*/  ISETP.GE.U32.AND P0, PT, R32, 0x101, PT ;  /* 0x000001012000780c */ /* 0x000fe20003f06070 */
[----:B------:R-:W-:Y:S02]  /*7f40*/  IMAD.X R38, RZ, RZ, R39, P6 ;  /* 0x000000ffff267224 */ /* 0x000fe400030e0627 */
[----:B------:R-:W-:Y:S01]  /*7f50*/  @!P3 FADD R13, R13, R9 ;  /* 0x000000090d0db221 */ /* 0x000fe20000000000 */
[----:B------:R-:W-:Y:S01]  /*7f60*/  @!P3 FADD R14, R14, R10 ;  /* 0x0000000a0e0eb221 */ /* 0x000fe20000000000 */
[----:B------:R-:W-:Y:S01]  /*7f70*/  ISETP.GE.AND.EX P0, PT, R33, RZ, PT, P0 ;  /* 0x000000ff2100720c */ /* 0x000fe20003f06300 */
[----:B------:R-:W-:Y:S01]  /*7f80*/  @!P3 FADD R15, R15, R11 ;  /* 0x0000000b0f0fb221 */ /* 0x000fe20000000000 */
[----:B------:R-:W-:Y:S01]  /*7f90*/  IADD3 R34, P6, PT, R36, R37, RZ ;  /* 0x0000002524227210 */ /* 0x000fe20007fde0ff */
[----:B------:R-:W-:-:S02]  /*7fa0*/  IMAD.X R31, RZ, RZ, R38, P5 ;  /* 0x000000ffff1f7224 */ /* 0x000fc400028e0626 */
[----:B------:R-:W-:Y:S01]  /*7fb0*/  @!P2 FADD R17, R17, R13 ;  /* 0x0000000d1111a221 */ /* 0x000fe20000000000 */
[----:B------:R-:W-:Y:S01]  /*7fc0*/  @!P2 FADD R18, R18, R14 ;  /* 0x0000000e1212a221 */ /* 0x000fe20000000000 */
[----:B------:R-:W-:Y:S01]  /*7fd0*/  @!P2 FADD R19, R19, R15 ;  /* 0x0000000f1313a221 */ /* 0x000fe20000000000 */
[----:B------:R-:W-:Y:S02]  /*7fe0*/  IMAD.X R7, RZ, RZ, R31, P6 ;  /* 0x000000ffff077224 */ /* 0x000fe400030e061f */
[----:B------:R-:W-:Y:S01]  /*7ff0*/  @!P1 FADD R21, R21, R17 ;  /* 0x0000001115159221 */ /* 0x000fe20000000000 */
[----:B------:R-:W-:Y:S01]  /*8000*/  @!P1 FADD R22, R22, R18 ;  /* 0x0000001216169221 */ /* 0x000fe20000000000 */
[----:B------:R-:W-:Y:S01]  /*8010*/  @!P1 FADD R23, R23, R19 ;  /* 0x0000001317179221 */ /* 0x000fe20000000000 */
[----:B------:R-:W-:Y:S06]  /*8020*/  @!P0 BRA `(.L_x_762) ;  /* 0x0000000400b88947 */ /* 0x000fec0003800000 */
[----:B------:R-:W-:Y:S01]  /*8030*/  BAR.SYNC.DEFER_BLOCKING 0x0 ;  /* 0x0000000000007b1d */ /* 0x000fe20000010000 */
[----:B------:R-:W-:Y:S01]  /*8040*/  ISETP.NE.U32.AND P0, PT, R5, RZ, PT ;  /* 0x000000ff0500720c */ /* 0x000fe20003f05070 */
[--C-:B------:R-:W-:Y:S02]  /*8050*/  @P3 IMAD R40, R40, 0x10, R3.reuse ;  /* 0x0000001028283824 */ /* 0x100fe400078e0203 */
[--C-:B------:R-:W-:Y:S01]  /*8060*/  @P2 IMAD R35, R35, 0x10, R3.reuse ;  /* 0x0000001023232824 */ /* 0x100fe200078e0203 */
[----:B------:R-:W-:Y:S01]  /*8070*/  ISETP.NE.AND.EX P0, PT, R6, RZ, PT, P0 ;  /* 0x000000ff0600720c */ /* 0x000fe20003f05300 */
[--C-:B------:R-:W-:Y:S01]  /*8080*/  @P1 IMAD R36, R36, 0x10, R3.reuse ;  /* 0x0000001024241824 */ /* 0x100fe200078e0203 */
[----:B------:R-:W0:Y:S01]  /*8090*/  LDCU.64 UR8, c[0x0][0x390] ;  /* 0x00007200ff0877ac */ /* 0x000e220008000a00 */
[--C-:B------:R-:W-:Y:S01]  /*80a0*/  @P4 IMAD R34, R34, 0x10, R3.reuse ;  /* 0x0000001022224824 */ /* 0x100fe200078e0203 */
[----:B------:R-:W-:Y:S09]  /*80b0*/  BSSY.RECONVERGENT B1, `(.L_x_763) ;  /* 0x0000064000017945 */ /* 0x000ff20003800200 */
[----:B------:R-:W-:-:S05]  /*80c0*/  @P0 IMAD R5, R41, 0x10, R3 ;  /* 0x0000001029050824 */ /* 0x000fca00078e0203 */
[----:B------:R1:W-:Y:S01]  /*80d0*/  @P0 STS.128 [R5], R24 ;  /* 0x0000001805000388 */ /* 0x0003e20000000c00 */
[----:B------:R-:W-:-:S03]  /*80e0*/  ISETP.GT.U32.AND P0, PT, R32, R60, PT ;  /* 0x0000003c2000720c */ /* 0x000fc60003f04070 */
[----:B------:R1:W-:Y:S01]  /*80f0*/  @P3 STS.128 [R40], R8 ;  /* 0x0000000828003388 */ /* 0x0003e20000000c00 */
[----:B------:R-:W-:-:S03]  /*8100*/  ISETP.GT.U32.AND.EX P0, PT, R33, RZ, PT, P0 ;  /* 0x000000ff2100720c */ /* 0x000fc60003f04100 */
[----:B------:R1:W-:Y:S04]  /*8110*/  @P2 STS.128 [R35], R12 ;  /* 0x0000000c23002388 */ /* 0x0003e80000000c00 */
[----:B------:R1:W-:Y:S04]  /*8120*/  @P1 STS.128 [R36], R16 ;  /* 0x0000001024001388 */ /* 0x0003e80000000c00 */
[----:B------:R1:W-:Y:S01]  /*8130*/  @P4 STS.128 [R34], R20 ;  /* 0x0000001422004388 */ /* 0x0003e20000000c00 */
[----:B------:R-:W-:Y:S06]  /*8140*/  BAR.SYNC.DEFER_BLOCKING 0x0 ;  /* 0x0000000000007b1d */ /* 0x000fec0000010000 */
[----:B0-----:R-:W-:Y:S05]  /*8150*/  @!P0 BRA `(.L_x_764) ;  /* 0x0000000400648947 */ /* 0x001fea0003800000 */
[----:B-1----:R-:W-:Y:S01]  /*8160*/  IMAD.MOV.U32 R5, RZ, RZ, R60 ;  /* 0x000000ffff057224 */ /* 0x002fe200078e003c */
[----:B------:R-:W-:Y:S01]  /*8170*/  BSSY.RECONVERGENT B2, `(.L_x_765) ;  /* 0x000002e000027945 */ /* 0x000fe20003800200 */
[----:B------:R-:W-:-:S03]  /*8180*/  IMAD.MOV.U32 R24, RZ, RZ, RZ ;  /* 0x000000ffff187224 */ /* 0x000fc600078e00ff */
[----:B------:R-:W-:Y:S02]  /*8190*/  LOP3.LUT R7, RZ, R5, RZ, 0x33, !PT ;  /* 0x00000005ff077212 */ /* 0x000fe400078e33ff */
[----:B------:R-:W-:Y:S02]  /*81a0*/  LOP3.LUT R8, RZ, R24, RZ, 0x33, !PT ;  /* 0x00000018ff087212 */ /* 0x000fe400078e33ff */
[----:B------:R-:W-:Y:S02]  /*81b0*/  IADD3 R20, P0, PT, R7, R32, RZ ;  /* 0x0000002007147210 */ /* 0x000fe40007f1e0ff */
[----:B------:R-:W0:Y:S02]  /*81c0*/  LDC.64 R6, c[0x0][0x398] ;  /* 0x0000e600ff067b82 */ /* 0x000e240000000a00 */
[----:B------:R-:W-:Y:S01]  /*81d0*/  LOP3.LUT R9, R20, 0x300, RZ, 0xc0, !PT ;  /* 0x0000030014097812 */ /* 0x000fe200078ec0ff */
[----:B------:R-:W-:Y:S01]  /*81e0*/  IMAD.X R11, R8, 0x1, R33, P0 ;  /* 0x00000001080b7824 */ /* 0x000fe200000e0621 */
[----:B------:R-:W-:-:S02]  /*81f0*/  ISETP.GE.U32.AND P0, PT, R20, 0x300, PT ;  /* 0x000003001400780c */ /* 0x000fc40003f06070 */
[----:B------:R-:W-:Y:S02]  /*8200*/  ISETP.NE.U32.AND P1, PT, R9, 0x300, PT ;  /* 0x000003000900780c */ /* 0x000fe40003f25070 */
[----:B------:R-:W-:Y:S02]  /*8210*/  ISETP.GE.U32.AND.EX P0, PT, R11, RZ, PT, P0 ;  /* 0x000000ff0b00720c */ /* 0x000fe40003f06100 */
[----:B------:R-:W-:-:S13]  /*8220*/  ISETP.NE.AND.EX P1, PT, RZ, RZ, PT, P1 ;  /* 0x000000ffff00720c */ /* 0x000fda0003f25310 */
[----:B------:R-:W-:Y:S05]  /*8230*/  @!P1 BRA `(.L_x_766) ;  /* 0x0000000000849947 */ /* 0x000fea0003800000 */
[----:B------:R-:W1:Y:S01]  /*8240*/  LDC.64 R8, c[0x0][0x398] ;  /* 0x0000e600ff087b82 */ /* 0x000e620000000a00 */
[----:B------:R-:W3:Y:S01]  /*8250*/  LDCU.64 UR4, c[0x0][0x390] ;  /* 0x00007200ff0477ac */ /* 0x000ee20008000a00 */
[----:B------:R-:W-:Y:S01]  /*8260*/  SHF.R.U64 R20, R20, 0x8, R11 ;  /* 0x0000000814147819 */ /* 0x000fe2000000120b */
[----:B------:R-:W-:Y:S02]  /*8270*/  IMAD.MOV.U32 R21, RZ, RZ, RZ ;  /* 0x000000ffff157224 */ /* 0x000fe400078e00ff */
[----:B------:R-:W-:Y:S02]  /*8280*/  IMAD R19, R24, 0xc, RZ ;  /* 0x0000000c18137824 */ /* 0x000fe400078e02ff */
[----:B------:R-:W-:Y:S02]  /*8290*/  VIADD R20, R20, 0x1 ;  /* 0x0000000114147836 */ /* 0x000fe40000000000 */
[----:B------:R-:W-:-:S03]  /*82a0*/  IMAD R16, R60, 0x10, R3 ;  /* 0x000000103c107824 */ /* 0x000fc600078e0203 */
[----:B------:R-:W-:Y:S02]  /*82b0*/  LOP3.LUT R20, R20, 0x3, RZ, 0xc0, !PT ;  /* 0x0000000314147812 */ /* 0x000fe400078ec0ff */
[----:B---3--:R-:W-:-:S04]  /*82c0*/  LEA R17, P1, R5, UR4, 0x2 ;  /* 0x0000000405117c11 */ /* 0x008fc8000f8210ff */
[C---:B------:R-:W-:Y:S01]  /*82d0*/  LEA.HI.X R15, R5.reuse, UR5, R24, 0x2, P1 ;  /* 0x00000005050f7c11 */ /* 0x040fe200088f1418 */
[----:B-1----:R-:W-:Y:S01]  /*82e0*/  IMAD.WIDE.U32 R8, R5, 0xc, R8 ;  /* 0x0000000c05087825 */ /* 0x002fe200078e0008 */
[----:B------:R-:W-:Y:S02]  /*82f0*/  LEA R5, P2, R20, R5, 0x8 ;  /* 0x0000000514057211 */ /* 0x000fe400078440ff */
[----:B------:R-:W-:Y:S02]  /*8300*/  IADD3 R18, P1, PT, R8, 0x8, RZ ;  /* 0x0000000808127810 */ /* 0x000fe40007f3e0ff */
[----:B------:R-:W-:-:S03]  /*8310*/  LEA.HI.X R24, R20, R24, R21, 0x8, P2 ;  /* 0x0000001814187211 */ /* 0x000fc600010f4415 */
[----:B------:R-:W-:-:S08]  /*8320*/  IMAD.X R19, R9, 0x1, R19, P1 ;  /* 0x0000000109137824 */ /* 0x000fd000008e0613 */
.L_x_767:
[----:B---3--:R1:W3:Y:S01]  /*8330*/  LDS.128 R8, [R16] ;  /* 0x0000000010087984 */ /* 0x0082e20000000c00 */
[----:B------:R-:W-:Y:S01]  /*8340*/  IMAD.MOV.U32 R14, RZ, RZ, R17 ;  /* 0x000000ffff0e7224 */ /* 0x000fe200078e0011 */
[----:B------:R-:W-:Y:S01]  /*8350*/  IADD3 R20, P1, PT, R20, -0x1, RZ ;  /* 0xffffffff14147810 */ /* 0x000fe20007f3e0ff */
[----:B------:R-:W-:Y:S01]  /*8360*/  IMAD.MOV.U32 R12, RZ, RZ, R18 ;  /* 0x000000ffff0c7224 */ /* 0x000fe200078e0012 */
[----:B------:R-:W-:Y:S01]  /*8370*/  IADD3 R17, P3, PT, R17, 0x400, RZ ;  /* 0x0000040011117810 */ /* 0x000fe20007f7e0ff */
[----:B------:R-:W-:Y:S01]  /*8380*/  IMAD.MOV.U32 R13, RZ, RZ, R19 ;  /* 0x000000ffff0d7224 */ /* 0x000fe200078e0013 */
[----:B------:R-:W-:Y:S02]  /*8390*/  IADD3.X R21, PT, PT, R21, -0x1, RZ, P1, !PT ;  /* 0xffffffff15157810 */ /* 0x000fe40000ffe4ff */
[----:B------:R-:W-:Y:S01]  /*83a0*/  ISETP.NE.U32.AND P1, PT, R20, RZ, PT ;  /* 0x000000ff1400720c */ /* 0x000fe20003f25070 */
[----:B-1----:R-:W-:Y:S01]  /*83b0*/  VIADD R16, R16, 0x1000 ;  /* 0x0000100010107836 */ /* 0x002fe20000000000 */
[----:B------:R-:W-:-:S02]  /*83c0*/  IADD3 R18, P2, PT, R12, 0xc00, RZ ;  /* 0x00000c000c127810 */ /* 0x000fc40007f5e0ff */
[----:B------:R-:W-:-:S03]  /*83d0*/  ISETP.NE.AND.EX P1, PT, R21, RZ, PT, P1 ;  /* 0x000000ff1500720c */ /* 0x000fc60003f25310 */
[----:B------:R-:W-:Y:S01]  /*83e0*/  IMAD.X R19, RZ, RZ, R13, P2 ;  /* 0x000000ffff137224 */ /* 0x000fe200010e060d */
[----:B---3--:R1:W-:Y:S04]  /*83f0*/  STG.E desc[UR6][R14.64], R8 ;  /* 0x000000080e007986 */ /* 0x0083e8000c101906 */
[----:B------:R3:W-:Y:S04]  /*8400*/  STG.E desc[UR6][R12.64+-0x8], R9 ;  /* 0xfffff8090c007986 */ /* 0x0007e8000c101906 */
[----:B------:R3:W-:Y:S04]  /*8410*/  STG.E desc[UR6][R12.64+-0x4], R10 ;  /* 0xfffffc0a0c007986 */ /* 0x0007e8000c101906 */
[----:B------:R3:W-:Y:S01]  /*8420*/  STG.E desc[UR6][R12.64], R11 ;  /* 0x0000000b0c007986 */ /* 0x0007e2000c101906 */
[----:B-1----:R-:W-:Y:S01]  /*8430*/  IADD3.X R15, PT, PT, RZ, R15, RZ, P3, !PT ;  /* 0x0000000fff0f7210 */ /* 0x002fe20001ffe4ff */
[----:B------:R-:W-:Y:S06]  /*8440*/  @P1 BRA `(.L_x_767) ;  /* 0xfffffffc00b81947 */ /* 0x000fec000383ffff */
.L_x_766:
[----:B------:R-:W-:Y:S05]  /*8450*/  BSYNC.RECONVERGENT B2 ;  /* 0x0000000000027941 */ /* 0x000fea0003800200 */
.L_x_765:
[----:B------:R-:W-:Y:S05]  /*8460*/  @!P0 BRA `(.L_x_764) ;  /* 0x0000000000a08947 */ /* 0x000fea0003800000 */
.L_x_768:
[C---:B----4-:R-:W-:Y:S01]  /*8470*/  IMAD R26, R5.reuse, 0x10, R3 ;  /* 0x00000010051a7824 */ /* 0x050fe200078e0203 */
[----:B------:R-:W-:Y:S01]  /*8480*/  UMOV UR4, URZ ;  /* 0x000000ff00047c82 */ /* 0x000fe20008000000 */
[C---:B------:R-:W-:Y:S02]  /*8490*/  IMAD.SHL.U32 R27, R5.reuse, 0x4, RZ ;  /* 0x00000004051b7824 */ /* 0x040fe400078e00ff */
[----:B------:R-:W-:Y:S01]  /*84a0*/  IMAD R25, R24, 0xc, RZ ;  /* 0x0000000c18197824 */ /* 0x000fe200078e02ff */
[----:B---3--:R-:W1:Y:S01]  /*84b0*/  LDS.128 R8, [R26] ;  /* 0x000000001a087984 */ /* 0x008e620000000c00 */
[C---:B------:R-:W-:Y:S01]  /*84c0*/  SHF.L.U64.HI R24, R5.reuse, 0x2, R24 ;  /* 0x0000000205187819 */ /* 0x040fe20000010218 */
[----:B0-----:R-:W-:Y:S01]  /*84d0*/  IMAD.WIDE.U32 R34, R5, 0xc, R6 ;  /* 0x0000000c05227825 */ /* 0x001fe200078e0006 */
[C---:B------:R-:W-:Y:S01]  /*84e0*/  IADD3 R36, P0, PT, R27.reuse, UR8, RZ ;  /* 0x000000081b247c10 */ /* 0x040fe2000ff1e0ff */
[----:B------:R-:W0:Y:S01]  /*84f0*/  LDS.128 R12, [R26+0x1000] ;  /* 0x001000001a0c7984 */ /* 0x000e220000000c00 */
[----:B------:R-:W-:Y:S01]  /*8500*/  LOP3.LUT R27, R27, 0xfffffffc, RZ, 0xc0, !PT ;  /* 0xfffffffc1b1b7812 */ /* 0x000fe200078ec0ff */
[----:B------:R-:W-:Y:S01]  /*8510*/  IMAD.IADD R25, R35, 0x1, R25 ;  /* 0x0000000123197824 */ /* 0x000fe200078e0219 */
[C---:B------:R-:W-:Y:S01]  /*8520*/  IADD3.X R37, PT, PT, R24.reuse, UR9, RZ, P0, !PT ;  /* 0x0000000918257c10 */ /* 0x040fe200087fe4ff */
[----:B------:R-:W3:Y:S01]  /*8530*/  LDS.128 R16, [R26+0x2000] ;  /* 0x002000001a107984 */ /* 0x000ee20000000c00 */
[----:B------:R-:W-:Y:S01]  /*8540*/  LOP3.LUT R31, R24, 0x3, RZ, 0xc0, !PT ;  /* 0x00000003181f7812 */ /* 0x000fe200078ec0ff */
[----:B------:R-:W-:-:S02]  /*8550*/  IMAD.MOV.U32 R24, RZ, RZ, R34 ;  /* 0x000000ffff187224 */ /* 0x000fc400078e0022 */
[----:B------:R4:W5:Y:S01]  /*8560*/  LDS.128 R20, [R26+0x3000] ;  /* 0x003000001a147984 */ /* 0x0009620000000c00 */
[----:B------:R-:W-:Y:S02]  /*8570*/  VIADD R35, R35, UR4 ;  /* 0x0000000423237c36 */ /* 0x000fe40008000000 */
[----:B------:R-:W-:Y:S01]  /*8580*/  VIADD R5, R5, 0x400 ;  /* 0x0000040005057836 */ /* 0x000fe20000000000 */
[----:B----4-:R-:W-:-:S04]  /*8590*/  IADD3 R26, P0, PT, R27, UR8, RZ ;  /* 0x000000081b1a7c10 */ /* 0x010fc8000ff1e0ff */
[----:B------:R-:W-:Y:S02]  /*85a0*/  IADD3.X R27, PT, PT, R31, UR9, RZ, P0, !PT ;  /* 0x000000091f1b7c10 */ /* 0x000fe400087fe4ff */
[----:B------:R-:W-:-:S04]  /*85b0*/  ISETP.GT.U32.AND P0, PT, R32, R5, PT ;  /* 0x000000052000720c */ /* 0x000fc80003f04070 */
[----:B------:R-:W-:Y:S01]  /*85c0*/  ISETP.GT.U32.AND.EX P0, PT, R33, RZ, PT, P0 ;  /* 0x000000ff2100720c */ /* 0x000fe20003f04100 */
[----:B-1----:R-:W-:Y:S04]  /*85d0*/  STG.E desc[UR6][R36.64], R8 ;  /* 0x0000000824007986 */ /* 0x002fe8000c101906 */
[----:B------:R-:W-:Y:S04]  /*85e0*/  STG.E desc[UR6][R24.64], R9 ;  /* 0x0000000918007986 */ /* 0x000fe8000c101906 */
[----:B------:R-:W-:Y:S04]  /*85f0*/  STG.E desc[UR6][R24.64+0x4], R10 ;  /* 0x0000040a18007986 */ /* 0x000fe8000c101906 */
[----:B------:R1:W-:Y:S04]  /*8600*/  STG.E desc[UR6][R24.64+0x8], R11 ;  /* 0x0000080b18007986 */ /* 0x0003e8000c101906 */
[----:B0-----:R4:W-:Y:S04]  /*8610*/  STG.E desc[UR6][R26.64+0x400], R12 ;  /* 0x0004000c1a007986 */ /* 0x0019e8000c101906 */
[----:B------:R4:W-:Y:S04]  /*8620*/  STG.E desc[UR6][R34.64+0xc00], R13 ;  /* 0x000c000d22007986 */ /* 0x0009e8000c101906 */
[----:B------:R4:W-:Y:S01]  /*8630*/  STG.E desc[UR6][R34.64+0xc04], R14 ;  /* 0x000c040e22007986 */ /* 0x0009e2000c101906 */
[----:B-1----:R-:W-:-:S03]  /*8640*/  IMAD.MOV.U32 R24, RZ, RZ, RZ ;  /* 0x000000ffff187224 */ /* 0x002fc600078e00ff */
[----:B------:R4:W-:Y:S04]  /*8650*/  STG.E desc[UR6][R34.64+0xc08], R15 ;  /* 0x000c080f22007986 */ /* 0x0009e8000c101906 */
[----:B---3--:R4:W-:Y:S04]  /*8660*/  STG.E desc[UR6][R26.64+0x800], R16 ;  /* 0x000800101a007986 */ /* 0x0089e8000c101906 */
[----:B------:R4:W-:Y:S04]  /*8670*/  STG.E desc[UR6][R34.64+0x1800], R17 ;  /* 0x0018001122007986 */ /* 0x0009e8000c101906 */
[----:B------:R4:W-:Y:S04]  /*8680*/  STG.E desc[UR6][R34.64+0x1804], R18 ;  /* 0x0018041222007986 */ /* 0x0009e8000c101906 */
[----:B------:R4:W-:Y:S04]  /*8690*/  STG.E desc[UR6][R34.64+0x1808], R19 ;  /* 0x0018081322007986 */ /* 0x0009e8000c101906 */
[----:B-----5:R4:W-:Y:S04]  /*86a0*/  STG.E desc[UR6][R26.64+0xc00], R20 ;  /* 0x000c00141a007986 */ /* 0x0209e8000c101906 */
[----:B------:R4:W-:Y:S04]  /*86b0*/  STG.E desc[UR6][R34.64+0x2400], R21 ;  /* 0x0024001522007986 */ /* 0x0009e8000c101906 */
[----:B------:R4:W-:Y:S04]  /*86c0*/  STG.E desc[UR6][R34.64+0x2404], R22 ;  /* 0x0024041622007986 */ /* 0x0009e8000c101906 */
[----:B------:R4:W-:Y:S01]  /*86d0*/  STG.E desc[UR6][R34.64+0x2408], R23 ;  /* 0x0024081722007986 */ /* 0x0009e2000c101906 */
[----:B------:R-:W-:Y:S05]  /*86e0*/  @P0 BRA `(.L_x_768) ;  /* 0xfffffffc00600947 */ /* 0x000fea000383ffff */
.L_x_764:
[----:B------:R-:W-:Y:S05]  /*86f0*/  BSYNC.RECONVERGENT B1 ;  /* 0x0000000000017941 */ /* 0x000fea0003800200 */
.L_x_763:
[----:B------:R-:W-:Y:S05]  /*8700*/  BRA `(.L_x_769) ;  /* 0x0000000400187947 */ /* 0x000fea0003800000 */
.L_x_762:
[----:B------:R-:W-:Y:S01]  /*8710*/  ISETP.NE.U32.AND P0, PT, R5, RZ, PT ;  /* 0x000000ff0500720c */ /* 0x000fe20003f05070 */
[----:B------:R-:W-:Y:S03]  /*8720*/  BSSY.RECONVERGENT B1, `(.L_x_770) ;  /* 0x000000e000017945 */ /* 0x000fe60003800200 */
[----:B------:R-:W-:-:S13]  /*8730*/  ISETP.NE.AND.EX P0, PT, R6, RZ, PT, P0 ;  /* 0x000000ff0600720c */ /* 0x000fda0003f05300 */
[----:B------:R-:W-:Y:S05]  /*8740*/  @!P0 BRA `(.L_x_771) ;  /* 0x00000000002c8947 */ /* 0x000fea0003800000 */
[----:B------:R-:W0:Y:S01]  /*8750*/  LDC.64 R44, c[0x0][0x398] ;  /* 0x0000e600ff2c7b82 */ /* 0x000e220000000a00 */
        /* <DEDUP_REMOVED lines=10> */
.L_x_771:
[----:B------:R-:W-:Y:S05]  /*8800*/  BSYNC.RECONVERGENT B1 ;  /* 0x0000000000017941 */ /* 0x000fea0003800200 */
.L_x_770:
        /* <DEDUP_REMOVED lines=13> */
.L_x_773:
[----:B------:R-:W-:Y:S05]  /*88e0*/  BSYNC.RECONVERGENT B1 ;  /* 0x0000000000017941 */ /* 0x000fea0003800200 */
.L_x_772:
[----:B------:R-:W-:Y:S04]  /*88f0*/  BSSY.RECONVERGENT B1, `(.L_x_774) ;  /* 0x000000d000017945 */ /* 0x000fe80003800200 */
[----:B------:R-:W-:Y:S05]  /*8900*/  @!P2 BRA `(.L_x_775) ;  /* 0x00000000002ca947 */ /* 0x000fea0003800000 */
[----:B-1----:R-:W1:Y:S01]  /*8910*/  LDC.64 R8, c[0x0][0x398] ;  /* 0x0000e600ff087b82 */ /* 0x002e620000000a00 */
[----:B------:R-:W3:Y:S01]  /*8920*/  LDCU.64 UR4, c[0x0][0x390] ;  /* 0x00007200ff0477ac */ /* 0x000ee20008000a00 */
[----:B------:R-:W-:Y:S01]  /*8930*/  IMAD R3, R38, 0xc, RZ ;  /* 0x0000000c26037824 */ /* 0x000fe200078e02ff */
[----:B---3--:R-:W-:-:S04]  /*8940*/  LEA R10, P0, R35, UR4, 0x2 ;  /* 0x00000004230a7c11 */ /* 0x008fc8000f8010ff */
[C---:B------:R-:W-:Y:S01]  /*8950*/  LEA.HI.X R11, R35.reuse, UR5, R38, 0x2, P0 ;  /* 0x00000005230b7c11 */ /* 0x040fe200080f1426 */
[----:B-1----:R-:W-:-:S04]  /*8960*/  IMAD.WIDE.U32 R8, R35, 0xc, R8 ;  /* 0x0000000c23087825 */ /* 0x002fc800078e0008 */
[----:B------:R-:W-:Y:S01]  /*8970*/  IMAD.IADD R9, R9, 0x1, R3 ;  /* 0x0000000109097824 */ /* 0x000fe200078e0203 */
[----:B------:R3:W-:Y:S04]  /*8980*/  STG.E desc[UR6][R10.64], R12 ;  /* 0x0000000c0a007986 */ /* 0x0007e8000c101906 */
[----:B------:R3:W-:Y:S04]  /*8990*/  STG.E desc[UR6][R8.64], R13 ;  /* 0x0000000d08007986 */ /* 0x0007e8000c101906 */
[----:B------:R3:W-:Y:S04]  /*89a0*/  STG.E desc[UR6][R8.64+0x4], R14 ;  /* 0x0000040e08007986 */ /* 0x0007e8000c101906 */
[----:B------:R3:W-:Y:S02]  /*89b0*/  STG.E desc[UR6][R8.64+0x8], R15 ;  /* 0x0000080f08007986 */ /* 0x0007e4000c101906 */
.L_x_775:
[----:B------:R-:W-:Y:S05]  /*89c0*/  BSYNC.RECONVERGENT B1 ;  /* 0x0000000000017941 */ /* 0x000fea0003800200 */
.L_x_774:
[----:B------:R-:W-:Y:S04]  /*89d0*/  BSSY.RECONVERGENT B1, `(.L_x_776) ;  /* 0x000000d000017945 */ /* 0x000fe80003800200 */
[----:B------:R-:W-:Y:S05]  /*89e0*/  @!P1 BRA `(.L_x_777) ;  /* 0x00000000002c9947 */ /* 0x000fea0003800000 */
[----:B-1-3--:R-:W1:Y:S01]  /*89f0*/  LDC.64 R8, c[0x0][0x398] ;  /* 0x0000e600ff087b82 */ /* 0x00ae620000000a00 */
        /* <DEDUP_REMOVED lines=10> */
.L_x_777:
[----:B------:R-:W-:Y:S05]  /*8aa0*/  BSYNC.RECONVERGENT B1 ;  /* 0x0000000000017941 */ /* 0x000fea0003800200 */
.L_x_776:
[----:B------:R-:W-:Y:S05]  /*8ab0*/  @!P4 BRA `(.L_x_769) ;  /* 0x00000000002cc947 */ /* 0x000fea0003800000 */
[----:B-1-34-:R-:W1:Y:S01]  /*8ac0*/  LDC.64 R8, c[0x0][0x398] ;  /* 0x0000e600ff087b82 */ /* 0x01ae620000000a00 */
        /* <DEDUP_REMOVED lines=10> */
.L_x_769:
[----:B------:R-:W-:Y:S05]  /*8b70*/  BSYNC.RECONVERGENT B0 ;  /* 0x0000000000007941 */ /* 0x000fea0003800200 */
.L_x_761:
[----:B------:R-:W-:-:S13]  /*8b80*/  ISETP.NE.AND P0, PT, R60, 0xff, PT ;  /* 0x000000ff3c00780c */ /* 0x000fda0003f05270 */
[----:B------:R-:W-:Y:S05]  /*8b90*/  @P0 EXIT ;  /* 0x000000000000094d */ /* 0x000fea0003800000 */
[----:B01----:R-:W0:Y:S01]  /*8ba0*/  LDC.64 R6, c[0x0][0x3a0] ;  /* 0x0000e800ff067b82 */ /* 0x003e220000000a00 */
[----:B------:R-:W-:-:S04]  /*8bb0*/  ISETP.NE.U32.AND P0, PT, R0, 0x500, PT ;  /* 0x000005000000780c */ /* 0x000fc80003f05070 */
[----:B------:R-:W-:-:S13]  /*8bc0*/  ISETP.NE.AND.EX P0, PT, R2, RZ, PT, P0 ;  /* 0x000000ff0200720c */ /* 0x000fda0003f05300 */
[----:B------:R-:W-:Y:S05]  /*8bd0*/  @P0 BRA `(.L_x_778) ;  /* 0x0000000000340947 */ /* 0x000fea0003800000 */
[----:B---34-:R-:W1:Y:S01]  /*8be0*/  LDC.64 R8, c[0x0][0x390] ;  /* 0x0000e400ff087b82 */ /* 0x018e620000000a00 */
[----:B------:R-:W-:-:S07]  /*8bf0*/  IMAD R5, R33, 0xc, RZ ;  /* 0x0000000c21057824 */ /* 0x000fce00078e02ff */
[----:B------:R-:W3:Y:S01]  /*8c00*/  LDC.64 R2, c[0x0][0x398] ;  /* 0x0000e600ff027b82 */ /* 0x000ee20000000a00 */
[----:B-1----:R-:W-:-:S04]  /*8c10*/  LEA R8, P0, R32, R8, 0x2 ;  /* 0x0000000820087211 */ /* 0x002fc800078010ff */
[C---:B------:R-:W-:Y:S01]  /*8c20*/  LEA.HI.X R9, R32.reuse, R9, R33, 0x2, P0 ;  /* 0x0000000920097211 */ /* 0x040fe200000f1421 */
[----:B---3--:R-:W-:-:S04]  /*8c30*/  IMAD.WIDE.U32 R2, R32, 0xc, R2 ;  /* 0x0000000c20027825 */ /* 0x008fc800078e0002 */
[----:B------:R1:W-:Y:S01]  /*8c40*/  STG.E desc[UR6][R8.64], R4 ;  /* 0x0000000408007986 */ /* 0x0003e2000c101906 */
[----:B------:R-:W-:Y:S01]  /*8c50*/  IADD3 R32, P0, PT, R32, 0x1, RZ ;  /* 0x0000000120207810 */ /* 0x000fe20007f1e0ff */
[----:B------:R-:W-:-:S04]  /*8c60*/  IMAD.IADD R3, R3, 0x1, R5 ;  /* 0x0000000103037824 */ /* 0x000fc800078e0205 */
[----:B------:R-:W-:Y:S01]  /*8c70*/  IMAD.X R33, RZ, RZ, R33, P0 ;  /* 0x000000ffff217224 */ /* 0x000fe200000e0621 */
[----:B------:R1:W-:Y:S04]  /*8c80*/  STG.E desc[UR6][R2.64], R28 ;  /* 0x0000001c02007986 */ /* 0x0003e8000c101906 */
[----:B------:R1:W-:Y:S04]  /*8c90*/  STG.E desc[UR6][R2.64+0x4], R29 ;  /* 0x0000041d02007986 */ /* 0x0003e8000c101906 */
[----:B------:R1:W-:Y:S02]  /*8ca0*/  STG.E desc[UR6][R2.64+0x8], R30 ;  /* 0x0000081e02007986 */ /* 0x0003e4000c101906 */
.L_x_778:
[----:B0-----:R-:W-:Y:S01]  /*8cb0*/  STG.E.64 desc[UR6][R6.64], R32 ;  /* 0x0000002006007986 */ /* 0x001fe2000c101b06 */
[----:B------:R-:W-:Y:S05]  /*8cc0*/  EXIT ;  /* 0x000000000000794d */ /* 0x000fea0003800000 */
.L_x_758:
[----:B------:R-:W0:Y:S08]  /*8cd0*/  LDC.64 R4, c[0x0][0x380] ;  /* 0x0000e000ff047b82 */ /* 0x000e300000000a00 */
[----:B------:R-:W1:Y:S01]  /*8ce0*/  LDC.64 R8, c[0x0][0x388] ;  /* 0x0000e200ff087b82 */ /* 0x000e620000000a00 */
[----:B0-----:R-:W-:-:S05]  /*8cf0*/  IMAD.WIDE.U32 R4, R3, 0x1400, R4 ;  /* 0x0000140003047825 */ /* 0x001fca00078e0004 */
[----:B------:R-:W2:Y:S01]  /*8d00*/  LDG.E.CONSTANT R11, desc[UR6][R4.64] ;  /* 0x00000006040b7981 */ /* 0x000ea2000c1e9900 */
[----:B------:R-:W-:Y:S02]  /*8d10*/  IMAD R7, R7, 0xc, RZ ;  /* 0x0000000c07077824 */ /* 0x000fe400078e02ff */
[----:B-1----:R-:W-:-:S04]  /*8d20*/  IMAD.WIDE.U32 R8, R6, 0xc, R8 ;  /* 0x0000000c06087825 */ /* 0x002fc800078e0008 */
[----:B------:R-:W-:-:S05]  /*8d30*/  IMAD.IADD R9, R9, 0x1, R7 ;  /* 0x0000000109097824 */ /* 0x000fca00078e0207 */
[----:B------:R-:W3:Y:S04]  /*8d40*/  LDG.E.CONSTANT R17, desc[UR6][R8.64+0x4] ;  /* 0x0000040608117981 */ /* 0x000ee8000c1e9900 */
[----:B------:R-:W4:Y:S04]  /*8d50*/  LDG.E.CONSTANT R15, desc[UR6][R8.64] ;  /* 0x00000006080f7981 */ /* 0x000f28000c1e9900 */
[----:B------:R0:W5:Y:S01]  /*8d60*/  LDG.E.CONSTANT R22, desc[UR6][R8.64+0x8] ;  /* 0x0000080608167981 */ /* 0x000162000c1e9900 */
[----:B------:R-:W1:Y:S02]  /*8d70*/  S2R R40, SR_TID.X ;  /* 0x0000000000287919 */ /* 0x000e640000002100 */
[----:B-1----:R-:W-:-:S02]  /*8d80*/  LOP3.LUT R6, R40, 0x1f, RZ, 0xc0, !PT ;  /* 0x0000001f28067812 */ /* 0x002fc400078ec0ff */
[----:B------:R-:W-:-:S05]  /*8d90*/  LOP3.LUT R7, R40, 0x3e0, RZ, 0xc0, !PT ;  /* 0x000003e028077812 */ /* 0x000fca00078ec0ff */
[----:B------:R-:W-:-:S04]  /*8da0*/  IMAD R7, R7, 0x5, R6 ;  /* 0x0000000507077824 */ /* 0x000fc800078e0206 */
[C---:B------:R-:W-:Y:S02]  /*8db0*/  VIADD R13, R7.reuse, 0x20 ;  /* 0x00000020070d7836 */ /* 0x040fe40000000000 */
[----:B------:R-:W-:-:S03]  /*8dc0*/  VIADD R19, R7, 0x40 ;  /* 0x0000004007137836 */ /* 0x000fc60000000000 */
[-C--:B------:R-:W-:Y:S01]  /*8dd0*/  ISETP.GE.U32.AND P1, PT, R13, R0.reuse, PT ;  /* 0x000000000d00720c */ /* 0x080fe20003f26070 */
[----:B------:R-:W-:Y:S01]  /*8de0*/  VIADD R13, R7, 0x60 ;  /* 0x00000060070d7836 */ /* 0x000fe20000000000 */
[-C--:B------:R-:W-:Y:S01]  /*8df0*/  ISETP.GE.U32.AND P2, PT, R19, R0.reuse, PT ;  /* 0x000000001300720c */ /* 0x080fe20003f46070 */
[C---:B------:R-:W-:Y:S01]  /*8e00*/  VIADD R19, R7.reuse, 0x80 ;  /* 0x0000008007137836 */ /* 0x040fe20000000000 */
[-C--:B------:R-:W-:Y:S02]  /*8e10*/  ISETP.GE.U32.AND P0, PT, R7, R0.reuse, PT ;  /* 0x000000000700720c */ /* 0x080fe40003f06070 */
[-C--:B------:R-:W-:Y:S02]  /*8e20*/  ISETP.GE.U32.AND P3, PT, R13, R0.reuse, PT ;  /* 0x000000000d00720c */ /* 0x080fe40003f66070 */
[----:B------:R-:W-:Y:S02]  /*8e30*/  ISETP.GE.U32.AND P4, PT, R19, R0, PT ;  /* 0x000000001300720c */ /* 0x000fe40003f86070 */
[C---:B------:R-:W-:Y:S01]  /*8e40*/  LEA R6, P5, R7.reuse, R4, 0x2 ;  /* 0x0000000407067211 */ /* 0x040fe200078a10ff */
[----:B------:R-:W-:-:S04]  /*8e50*/  IMAD R21, R7, 0xc, RZ ;  /* 0x0000000c07157824 */ /* 0x000fc800078e02ff */
[----:B------:R-:W-:Y:S01]  /*8e60*/  IMAD.X R7, RZ, RZ, R5, P5 ;  /* 0x000000ffff077224 */ /* 0x000fe200028e0605 */
[----:B0-----:R-:W-:-:S05]  /*8e70*/  IADD3 R8, P5, PT, R21, R8, RZ ;  /* 0x0000000815087210 */ /* 0x001fca0007fbe0ff */
[----:B------:R-:W-:Y:S01]  /*8e80*/  IMAD.X R9, RZ, RZ, R9, P5 ;  /* 0x000000ffff097224 */ /* 0x000fe200028e0609 */
[----:B------:R-:W-:Y:S01]  /*8e90*/  ISETP.NE.AND P6, PT, R40, RZ, PT ;  /* 0x000000ff2800720c */ /* 0x000fe20003fc5270 */
[----:B------:R-:W-:-:S12]  /*8ea0*/  IMAD.MOV.U32 R32, RZ, RZ, RZ ;  /* 0x000000ffff207224 */ /* 0x000fd800078e00ff */
[----:B------:R-:W5:Y:S01]  /*8eb0*/  @!P6 LDG.E.CONSTANT R32, desc[UR6][R4.64+-0x4] ;  /* 0xfffffc060420e981 */ /* 0x000f62000c1e9900 */
[----:B--2---:R-:W-:-:S03]  /*8ec0*/  IMAD.MOV.U32 R10, RZ, RZ, R11 ;  /* 0x000000ffff0a7224 */ /* 0x004fc600078e000b */
[----:B------:R-:W2:Y:S01]  /*8ed0*/  @!P0 LDG.E.CONSTANT R11, desc[UR6][R6.64] ;  /* 0x00000006060b8981 */ /* 0x000ea2000c1e9900 */
[--C-:B------:R-:W-:Y:S02]  /*8ee0*/  IMAD.MOV.U32 R12, RZ, RZ, R10.reuse ;  /* 0x000000ffff0c7224 */ /* 0x100fe400078e000a */
[--C-:B------:R-:W-:Y:S02]  /*8ef0*/  IMAD.MOV.U32 R13, RZ, RZ, R10.reuse ;  /* 0x000000ffff0d7224 */ /* 0x100fe400078e000a */
[----:B------:R-:W-:Y:S02]  /*8f00*/  IMAD.MOV.U32 R14, RZ, RZ, R10 ;  /* 0x000000ffff0e7224 */ /* 0x000fe400078e000a */
[----:B------:R-:W2:Y:S04]  /*8f10*/  @!P1 LDG.E.CONSTANT R12, desc[UR6][R6.64+0x80] ;  /* 0x00008006060c9981 */ /* 0x000ea8000c1e9900 */
[----:B------:R-:W2:Y:S04]  /*8f20*/  @!P2 LDG.E.CONSTANT R13, desc[UR6][R6.64+0x100] ;  /* 0x00010006060da981 */ /* 0x000ea8000c1e9900 */
[----:B------:R-:W2:Y:S04]  /*8f30*/  @!P3 LDG.E.CONSTANT R14, desc[UR6][R6.64+0x180] ;  /* 0x00018006060eb981 */ /* 0x000ea8000c1e9900 */
[----:B------:R0:W2:Y:S01]  /*8f40*/  @!P4 LDG.E.CONSTANT R10, desc[UR6][R6.64+0x200] ;  /* 0x00020006060ac981 */ /* 0x0000a2000c1e9900 */
[----:B---3--:R-:W-:-:S02]  /*8f50*/  IMAD.MOV.U32 R19, RZ, RZ, R17 ;  /* 0x000000ffff137224 */ /* 0x008fc400078e0011 */
[----:B----4-:R-:W-:Y:S01]  /*8f60*/  IMAD.MOV.U32 R18, RZ, RZ, R15 ;  /* 0x000000ffff127224 */ /* 0x010fe200078e000f */
[----:B------:R-:W3:Y:S01]  /*8f70*/  @!P0 LDG.E.CONSTANT R17, desc[UR6][R8.64+0x4] ;  /* 0x0000040608118981 */ /* 0x000ee2000c1e9900 */
[----:B-----5:R-:W-:Y:S01]  /*8f80*/  IMAD.MOV.U32 R21, RZ, RZ, R22 ;  /* 0x000000ffff157224 */ /* 0x020fe200078e0016 */
[----:B------:R-:W-:Y:S01]  /*8f90*/  MOV R24, R19 ;  /* 0x0000001300187202 */ /* 0x000fe20000000f00 */
[--C-:B------:R-:W-:Y:S01]  /*8fa0*/  IMAD.MOV.U32 R23, RZ, RZ, R18.reuse ;  /* 0x000000ffff177224 */ /* 0x100fe200078e0012 */
[----:B------:R-:W4:Y:S01]  /*8fb0*/  @!P0 LDG.E.CONSTANT R22, desc[UR6][R8.64+0x8] ;  /* 0x0000080608168981 */ /* 0x000f22000c1e9900 */
[--C-:B------:R-:W-:Y:S02]  /*8fc0*/  IMAD.MOV.U32 R26, RZ, RZ, R18.reuse ;  /* 0x000000ffff1a7224 */ /* 0x100fe400078e0012 */
[----:B------:R-:W-:Y:S01]  /*8fd0*/  IMAD.MOV.U32 R28, RZ, RZ, R18 ;  /* 0x000000ffff1c7224 */ /* 0x000fe200078e0012 */
[----:B------:R-:W5:Y:S01]  /*8fe0*/  @!P1 LDG.E.CONSTANT R24, desc[UR6][R8.64+0x184] ;  /* 0x0001840608189981 */ /* 0x000f62000c1e9900 */
[----:B------:R-:W-:-:S02]  /*8ff0*/  IMAD.MOV.U32 R27, RZ, RZ, R19 ;  /* 0x000000ffff1b7224 */ /* 0x000fc400078e0013 */
[----:B------:R-:W-:Y:S01]  /*9000*/  IMAD.MOV.U32 R29, RZ, RZ, R19 ;  /* 0x000000ffff1d7224 */ /* 0x000fe200078e0013 */
[----:B------:R-:W3:Y:S01]  /*9010*/  @!P1 LDG.E.CONSTANT R23, desc[UR6][R8.64+0x180] ;  /* 0x0001800608179981 */ /* 0x000ee2000c1e9900 */
[--C-:B------:R-:W-:Y:S02]  /*9020*/  IMAD.MOV.U32 R25, RZ, RZ, R21.reuse ;  /* 0x000000ffff197224 */ /* 0x100fe400078e0015 */
[--C-:B0-----:R-:W-:Y:S01]  /*9030*/  IMAD.MOV.U32 R6, RZ, RZ, R21.reuse ;  /* 0x000000ffff067224 */ /* 0x101fe200078e0015 */
[----:B------:R-:W5:Y:S01]  /*9040*/  @!P0 LDG.E.CONSTANT R15, desc[UR6][R8.64] ;  /* 0x00000006080f8981 */ /* 0x000f62000c1e9900 */
[----:B------:R-:W-:-:S03]  /*9050*/  IMAD.MOV.U32 R7, RZ, RZ, R21 ;  /* 0x000000ffff077224 */ /* 0x000fc600078e0015 */
[----:B------:R-:W5:Y:S04]  /*9060*/  @!P1 LDG.E.CONSTANT R25, desc[UR6][R8.64+0x188] ;  /* 0x0001880608199981 */ /* 0x000f68000c1e9900 */
        /* <DEDUP_REMOVED lines=8> */
[----:B------:R0:W5:Y:S01]  /*90f0*/  @!P4 LDG.E.CONSTANT R21, desc[UR6][R8.64+0x608] ;  /* 0x000608060815c981 */ /* 0x000162000c1e9900 */
[----:B------:R-:W1:Y:S01]  /*9100*/  S2R R20, SR_CgaCtaId ;  /* 0x0000000000147919 */ /* 0x000e620000008800 */
[----:B------:R-:W0:Y:S01]  /*9110*/  S2R R42, SR_LANEID ;  /* 0x00000000002a7919 */ /* 0x000e220000000000 */
[----:B------:R-:W-:-:S02]  /*9120*/  SHF.R.U32.HI R43, RZ, 0x5, R40 ;  /* 0x00000005ff2b7819 */ /* 0x000fc40000011628 */
[----:B------:R-:W-:-:S04]  /*9130*/  MOV R41, 0x400 ;  /* 0x0000040000297802 */ /* 0x000fc80000000f00 */
[----:B-1----:R-:W-:Y:S01]  /*9140*/  LEA R41, R20, R41, 0x18 ;  /* 0x0000002914297211 */ /* 0x002fe200078ec0ff */
[----:B0-----:R-:W-:-:S04]  /*9150*/  IMAD R16, R43, 0xa0, R42 ;  /* 0x000000a02b107824 */ /* 0x001fc800078e022a */
[----:B------:R-:W-:Y:S02]  /*9160*/  IMAD R31, R16, 0x4, R41 ;  /* 0x00000004101f7824 */ /* 0x000fe400078e0229 */
[C---:B------:R-:W-:Y:S02]  /*9170*/  IMAD R4, R42.reuse, 0x4, R16 ;  /* 0x000000042a047824 */ /* 0x040fe400078e0210 */
[--C-:B------:R-:W-:Y:S02]  /*9180*/  IMAD R5, R42, 0x10, R31.reuse ;  /* 0x000000102a057824 */ /* 0x100fe400078e021f */
[----:B------:R-:W-:Y:S02]  /*9190*/  IMAD R30, R16, 0x8, R31 ;  /* 0x00000008101e7824 */ /* 0x000fe400078e021f */
[----:B------:R-:W-:Y:S01]  /*91a0*/  IMAD R34, R4, 0x8, R5 ;  /* 0x0000000804227824 */ /* 0x000fe200078e0205 */
[----:B------:R-:W-:Y:S01]  /*91b0*/  ISETP.NE.AND P0, PT, R40, RZ, PT ;  /* 0x000000ff2800720c */ /* 0x000fe20003f05270 */
        /* <DEDUP_REMOVED lines=9> */
[----:B------:R-:W-:Y:S04]  /*9250*/  LDS R16, [R5+0x8] ;  /* 0x0000080005107984 */ /* 0x000fe80000000800 */
[----:B------:R2:W-:Y:S01]  /*9260*/  LDS R20, [R5+0xc] ;  /* 0x00000c0005147984 */ /* 0x0005e20000000800 */
[----:B------:R-:W-:Y:S06]  /*9270*/  BAR.SYNC.DEFER_BLOCKING 0x0 ;  /* 0x0000000000007b1d */ /* 0x000fec0000010000 */
[----:B----4-:R-:W-:Y:S04]  /*9280*/  STS [R30+0x8], R22 ;  /* 0x000008161e007388 */ /* 0x010fe80000000800 */
[----:B---3--:R-:W-:Y:S04]  /*9290*/  STS [R30+0x180], R23 ;  /* 0x000180171e007388 */ /* 0x008fe80000000800 */
[----:B-----5:R-:W-:Y:S04]  /*92a0*/  STS [R30+0x184], R24 ;  /* 0x000184181e007388 */ /* 0x020fe80000000800 */
[----:B------:R3:W-:Y:S04]  /*92b0*/  STS [R30+0x188], R25 ;  /* 0x000188191e007388 */ /* 0x0007e80000000800 */
[----:B------:R-:W-:Y:S04]  /*92c0*/  STS [R30], R15 ;  /* 0x0000000f1e007388 */ /* 0x000fe80000000800 */
[----:B------:R-:W-:Y:S04]  /*92d0*/  STS [R30+0x4], R17 ;  /* 0x000004111e007388 */ /* 0x000fe80000000800 */
[----:B------:R-:W-:Y:S04]  /*92e0*/  STS [R30+0x300], R26 ;  /* 0x0003001a1e007388 */ /* 0x000fe80000000800 */
[----:B------:R-:W-:Y:S04]  /*92f0*/  STS [R30+0x304], R27 ;  /* 0x0003041b1e007388 */ /* 0x000fe80000000800 */
[----:B------:R-:W-:Y:S04]  /*9300*/  STS [R30+0x308], R6 ;  /* 0x000308061e007388 */ /* 0x000fe80000000800 */
[----:B------:R-:W-:Y:S04]  /*9310*/  STS [R30+0x480], R28 ;  /* 0x0004801c1e007388 */ /* 0x000fe80000000800 */
[----:B------:R-:W-:Y:S04]  /*9320*/  STS [R30+0x484], R29 ;  /* 0x0004841d1e007388 */ /* 0x000fe80000000800 */
[----:B------:R4:W-:Y:S04]  /*9330*/  STS [R30+0x488], R7 ;  /* 0x000488071e007388 */ /* 0x0009e80000000800 */
[----:B------:R-:W-:Y:S04]  /*9340*/  STS [R30+0x600], R18 ;  /* 0x000600121e007388 */ /* 0x000fe80000000800 */
[----:B------:R-:W-:Y:S04]  /*9350*/  STS [R30+0x604], R19 ;  /* 0x000604131e007388 */ /* 0x000fe80000000800 */
[----:B------:R-:W-:Y:S01]  /*9360*/  STS [R30+0x608], R21 ;  /* 0x000608151e007388 */ /* 0x000fe20000000800 */
[----:B------:R-:W-:-:S03]  /*9370*/  NOP ;  /* 0x0000000000007918 */ /* 0x000fc60000000000 */
[----:B------:R-:W-:Y:S04]  /*9380*/  LDS R9, [R34] ;  /* 0x0000000022097984 */ /* 0x000fe80000000800 */
[----:B------:R-:W-:Y:S04]  /*9390*/  LDS R10, [R34+0x4] ;  /* 0x00000400220a7984 */ /* 0x000fe80000000800 */
[----:B------:R-:W5:Y:S04]  /*93a0*/  LDS R13, [R34+0xc] ;  /* 0x00000c00220d7984 */ /* 0x000f680000000800 */
[----:B------:R-:W-:Y:S04]  /*93b0*/  LDS R11, [R34+0x8] ;  /* 0x00000800220b7984 */ /* 0x000fe80000000800 */
[----:B------:R-:W-:Y:S04]  /*93c0*/  LDS R14, [R34+0x10] ;  /* 0x00001000220e7984 */ /* 0x000fe80000000800 */
[----:B------:R-:W5:Y:S04]  /*93d0*/  LDS R15, [R34+0x14] ;  /* 0x00001400220f7984 */ /* 0x000f680000000800 */
[----:B------:R-:W5:Y:S04]  /*93e0*/  LDS R17, [R34+0x18] ;  /* 0x0000180022117984 */ /* 0x000f680000000800 */
[----:B------:R-:W-:Y:S04]  /*93f0*/  LDS R18, [R34+0x1c] ;  /* 0x00001c0022127984 */ /* 0x000fe80000000800 */
[----:B------:R-:W5:Y:S04]  /*9400*/  LDS R19, [R34+0x20] ;  /* 0x0000200022137984 */ /* 0x000f680000000800 */
[----:B------:R-:W-:Y:S04]  /*9410*/  LDS R33, [R34+0x30] ;  /* 0x0000300022217984 */ /* 0x000fe80000000800 */
[----:B------:R-:W-:Y:S04]  /*9420*/  LDS R46, [R34+0x34] ;  /* 0x00003400222e7984 */ /* 0x000fe80000000800 */
[----:B------:R-:W-:Y:S04]  /*9430*/  LDS R38, [R34+0x38] ;  /* 0x0000380022267984 */ /* 0x000fe80000000800 */
[----:B------:R-:W5:Y:S04]  /*9440*/  LDS R21, [R34+0x24] ;  /* 0x0000240022157984 */ /* 0x000f680000000800 */
[----:B------:R-:W-:Y:S04]  /*9450*/  LDS R22, [R34+0x28] ;  /* 0x0000280022167984 */ /* 0x000fe80000000800 */
[----:B------:R-:W-:Y:S01]  /*9460*/  LDS R23, [R34+0x2c] ;  /* 0x00002c0022177984 */ /* 0x000fe20000000800 */
[C---:B--2---:R-:W-:Y:S01]  /*9470*/  IMAD R5, R40.reuse, 0x4, R41 ;  /* 0x0000000428057824 */ /* 0x044fe200078e0229 */
[----:B------:R-:W-:Y:S06]  /*9480*/  BAR.SYNC.DEFER_BLOCKING 0x0 ;  /* 0x0000000000007b1d */ /* 0x000fec0000010000 */
[----:B0-----:R-:W-:Y:S02]  /*9490*/  STS [R5+0x530], R4 ;  /* 0x0005300405007388 */ /* 0x001fe40000000800 */
[----:B------:R-:W-:Y:S01]  /*94a0*/  BAR.SYNC.DEFER_BLOCKING 0x0 ;  /* 0x0000000000007b1d */ /* 0x000fe20000010000 */
[----:B---3--:R-:W-:-:S04]  /*94b0*/  IMAD R25, R40, 0x5, RZ ;  /* 0x0000000528197824 */ /* 0x008fc800078e02ff */
[----:B----4-:R-:W-:Y:S01]  /*94c0*/  VIADD R7, R25, 0x1 ;  /* 0x0000000119077836 */ /* 0x010fe20000000000 */
[----:B-1----:R-:W-:Y:S01]  /*94d0*/  ISETP.NE.AND P1, PT, R8, R12, PT ;  /* 0x0000000c0800720c */ /* 0x002fe20003f25270 */
[----:B------:R0:W1:Y:S03]  /*94e0*/  @P0 LDS R32, [R5+0x52c] ;  /* 0x00052c0005200984 */ /* 0x0000660000000800 */
[----:B------:R-:W-:Y:S01]  /*94f0*/  ISETP.EQ.U32.AND P0, PT, R0, R7, PT ;  /* 0x000000070000720c */ /* 0x000fe20003f02070 */
[----:B-----5:R-:W-:Y:S01]  /*9500*/  FADD R6, R9, R13 ;  /* 0x0000000d09067221 */ /* 0x020fe20000000000 */
[----:B------:R-:W-:Y:S02]  /*9510*/  VIADD R27, R25, 0x2 ;  /* 0x00000002191b7836 */ /* 0x000fe40000000000 */
[----:B------:R-:W-:Y:S01]  /*9520*/  FADD R24, R11, R15 ;  /* 0x0000000f0b187221 */ /* 0x000fe20000000000 */
[----:B------:R-:W-:Y:S01]  /*9530*/  ISETP.EQ.OR.EX P1, PT, R2, RZ, P1, P0 ;  /* 0x000000ff0200720c */ /* 0x000fe20000f22700 */
[----:B0-----:R-:W-:-:S03]  /*9540*/  FADD R5, R10, R14 ;  /* 0x0000000e0a057221 */ /* 0x001fc60000000000 */
[----:B------:R-:W-:Y:S01]  /*9550*/  FSEL R6, R13, R6, P1 ;  /* 0x000000060d067208 */ /* 0x000fe20000800000 */
[----:B------:R-:W-:Y:S01]  /*9560*/  VIADD R7, R25, 0x4 ;  /* 0x0000000419077836 */ /* 0x000fe20000000000 */
[----:B------:R-:W-:Y:S02]  /*9570*/  ISETP.EQ.U32.AND P2, PT, R0, R27, PT ;  /* 0x0000001b0000720c */ /* 0x000fe40003f42070 */
[----:B------:R-:W-:Y:S02]  /*9580*/  ISETP.NE.AND P0, PT, R12, R16, PT ;  /* 0x000000100c00720c */ /* 0x000fe40003f05270 */
[----:B------:R-:W-:Y:S01]  /*9590*/  FSEL R24, R15, R24, P1 ;  /* 0x000000180f187208 */ /* 0x000fe20000800000 */
[----:B------:R-:W-:Y:S01]  /*95a0*/  VIADD R29, R25, 0x3 ;  /* 0x00000003191d7836 */ /* 0x000fe20000000000 */
[----:B------:R-:W-:Y:S01]  /*95b0*/  FSEL R5, R14, R5, P1 ;  /* 0x000000050e057208 */ /* 0x000fe20000800000 */
[----:B------:R-:W-:Y:S01]  /*95c0*/  FADD R6, R17, R6 ;  /* 0x0000000611067221 */ /* 0x000fe20000000000 */
[----:B------:R-:W-:Y:S01]  /*95d0*/  ISETP.EQ.OR.EX P2, PT, R2, RZ, P0, P2 ;  /* 0x000000ff0200720c */ /* 0x000fe20000742720 */
[----:B------:R-:W-:Y:S01]  /*95e0*/  FADD R24, R19, R24 ;  /* 0x0000001813187221 */ /* 0x000fe20000000000 */
[----:B------:R-:W-:Y:S01]  /*95f0*/  ISETP.EQ.U32.AND P4, PT, R0, R7, PT ;  /* 0x000000070000720c */ /* 0x000fe20003f82070 */
[----:B------:R-:W-:Y:S01]  /*9600*/  FADD R5, R18, R5 ;  /* 0x0000000512057221 */ /* 0x000fe20000000000 */
[----:B------:R-:W-:-:S02]  /*9610*/  ISETP.NE.AND P5, PT, R20, R4, PT ;  /* 0x000000041400720c */ /* 0x000fc40003fa5270 */
[----:B------:R-:W-:Y:S02]  /*9620*/  ISETP.EQ.U32.AND P3, PT, R0, R29, PT ;  /* 0x0000001d0000720c */ /* 0x000fe40003f62070 */
[----:B------:R-:W-:Y:S02]  /*9630*/  ISETP.NE.AND P0, PT, R16, R20, PT ;  /* 0x000000141000720c */ /* 0x000fe40003f05270 */
[----:B------:R-:W-:Y:S02]  /*9640*/  FSEL R6, R17, R6, P2 ;  /* 0x0000000611067208 */ /* 0x000fe40001000000 */
[----:B------:R-:W-:Y:S02]  /*9650*/  ISETP.EQ.OR.EX P5, PT, R2, RZ, P5, P4 ;  /* 0x000000ff0200720c */ /* 0x000fe40002fa2740 */
[----:B------:R-:W-:Y:S01]  /*9660*/  FSEL R24, R19, R24, P2 ;  /* 0x0000001813187208 */ /* 0x000fe20001000000 */
[----:B------:R-:W-:Y:S01]  /*9670*/  FADD R6, R21, R6 ;  /* 0x0000000615067221 */ /* 0x000fe20000000000 */
[----:B------:R-:W-:-:S02]  /*9680*/  FSEL R7, R18, R5, P2 ;  /* 0x0000000512077208 */ /* 0x000fc40001000000 */
[----:B------:R-:W-:Y:S02]  /*9690*/  ISETP.EQ.OR.EX P3, PT, R2, RZ, P0, P3 ;  /* 0x000000ff0200720c */ /* 0x000fe40000762730 */
[----:B------:R-:W-:Y:S02]  /*96a0*/  ISETP.EQ.U32.AND P0, PT, R0, R25, PT ;  /* 0x000000190000720c */ /* 0x000fe40003f02070 */
[----:B-1----:R-:W-:Y:S01]  /*96b0*/  ISETP.NE.AND P4, PT, R32, R8, PT ;  /* 0x000000082000720c */ /* 0x002fe20003f85270 */
[----:B------:R-:W-:Y:S01]  /*96c0*/  FADD R24, R23, R24 ;  /* 0x0000001817187221 */ /* 0x000fe20000000000 */
[----:B------:R-:W-:Y:S01]  /*96d0*/  FADD R7, R22, R7 ;  /* 0x0000000716077221 */ /* 0x000fe20000000000 */
[----:B------:R-:W-:Y:S02]  /*96e0*/  FSEL R6, R21, R6, P3 ;  /* 0x0000000615067208 */ /* 0x000fe40001800000 */
[----:B------:R-:W-:Y:S02]  /*96f0*/  ISETP.EQ.OR.EX P4, PT, R2, RZ, P4, P0 ;  /* 0x000000ff0200720c */ /* 0x000fe40002782700 */
[----:B------:R-:W-:-:S02]  /*9700*/  FSEL R25, R23, R24, P3 ;  /* 0x0000001817197208 */ /* 0x000fc40001800000 */
[----:B------:R-:W-:Y:S02]  /*9710*/  SEL R24, RZ, 0x1, !P1 ;  /* 0x00000001ff187807 */ /* 0x000fe40004800000 */
[----:B------:R-:W-:Y:S01]  /*9720*/  SEL R27, RZ, 0x1, !P4 ;  /* 0x00000001ff1b7807 */ /* 0x000fe20006000000 */
[----:B------:R-:W-:Y:S01]  /*9730*/  @!P5 FADD R33, R33, R6 ;  /* 0x000000062121d221 */ /* 0x000fe20000000000 */
[----:B------:R-:W-:Y:S02]  /*9740*/  FSEL R7, R22, R7, P3 ;  /* 0x0000000716077208 */ /* 0x000fe40001800000 */
[----:B------:R-:W-:Y:S02]  /*9750*/  IADD3 R27, P0, PT, R24, R27, RZ ;  /* 0x0000001b181b7210 */ /* 0x000fe40007f1e0ff */
[----:B------:R-:W-:Y:S01]  /*9760*/  SEL R24, RZ, 0x1, !P2 ;  /* 0x00000001ff187807 */ /* 0x000fe20005000000 */
[----:B------:R-:W-:Y:S01]  /*9770*/  @!P5 FADD R46, R46, R7 ;  /* 0x000000072e2ed221 */ /* 0x000fe20000000000 */
[----:B------:R-:W0:Y:S01]  /*9780*/  SHFL.UP PT, R6, R33, 0x1, RZ ;  /* 0x0420000021067989 */ /* 0x000e2200000e00ff */
[----:B------:R-:W-:Y:S01]  /*9790*/  IMAD.X R26, RZ, RZ, RZ, P0 ;  /* 0x000000ffff1a7224 */ /* 0x000fe200000e06ff */
[----:B------:R-:W-:-:S02]  /*97a0*/  IADD3 R27, P0, PT, R27, R24, RZ ;  /* 0x000000181b1b7210 */ /* 0x000fc40007f1e0ff */
[----:B------:R-:W1:Y:S01]  /*97b0*/  SHFL.UP PT, R7, R46, 0x1, RZ ;  /* 0x042000002e077989 */ /* 0x000e6200000e00ff */
[----:B------:R-:W-:Y:S02]  /*97c0*/  SEL R24, RZ, 0x1, !P3 ;  /* 0x00000001ff187807 */ /* 0x000fe40005800000 */
[----:B------:R-:W-:Y:S02]  /*97d0*/  IMAD.X R26, RZ, RZ, R26, P0 ;  /* 0x000000ffff1a7224 */ /* 0x000fe400000e061a */
[----:B------:R-:W-:Y:S02]  /*97e0*/  IADD3 R24, P0, PT, R27, R24, RZ ;  /* 0x000000181b187210 */ /* 0x000fe40007f1e0ff */
[----:B------:R-:W-:Y:S01]  /*97f0*/  SEL R29, RZ, 0x1, !P5 ;  /* 0x00000001ff1d7807 */ /* 0x000fe20006800000 */
[----:B------:R-:W-:Y:S01]  /*9800*/  @!P5 FADD R38, R38, R25 ;  /* 0x000000192626d221 */ /* 0x000fe20000000000 */
[----:B------:R-:W-:Y:S01]  /*9810*/  P2R R5, PR, RZ, 0x20 ;  /* 0x00000020ff057803 */ /* 0x000fe20000000000 */
[----:B------:R-:W-:Y:S01]  /*9820*/  IMAD.X R26, RZ, RZ, R26, P0 ;  /* 0x000000ffff1a7224 */ /* 0x000fe200000e061a */
[----:B------:R-:W-:-:S02]  /*9830*/  IADD3 R29, P0, PT, R24, R29, RZ ;  /* 0x0000001d181d7210 */ /* 0x000fc40007f1e0ff */
[----:B------:R-:W-:-:S03]  /*9840*/  ISETP.GE.AND P5, PT, R42, 0x1, PT ;  /* 0x000000012a00780c */ /* 0x000fc60003fa6270 */
[----:B------:R-:W-:Y:S01]  /*9850*/  IMAD.X R26, RZ, RZ, R26, P0 ;  /* 0x000000ffff1a7224 */ /* 0x000fe200000e061a */
[----:B------:R-:W-:Y:S01]  /*9860*/  ISETP.NE.U32.AND P0, PT, R29, RZ, PT ;  /* 0x000000ff1d00720c */ /* 0x000fe20003f05070 */
[----:B0-----:R-:W-:-:S03]  /*9870*/  FADD R6, R33, R6 ;  /* 0x0000000621067221 */ /* 0x001fc60000000000 */
[----:B------:R-:W-:Y:S01]  /*9880*/  ISETP.NE.AND.EX P0, PT, R26, RZ, PT, P0 ;  /* 0x000000ff1a00720c */ /* 0x000fe20003f05300 */
[----:B------:R-:W0:Y:S01]  /*9890*/  SHFL.UP PT, R25, R38, 0x1, RZ ;  /* 0x0420000026197989 */ /* 0x000e2200000e00ff */
[----:B-1----:R-:W-:-:S03]  /*98a0*/  FADD R7, R46, R7 ;  /* 0x000000072e077221 */ /* 0x002fc60000000000 */
[----:B------:R-:W-:Y:S02]  /*98b0*/  @P5 FSEL R33, R6, R33, !P0 ;  /* 0x0000002106215208 */ /* 0x000fe40004000000 */
[----:B------:R-:W1:Y:S01]  /*98c0*/  SHFL.UP PT, R6, R29, 0x1, RZ ;  /* 0x042000001d067989 */ /* 0x000e6200000e00ff */
[----:B------:R-:W-:-:S03]  /*98d0*/  @P5 FSEL R46, R7, R46, !P0 ;  /* 0x0000002e072e5208 */ /* 0x000fc60004000000 */
[----:B------:R-:W2:Y:S04]  /*98e0*/  SHFL.UP PT, R7, R26, 0x1, RZ ;  /* 0x042000001a077989 */ /* 0x000ea800000e00ff */
[----:B------:R-:W3:Y:S01]  /*98f0*/  SHFL.UP PT, R24, R33, 0x2, RZ ;  /* 0x0440000021187989 */ /* 0x000ee200000e00ff */
[----:B0-----:R-:W-:Y:S01]  /*9900*/  FADD R25, R38, R25 ;  /* 0x0000001926197221 */ /* 0x001fe20000000000 */
[----:B-1----:R-:W-:-:S04]  /*9910*/  SEL R6, R6, RZ, P5 ;  /* 0x000000ff06067207 */ /* 0x002fc80002800000 */
[----:B------:R-:W-:Y:S02]  /*9920*/  @P5 FSEL R38, R25, R38, !P0 ;  /* 0x0000002619265208 */ /* 0x000fe40004000000 */
[----:B--2---:R-:W-:Y:S02]  /*9930*/  SEL R7, R7, RZ, P5 ;  /* 0x000000ff07077207 */ /* 0x004fe40002800000 */
[----:B------:R-:W-:Y:S01]  /*9940*/  IADD3 R31, P0, PT, R6, R29, RZ ;  /* 0x0000001d061f7210 */ /* 0x000fe20007f1e0ff */
[----:B------:R-:W0:Y:S04]  /*9950*/  SHFL.UP PT, R25, R46, 0x2, RZ ;  /* 0x044000002e197989 */ /* 0x000e2800000e00ff */
[----:B------:R-:W1:Y:S01]  /*9960*/  SHFL.UP PT, R27, R38, 0x2, RZ ;  /* 0x04400000261b7989 */ /* 0x000e6200000e00ff */
[----:B------:R-:W-:-:S03]  /*9970*/  IMAD.X R28, R7, 0x1, R26, P0 ;  /* 0x00000001071c7824 */ /* 0x000fc600000e061a */
[----:B------:R-:W2:Y:S04]  /*9980*/  SHFL.UP PT, R6, R31, 0x2, RZ ;  /* 0x044000001f067989 */ /* 0x000ea800000e00ff */
[----:B------:R-:W4:Y:S01]  /*9990*/  SHFL.UP PT, R7, R28, 0x2, RZ ;  /* 0x044000001c077989 */ /* 0x000f2200000e00ff */
[----:B------:R-:W-:Y:S02]  /*99a0*/  ISETP.GE.AND P5, PT, R42, 0x2, PT ;  /* 0x000000022a00780c */ /* 0x000fe40003fa6270 */
[----:B------:R-:W-:Y:S01]  /*99b0*/  ISETP.NE.U32.AND P0, PT, R31, RZ, PT ;  /* 0x000000ff1f00720c */ /* 0x000fe20003f05070 */
[----:B---3--:R-:W-:-:S03]  /*99c0*/  FADD R24, R33, R24 ;  /* 0x0000001821187221 */ /* 0x008fc60000000000 */
[----:B------:R-:W-:Y:S01]  /*99d0*/  ISETP.NE.AND.EX P0, PT, R28, RZ, PT, P0 ;  /* 0x000000ff1c00720c */ /* 0x000fe20003f05300 */
[----:B0-----:R-:W-:Y:S01]  /*99e0*/  FADD R25, R46, R25 ;  /* 0x000000192e197221 */ /* 0x001fe20000000000 */
[----:B-1----:R-:W-:-:S05]  /*99f0*/  FADD R27, R38, R27 ;  /* 0x0000001b261b7221 */ /* 0x002fca0000000000 */
[----:B------:R-:W-:Y:S02]  /*9a00*/  @P5 FSEL R33, R24, R33, !P0 ;  /* 0x0000002118215208 */ /* 0x000fe40004000000 */
[----:B--2---:R-:W-:Y:S02]  /*9a10*/  SEL R6, R6, RZ, P5 ;  /* 0x000000ff06067207 */ /* 0x004fe40002800000 */
[----:B------:R-:W-:Y:S02]  /*9a20*/  @P5 FSEL R46, R25, R46, !P0 ;  /* 0x0000002e192e5208 */ /* 0x000fe40004000000 */
[----:B------:R-:W-:Y:S02]  /*9a30*/  @P5 FSEL R38, R27, R38, !P0 ;  /* 0x000000261b265208 */ /* 0x000fe40004000000 */
[----:B----4-:R-:W-:Y:S02]  /*9a40*/  SEL R7, R7, RZ, P5 ;  /* 0x000000ff07077207 */ /* 0x010fe40002800000 */
[----:B------:R-:W-:Y:S01]  /*9a50*/  IADD3 R29, P0, PT, R6, R31, RZ ;  /* 0x0000001f061d7210 */ /* 0x000fe20007f1e0ff */
[----:B------:R-:W0:Y:S04]  /*9a60*/  SHFL.UP PT, R24, R33, 0x4, RZ ;  /* 0x0480000021187989 */ /* 0x000e2800000e00ff */
[----:B------:R-:W1:Y:S01]  /*9a70*/  SHFL.UP PT, R25, R46, 0x4, RZ ;  /* 0x048000002e197989 */ /* 0x000e6200000e00ff */
[----:B------:R-:W-:-:S03]  /*9a80*/  IMAD.X R26, R7, 0x1, R28, P0 ;  /* 0x00000001071a7824 */ /* 0x000fc600000e061c */
[----:B------:R-:W2:Y:S04]  /*9a90*/  SHFL.UP PT, R27, R38, 0x4, RZ ;  /* 0x04800000261b7989 */ /* 0x000ea800000e00ff */
[----:B------:R-:W3:Y:S04]  /*9aa0*/  SHFL.UP PT, R6, R29, 0x4, RZ ;  /* 0x048000001d067989 */ /* 0x000ee800000e00ff */
[----:B------:R-:W4:Y:S01]  /*9ab0*/  SHFL.UP PT, R7, R26, 0x4, RZ ;  /* 0x048000001a077989 */ /* 0x000f2200000e00ff */
[----:B------:R-:W-:Y:S02]  /*9ac0*/  ISETP.GE.AND P5, PT, R42, 0x4, PT ;  /* 0x000000042a00780c */ /* 0x000fe40003fa6270 */
[----:B------:R-:W-:-:S04]  /*9ad0*/  ISETP.NE.U32.AND P0, PT, R29, RZ, PT ;  /* 0x000000ff1d00720c */ /* 0x000fc80003f05070 */
[----:B------:R-:W-:Y:S01]  /*9ae0*/  ISETP.NE.AND.EX P0, PT, R26, RZ, PT, P0 ;  /* 0x000000ff1a00720c */ /* 0x000fe20003f05300 */
[----:B0-----:R-:W-:Y:S01]  /*9af0*/  FADD R24, R33, R24 ;  /* 0x0000001821187221 */ /* 0x001fe20000000000 */
[----:B-1----:R-:W-:Y:S01]  /*9b00*/  FADD R25, R46, R25 ;  /* 0x000000192e197221 */ /* 0x002fe20000000000 */
[----:B--2---:R-:W-:-:S04]  /*9b10*/  FADD R27, R38, R27 ;  /* 0x0000001b261b7221 */ /* 0x004fc80000000000 */
[----:B------:R-:W-:Y:S02]  /*9b20*/  @P5 FSEL R33, R24, R33, !P0 ;  /* 0x0000002118215208 */ /* 0x000fe40004000000 */
[----:B---3--:R-:W-:Y:S02]  /*9b30*/  SEL R6, R6, RZ, P5 ;  /* 0x000000ff06067207 */ /* 0x008fe40002800000 */
        /* <DEDUP_REMOVED lines=21> */
[----:B------:R-:W-:-:S05]  /*9c90*/  IADD3 R29, P0, PT, R6, R31, RZ ;  /* 0x0000001f061d7210 */ /* 0x000fca0007f1e0ff */
[----:B------:R-:W-:Y:S01]  /*9ca0*/  IMAD.X R26, R7, 0x1, R28, P0 ;  /* 0x00000001071a7824 */ /* 0x000fe200000e061c */
[----:B------:R-:W0:Y:S04]  /*9cb0*/  SHFL.UP PT, R6, R29, 0x10, RZ ;  /* 0x060000001d067989 */ /* 0x000e2800000e00ff */
[----:B------:R-:W1:Y:S04]  /*9cc0*/  SHFL.UP PT, R7, R26, 0x10, RZ ;  /* 0x060000001a077989 */ /* 0x000e6800000e00ff */
        /* <DEDUP_REMOVED lines=9> */
[----:B--2---:R-:W-:Y:S01]  /*9d60*/  FADD R27, R38, R27 ;  /* 0x0000001b261b7221 */ /* 0x004fe20000000000 */
[----:B---3--:R-:W-:Y:S01]  /*9d70*/  FADD R24, R33, R24 ;  /* 0x0000001821187221 */ /* 0x008fe20000000000 */
[----:B----4-:R-:W-:Y:S01]  /*9d80*/  FADD R25, R46, R25 ;  /* 0x000000192e197221 */ /* 0x010fe20000000000 */
[----:B------:R-:W-:-:S04]  /*9d90*/  ISETP.NE.AND.EX P0, PT, R26, RZ, PT, P0 ;  /* 0x000000ff1a00720c */ /* 0x000fc80003f05300 */
[----:B------:R-:W-:Y:S02]  /*9da0*/  FSEL R39, R27, R38, !P0 ;  /* 0x000000261b277208 */ /* 0x000fe40004000000 */
[----:B------:R-:W-:Y:S02]  /*9db0*/  FSEL R34, R24, R33, !P0 ;  /* 0x0000002118227208 */ /* 0x000fe40004000000 */
[----:B------:R-:W-:Y:S02]  /*9dc0*/  FSEL R35, R25, R46, !P0 ;  /* 0x0000002e19237208 */ /* 0x000fe40004000000 */
[----:B------:R-:W-:-:S13]  /*9dd0*/  ISETP.NE.AND P0, PT, R42, 0x1f, PT ;  /* 0x0000001f2a00780c */ /* 0x000fda0003f05270 */
[----:B------:R-:W-:-:S05]  /*9de0*/  @!P0 IMAD R47, R43, 0x18, R41 ;  /* 0x000000182b2f8824 */ /* 0x000fca00078e0229 */
[----:B------:R-:W-:Y:S04]  /*9df0*/  @!P0 STS.64 [R47+0x8], R34 ;  /* 0x000008222f008388 */ /* 0x000fe80000000a00 */
[----:B------:R-:W-:Y:S04]  /*9e00*/  @!P0 STS [R47+0x10], R39 ;  /* 0x000010272f008388 */ /* 0x000fe80000000800 */
[----:B------:R-:W-:Y:S01]  /*9e10*/  @!P0 STS.64 [R47], R6 ;  /* 0x000000062f008388 */ /* 0x000fe20000000a00 */
[----:B------:R-:W-:Y:S06]  /*9e20*/  BAR.SYNC.DEFER_BLOCKING 0x0 ;  /* 0x0000000000007b1d */ /* 0x000fec0000010000 */
[----:B------:R-:W-:Y:S04]  /*9e30*/  LDS.64 R24, [R41] ;  /* 0x0000000029187984 */ /* 0x000fe80000000a00 */
[----:B------:R-:W0:Y:S04]  /*9e40*/  LDS.64 R36, [R41+0x18] ;  /* 0x0000180029247984 */ /* 0x000e280000000a00 */
[----:B------:R-:W1:Y:S04]  /*9e50*/  LDS.64 R26, [R41+0x30] ;  /* 0x00003000291a7984 */ /* 0x000e680000000a00 */
[----:B------:R-:W-:Y:S04]  /*9e60*/  LDS.128 R28, [R41+0x20] ;  /* 0x00002000291c7984 */ /* 0x000fe80000000c00 */
[----:B------:R-:W2:Y:S04]  /*9e70*/  LDS.64 R44, [R41+0x8] ;  /* 0x00000800292c7984 */ /* 0x000ea80000000a00 */
[----:B------:R-:W3:Y:S01]  /*9e80*/  LDS R53, [R41+0x10] ;  /* 0x0000100029357984 */ /* 0x000ee20000000800 */
[----:B------:R-:W-:-:S03]  /*9e90*/  FSEL R33, R33, R34, !P5 ;  /* 0x0000002221217208 */ /* 0x000fc60006800000 */
[----:B------:R-:W-:Y:S01]  /*9ea0*/  LDS R47, [R41+0x40] ;  /* 0x00004000292f7984 */ /* 0x000fe20000000800 */
[----:B0-----:R-:W-:-:S05]  /*9eb0*/  IADD3 R55, P0, PT, R24, R36, RZ ;  /* 0x0000002418377210 */ /* 0x001fca0007f1e0ff */
[----:B------:R-:W-:Y:S01]  /*9ec0*/  IMAD.X R57, R25, 0x1, R37, P0 ;  /* 0x0000000119397824 */ /* 0x000fe200000e0625 */
[----:B-1----:R-:W-:-:S05]  /*9ed0*/  IADD3 R51, P0, PT, R26, R55, RZ ;  /* 0x000000371a337210 */ /* 0x002fca0007f1e0ff */
[----:B------:R-:W-:Y:S01]  /*9ee0*/  IMAD.X R49, R27, 0x1, R57, P0 ;  /* 0x000000011b317824 */ /* 0x000fe200000e0639 */
[----:B------:R-:W-:-:S04]  /*9ef0*/  ISETP.NE.U32.AND P0, PT, R36, RZ, PT ;  /* 0x000000ff2400720c */ /* 0x000fc80003f05070 */
[----:B------:R-:W-:Y:S02]  /*9f00*/  ISETP.NE.AND.EX P0, PT, R37, RZ, PT, P0 ;  /* 0x000000ff2500720c */ /* 0x000fe40003f05300 */
[----:B------:R-:W0:Y:S01]  /*9f10*/  LDS.64 R36, [R41+0x38] ;  /* 0x0000380029247984 */ /* 0x000e220000000a00 */
[----:B------:R-:W-:Y:S02]  /*9f20*/  FSEL R34, R46, R35, !P5 ;  /* 0x000000232e227208 */ /* 0x000fe40006800000 */
[----:B------:R-:W-:Y:S02]  /*9f30*/  FSEL R35, R38, R39, !P5 ;  /* 0x0000002726237208 */ /* 0x000fe40006800000 */
[----:B------:R-:W1:Y:S06]  /*9f40*/  LDS.64 R38, [R41+0x48] ;  /* 0x0000480029267984 */ /* 0x000e6c0000000a00 */
[----:B--2---:R-:W-:Y:S01]  /*9f50*/  @!P0 FADD R28, R44, R28 ;  /* 0x0000001c2c1c8221 */ /* 0x004fe20000000000 */
[----:B------:R-:W-:Y:S01]  /*9f60*/  @!P0 FADD R29, R45, R29 ;  /* 0x0000001d2d1d8221 */ /* 0x000fe20000000000 */
[----:B---3--:R-:W-:Y:S01]  /*9f70*/  @!P0 FADD R30, R53, R30 ;  /* 0x0000001e351e8221 */ /* 0x008fe20000000000 */
[----:B------:R-:W-:-:S04]  /*9f80*/  ISETP.NE.AND P0, PT, R43, 0x2, PT ;  /* 0x000000022b00780c */ /* 0x000fc80003f05270 */
[----:B------:R-:W-:Y:S02]  /*9f90*/  FSEL R31, R28, R44, !P0 ;  /* 0x0000002c1c1f7208 */ /* 0x000fe40004000000 */
[----:B------:R-:W-:Y:S02]  /*9fa0*/  SEL R48, R55, R24, !P0 ;  /* 0x0000001837307207 */ /* 0x000fe40004000000 */
[----:B------:R-:W-:Y:S02]  /*9fb0*/  SEL R50, R57, R25, !P0 ;  /* 0x0000001939327207 */ /* 0x000fe40004000000 */
[----:B------:R-:W-:Y:S02]  /*9fc0*/  FSEL R44, R29, R45, !P0 ;  /* 0x0000002d1d2c7208 */ /* 0x000fe40004000000 */
[----:B------:R-:W-:Y:S02]  /*9fd0*/  FSEL R46, R30, R53, !P0 ;  /* 0x000000351e2e7208 */ /* 0x000fe40004000000 */
[----:B------:R-:W-:-:S04]  /*9fe0*/  ISETP.NE.U32.AND P0, PT, R26, RZ, PT ;  /* 0x000000ff1a00720c */ /* 0x000fc80003f05070 */
[----:B------:R-:W-:Y:S02]  /*9ff0*/  ISETP.NE.AND.EX P0, PT, R27, RZ, PT, P0 ;  /* 0x000000ff1b00720c */ /* 0x000fe40003f05300 */
[----:B------:R-:W2:Y:S11]  /*a000*/  LDS.128 R24, [R41+0x50] ;  /* 0x0000500029187984 */ /* 0x000eb60000000c00 */
[----:B0-----:R-:W-:Y:S01]  /*a010*/  @!P0 FADD R36, R28, R36 ;  /* 0x000000241c248221 */ /* 0x001fe20000000000 */
[----:B------:R-:W-:Y:S01]  /*a020*/  @!P0 FADD R37, R29, R37 ;  /* 0x000000251d258221 */ /* 0x000fe20000000000 */
[----:B------:R-:W-:Y:S01]  /*a030*/  @!P0 FADD R47, R30, R47 ;  /* 0x0000002f1e2f8221 */ /* 0x000fe20000000000 */
[----:B------:R-:W-:Y:S01]  /*a040*/  ISETP.NE.AND P0, PT, R43, 0x3, PT ;  /* 0x000000032b00780c */ /* 0x000fe20003f05270 */
[----:B------:R-:W0:Y:S03]  /*a050*/  LDS.64 R28, [R41+0x60] ;  /* 0x00006000291c7984 */ /* 0x000e260000000a00 */
[----:B------:R-:W-:-:S02]  /*a060*/  SEL R48, R51, R48, !P0 ;  /* 0x0000003033307207 */ /* 0x000fc40004000000 */
[----:B------:R-:W-:Y:S02]  /*a070*/  SEL R50, R49, R50, !P0 ;  /* 0x0000003231327207 */ /* 0x000fe40004000000 */
[----:B------:R-:W-:Y:S02]  /*a080*/  FSEL R31, R36, R31, !P0 ;  /* 0x0000001f241f7208 */ /* 0x000fe40004000000 */
[----:B------:R-:W-:Y:S02]  /*a090*/  FSEL R30, R37, R44, !P0 ;  /* 0x0000002c251e7208 */ /* 0x000fe40004000000 */
[----:B------:R-:W-:Y:S01]  /*a0a0*/  FSEL R53, R47, R46, !P0 ;  /* 0x0000002e2f357208 */ /* 0x000fe20004000000 */
[----:B------:R-:W3:Y:S01]  /*a0b0*/  LDS.64 R44, [R41+0x68] ;  /* 0x00006800292c7984 */ /* 0x000ee20000000a00 */
[----:B-1----:R-:W-:-:S05]  /*a0c0*/  IADD3 R51, P0, PT, R38, R51, RZ ;  /* 0x0000003326337210 */ /* 0x002fca0007f1e0ff */
[C---:B------:R-:W-:Y:S01]  /*a0d0*/  IMAD.X R55, R39.reuse, 0x1, R49, P0 ;  /* 0x0000000127377824 */ /* 0x040fe200000e0631 */
[----:B------:R-:W-:Y:S01]  /*a0e0*/  ISETP.NE.U32.AND P0, PT, R38, RZ, PT ;  /* 0x000000ff2600720c */ /* 0x000fe20003f05070 */
[----:B------:R-:W1:Y:S03]  /*a0f0*/  LDS R49, [R41+0x70] ;  /* 0x0000700029317984 */ /* 0x000e660000000800 */
[----:B------:R-:W-:-:S13]  /*a100*/  ISETP.NE.AND.EX P0, PT, R39, RZ, PT, P0 ;  /* 0x000000ff2700720c */ /* 0x000fda0003f05300 */
[----:B--2---:R-:W-:Y:S01]  /*a110*/  @!P0 FADD R24, R36, R24 ;  /* 0x0000001824188221 */ /* 0x004fe20000000000 */
[----:B------:R-:W-:Y:S02]  /*a120*/  @!P0 FADD R25, R37, R25 ;  /* 0x0000001925198221 */ /* 0x000fe40000000000 */
[----:B------:R-:W2:Y:S01]  /*a130*/  LDS.64 R36, [R41+0x78] ;  /* 0x0000780029247984 */ /* 0x000ea20000000a00 */
[----:B------:R-:W-:Y:S01]  /*a140*/  @!P0 FADD R26, R47, R26 ;  /* 0x0000001a2f1a8221 */ /* 0x000fe20000000000 */
[----:B------:R-:W-:-:S04]  /*a150*/  ISETP.NE.AND P0, PT, R43, 0x4, PT ;  /* 0x000000042b00780c */ /* 0x000fc80003f05270 */
[----:B------:R-:W-:Y:S02]  /*a160*/  SEL R48, R51, R48, !P0 ;  /* 0x0000003033307207 */ /* 0x000fe40004000000 */
[----:B------:R-:W-:Y:S02]  /*a170*/  SEL R50, R55, R50, !P0 ;  /* 0x0000003237327207 */ /* 0x000fe40004000000 */
[----:B------:R-:W-:Y:S02]  /*a180*/  FSEL R27, R24, R31, !P0 ;  /* 0x0000001f181b7208 */ /* 0x000fe40004000000 */
[----:B------:R-:W-:Y:S02]  /*a190*/  FSEL R38, R25, R30, !P0 ;  /* 0x0000001e19267208 */ /* 0x000fe40004000000 */
[----:B------:R-:W-:Y:S02]  /*a1a0*/  FSEL R46, R26, R53, !P0 ;  /* 0x000000351a2e7208 */ /* 0x000fe40004000000 */
[----:B0-----:R-:W-:-:S02]  /*a1b0*/  IADD3 R53, P0, PT, R28, R51, RZ ;  /* 0x000000331c357210 */ /* 0x001fc40007f1e0ff */
[----:B------:R-:W-:Y:S03]  /*a1c0*/  LDS R51, [R41+0xa0] ;  /* 0x0000a00029337984 */ /* 0x000fe60000000800 */
[----:B------:R-:W-:Y:S01]  /*a1d0*/  IMAD.X R55, R29, 0x1, R55, P0 ;  /* 0x000000011d377824 */ /* 0x000fe200000e0637 */
[----:B------:R-:W-:-:S04]  /*a1e0*/  ISETP.NE.U32.AND P0, PT, R28, RZ, PT ;  /* 0x000000ff1c00720c */ /* 0x000fc80003f05070 */
[----:B------:R-:W-:Y:S02]  /*a1f0*/  ISETP.NE.AND.EX P0, PT, R29, RZ, PT, P0 ;  /* 0x000000ff1d00720c */ /* 0x000fe40003f05300 */
[----:B------:R-:W0:Y:S11]  /*a200*/  LDS.128 R28, [R41+0x80] ;  /* 0x00008000291c7984 */ /* 0x000e360000000c00 */
[----:B---3--:R-:W-:Y:S01]  /*a210*/  @!P0 FADD R44, R24, R44 ;  /* 0x0000002c182c8221 */ /* 0x008fe20000000000 */
[----:B------:R-:W-:Y:S01]  /*a220*/  @!P0 FADD R45, R25, R45 ;  /* 0x0000002d192d8221 */ /* 0x000fe20000000000 */
[----:B-1----:R-:W-:Y:S01]  /*a230*/  @!P0 FADD R49, R26, R49 ;  /* 0x000000311a318221 */ /* 0x002fe20000000000 */
[----:B------:R-:W-:Y:S01]  /*a240*/  ISETP.NE.AND P0, PT, R43, 0x5, PT ;  /* 0x000000052b00780c */ /* 0x000fe20003f05270 */
[----:B------:R-:W1:Y:S03]  /*a250*/  LDS.64 R24, [R41+0x90] ;  /* 0x0000900029187984 */ /* 0x000e660000000a00 */
[----:B------:R-:W-:-:S02]  /*a260*/  SEL R48, R53, R48, !P0 ;  /* 0x0000003035307207 */ /* 0x000fc40004000000 */
[----:B------:R-:W-:Y:S02]  /*a270*/  SEL R50, R55, R50, !P0 ;  /* 0x0000003237327207 */ /* 0x000fe40004000000 */
[----:B------:R-:W-:Y:S02]  /*a280*/  FSEL R27, R44, R27, !P0 ;  /* 0x0000001b2c1b7208 */ /* 0x000fe40004000000 */
[----:B------:R-:W-:Y:S02]  /*a290*/  FSEL R26, R45, R38, !P0 ;  /* 0x000000262d1a7208 */ /* 0x000fe40004000000 */
[----:B------:R-:W-:Y:S01]  /*a2a0*/  FSEL R47, R49, R46, !P0 ;  /* 0x0000002e312f7208 */ /* 0x000fe20004000000 */
[----:B------:R-:W3:Y:S01]  /*a2b0*/  LDS.64 R38, [R41+0x98] ;  /* 0x0000980029267984 */ /* 0x000ee20000000a00 */
[----:B--2---:R-:W-:-:S05]  /*a2c0*/  IADD3 R53, P0, PT, R36, R53, RZ ;  /* 0x0000003524357210 */ /* 0x004fca0007f1e0ff */
[----:B------:R-:W-:Y:S01]  /*a2d0*/  IMAD.X R55, R37, 0x1, R55, P0 ;  /* 0x0000000125377824 */ /* 0x000fe200000e0637 */
[----:B------:R-:W-:-:S04]  /*a2e0*/  ISETP.NE.U32.AND P0, PT, R36, RZ, PT ;  /* 0x000000ff2400720c */ /* 0x000fc80003f05070 */
[----:B------:R-:W-:-:S13]  /*a2f0*/  ISETP.NE.AND.EX P0, PT, R37, RZ, PT, P0 ;  /* 0x000000ff2500720c */ /* 0x000fda0003f05300 */
[----:B0-----:R-:W-:Y:S01]  /*a300*/  @!P0 FADD R28, R44, R28 ;  /* 0x0000001c2c1c8221 */ /* 0x001fe20000000000 */
[----:B------:R-:W-:Y:S02]  /*a310*/  @!P0 FADD R29, R45, R29 ;  /* 0x0000001d2d1d8221 */ /* 0x000fe40000000000 */
[----:B------:R-:W0:Y:S01]  /*a320*/  LDS.64 R44, [R41+0xa8] ;  /* 0x0000a800292c7984 */ /* 0x000e220000000a00 */
[----:B------:R-:W-:Y:S01]  /*a330*/  @!P0 FADD R30, R49, R30 ;  /* 0x0000001e311e8221 */ /* 0x000fe20000000000 */
[----:B------:R-:W-:-:S04]  /*a340*/  ISETP.NE.AND P0, PT, R43, 0x6, PT ;  /* 0x000000062b00780c */ /* 0x000fc80003f05270 */
[----:B------:R-:W-:Y:S02]  /*a350*/  SEL R48, R53, R48, !P0 ;  /* 0x0000003035307207 */ /* 0x000fe40004000000 */
[----:B------:R-:W-:Y:S02]  /*a360*/  SEL R50, R55, R50, !P0 ;  /* 0x0000003237327207 */ /* 0x000fe40004000000 */
[----:B------:R-:W-:Y:S02]  /*a370*/  FSEL R31, R28, R27, !P0 ;  /* 0x0000001b1c1f7208 */ /* 0x000fe40004000000 */
[----:B------:R-:W-:Y:S02]  /*a380*/  FSEL R36, R29, R26, !P0 ;  /* 0x0000001a1d247208 */ /* 0x000fe40004000000 */
[----:B------:R-:W-:Y:S02]  /*a390*/  FSEL R46, R30, R47, !P0 ;  /* 0x0000002f1e2e7208 */ /* 0x000fe40004000000 */
[----:B-1----:R-:W-:-:S05]  /*a3a0*/  IADD3 R37, P0, PT, R24, R53, RZ ;  /* 0x0000003518257210 */ /* 0x002fca0007f1e0ff */
[----:B------:R-:W-:Y:S01]  /*a3b0*/  IMAD.X R47, R25, 0x1, R55, P0 ;  /* 0x00000001192f7824 */ /* 0x000fe200000e0637 */
[----:B------:R-:W-:-:S04]  /*a3c0*/  ISETP.NE.U32.AND P0, PT, R24, RZ, PT ;  /* 0x000000ff1800720c */ /* 0x000fc80003f05070 */
[----:B------:R-:W-:Y:S02]  /*a3d0*/  ISETP.NE.AND.EX P0, PT, R25, RZ, PT, P0 ;  /* 0x000000ff1900720c */ /* 0x000fe40003f05300 */
[----:B------:R-:W1:Y:S11]  /*a3e0*/  LDS.128 R24, [R41+0xb0] ;  /* 0x0000b00029187984 */ /* 0x000e760000000c00 */
[----:B---3--:R-:W-:Y:S01]  /*a3f0*/  @!P0 FADD R38, R28, R38 ;  /* 0x000000261c268221 */ /* 0x008fe20000000000 */
[----:B------:R-:W-:Y:S01]  /*a400*/  @!P0 FADD R39, R29, R39 ;  /* 0x000000271d278221 */ /* 0x000fe20000000000 */
[----:B------:R-:W-:Y:S01]  /*a410*/  @!P0 FADD R51, R30, R51 ;  /* 0x000000331e338221 */ /* 0x000fe20000000000 */
[----:B------:R-:W-:-:S04]  /*a420*/  ISETP.NE.AND P0, PT, R43, 0x7, PT ;  /* 0x000000072b00780c */ /* 0x000fc80003f05270 */
[----:B------:R-:W-:Y:S02]  /*a430*/  SEL R43, R37, R48, !P0 ;  /* 0x00000030252b7207 */ /* 0x000fe40004000000 */
[----:B------:R-:W-:Y:S02]  /*a440*/  SEL R30, R47, R50, !P0 ;  /* 0x000000322f1e7207 */ /* 0x000fe40004000000 */
[----:B------:R-:W-:Y:S02]  /*a450*/  FSEL R28, R38, R31, !P0 ;  /* 0x0000001f261c7208 */ /* 0x000fe40004000000 */
[----:B------:R-:W-:Y:S02]  /*a460*/  FSEL R29, R39, R36, !P0 ;  /* 0x00000024271d7208 */ /* 0x000fe40004000000 */
[----:B------:R-:W-:Y:S02]  /*a470*/  FSEL R46, R51, R46, !P0 ;  /* 0x0000002e332e7208 */ /* 0x000fe40004000000 */
[----:B0-----:R-:W-:-:S04]  /*a480*/  IADD3 R36, P0, PT, R44, R37, RZ ;  /* 0x000000252c247210 */ /* 0x001fc80007f1e0ff */
[----:B------:R-:W-:Y:S02]  /*a490*/  IADD3.X R37, PT, PT, R45, R47, RZ, P0, !PT ;  /* 0x0000002f2d257210 */ /* 0x000fe400007fe4ff */
[----:B------:R-:W-:-:S04]  /*a4a0*/  ISETP.NE.U32.AND P0, PT, R44, RZ, PT ;  /* 0x000000ff2c00720c */ /* 0x000fc80003f05070 */
[----:B------:R-:W-:-:S13]  /*a4b0*/  ISETP.NE.AND.EX P0, PT, R45, RZ, PT, P0 ;  /* 0x000000ff2d00720c */ /* 0x000fda0003f05300 */
[----:B-1----:R-:W-:Y:S01]  /*a4c0*/  @!P0 FADD R24, R38, R24 ;  /* 0x0000001826188221 */ /* 0x002fe20000000000 */
[----:B------:R-:W-:Y:S01]  /*a4d0*/  @!P0 FADD R25, R39, R25 ;  /* 0x0000001927198221 */ /* 0x000fe20000000000 */
[----:B------:R-:W-:Y:S01]  /*a4e0*/  @!P0 FADD R26, R51, R26 ;  /* 0x0000001a331a8221 */ /* 0x000fe20000000000 */
[----:B------:R-:W-:Y:S01]  /*a4f0*/  ISETP.GE.U32.AND P0, PT, R40, 0x20, PT ;  /* 0x000000202800780c */ /* 0x000fe20003f06070 */
[----:B------:R0:W1:Y:S04]  /*a500*/  SHFL.UP PT, R48, R6, 0x1, RZ ;  /* 0x0420000006307989 */ /* 0x00006800000e00ff */
[----:B------:R0:W2:Y:S04]  /*a510*/  SHFL.UP PT, R47, R7, 0x1, RZ ;  /* 0x04200000072f7989 */ /* 0x0000a800000e00ff */
[----:B------:R-:W3:Y:S04]  /*a520*/  SHFL.UP PT, R33, R33, 0x1, RZ ;  /* 0x0420000021217989 */ /* 0x000ee800000e00ff */
[----:B------:R-:W4:Y:S04]  /*a530*/  SHFL.UP PT, R34, R34, 0x1, RZ ;  /* 0x0420000022227989 */ /* 0x000f2800000e00ff */
[----:B------:R-:W0:Y:S01]  /*a540*/  SHFL.UP PT, R35, R35, 0x1, RZ ;  /* 0x0420000023237989 */ /* 0x000e2200000e00ff */
[----:B------:R-:W-:Y:S05]  /*a550*/  @!P0 BRA `(.L_x_779) ;  /* 0x0000000000388947 */ /* 0x000fea0003800000 */
[----:B-1----:R-:W-:Y:S02]  /*a560*/  ISETP.NE.U32.AND P0, PT, R48, RZ, PT ;  /* 0x000000ff3000720c */ /* 0x002fe40003f05070 */
[----:B------:R-:W-:Y:S02]  /*a570*/  ISETP.NE.AND P5, PT, R42, RZ, PT ;  /* 0x000000ff2a00720c */ /* 0x000fe40003fa5270 */
[C---:B--2---:R-:W-:Y:S02]  /*a580*/  ISETP.NE.AND.EX P0, PT, R47.reuse, RZ, PT, P0 ;  /* 0x000000ff2f00720c */ /* 0x044fe40003f05300 */
[----:B------:R-:W-:Y:S02]  /*a590*/  SEL R48, R48, RZ, P5 ;  /* 0x000000ff30307207 */ /* 0x000fe40002800000 */
[----:B------:R-:W-:-:S09]  /*a5a0*/  SEL R47, R47, RZ, P5 ;  /* 0x000000ff2f2f7207 */ /* 0x000fd20002800000 */
[----:B---3--:R-:W-:Y:S01]  /*a5b0*/  @!P0 FADD R33, R33, R28 ;  /* 0x0000001c21218221 */ /* 0x008fe20000000000 */
[----:B----4-:R-:W-:Y:S01]  /*a5c0*/  @!P0 FADD R34, R34, R29 ;  /* 0x0000001d22228221 */ /* 0x010fe20000000000 */
[----:B0-----:R-:W-:Y:S01]  /*a5d0*/  @!P0 FADD R35, R35, R46 ;  /* 0x0000002e23238221 */ /* 0x001fe20000000000 */
[----:B------:R-:W-:Y:S02]  /*a5e0*/  IADD3 R48, P0, PT, R48, R43, RZ ;  /* 0x0000002b30307210 */ /* 0x000fe40007f1e0ff */
[----:B------:R-:W-:Y:S02]  /*a5f0*/  FSEL R33, R28, R33, !P5 ;  /* 0x000000211c217208 */ /* 0x000fe40006800000 */
[----:B------:R-:W-:Y:S01]  /*a600*/  FSEL R34, R29, R34, !P5 ;  /* 0x000000221d227208 */ /* 0x000fe20006800000 */
[----:B------:R-:W-:Y:S01]  /*a610*/  IMAD.X R47, R47, 0x1, R30, P0 ;  /* 0x000000012f2f7824 */ /* 0x000fe200000e061e */
[----:B------:R-:W-:Y:S01]  /*a620*/  FSEL R35, R46, R35, !P5 ;  /* 0x000000232e237208 */ /* 0x000fe20006800000 */
[----:B------:R-:W-:Y:S06]  /*a630*/  BRA `(.L_x_780) ;  /* 0x0000001800247947 */ /* 0x000fec0003800000 */
.L_x_779:
[----:B0-----:R-:W0:Y:S01]  /*a640*/  LDC.64 R6, c[0x0][0x3a8] ;  /* 0x0000ea00ff067b82 */ /* 0x001e220000000a00 */
[----:B------:R-:W-:Y:S01]  /*a650*/  BSSY.RECONVERGENT B0, `(.L_x_781) ;  /* 0x0000010000007945 */ /* 0x000fe20003800200 */
[----:B0-----:R-:W-:-:S03]  /*a660*/  IMAD.WIDE.U32 R6, R3, 0x4, R6 ;  /* 0x0000000403067825 */ /* 0x001fc600078e0006 */
[----:B------:R-:W-:Y:S05]  /*a670*/  @P6 BRA `(.L_x_782) ;  /* 0x0000000000346947 */ /* 0x000fea0003800000 */
[----:B------:R-:W0:Y:S01]  /*a680*/  LDC.64 R28, c[0x0][0x3b0] ;  /* 0x0000ec00ff1c7b82 */ /* 0x000e220000000a00 */
[----:B------:R-:W-:Y:S01]  /*a690*/  IMAD.MOV.U32 R31, RZ, RZ, 0x64 ;  /* 0x00000064ff1f7424 */ /* 0x000fe200078e00ff */
[----:B------:R0:W-:Y:S04]  /*a6a0*/  STS.64 [R41+0x120], R24 ;  /* 0x0001201829007388 */ /* 0x0001e80000000a00 */
[----:B------:R0:W-:Y:S04]  /*a6b0*/  STS [R41+0x128], R26 ;  /* 0x0001281a29007388 */ /* 0x0001e80000000800 */
[----:B------:R0:W-:Y:S02]  /*a6c0*/  STS.64 [R41+0x118], R36 ;  /* 0x0001182429007388 */ /* 0x0001e40000000a00 */
[----:B0-----:R-:W-:-:S05]  /*a6d0*/  IMAD.WIDE.U32 R28, R3, 0x18, R28 ;  /* 0x00000018031c7825 */ /* 0x001fca00078e001c */
[----:B------:R0:W-:Y:S04]  /*a6e0*/  ST.E.64.STRONG.GPU desc[UR6][R28.64+0x300], R36 ;  /* 0x000300241c007985 */ /* 0x0001e8000c10fb06 */
[----:B------:R0:W-:Y:S04]  /*a6f0*/  ST.E.64.STRONG.GPU desc[UR6][R28.64+0x308], R24 ;  /* 0x000308181c007985 */ /* 0x0001e8000c10fb06 */
[----:B------:R0:W-:Y:S01]  /*a700*/  ST.E.64.STRONG.GPU desc[UR6][R28.64+0x310], R26 ;  /* 0x0003101a1c007985 */ /* 0x0001e2000c10fb06 */
[----:B------:R-:W-:Y:S06]  /*a710*/  MEMBAR.ALL.GPU ;  /* 0x0000000000007992 */ /* 0x000fec000000a000 */
[----:B------:R-:W-:-:S00]  /*a720*/  ERRBAR ;  /* 0x00000000000079ab */ /* 0x000fc00000000000 */
[----:B------:R-:W-:Y:S06]  /*a730*/  CGAERRBAR ;  /* 0x00000000000075ab */ /* 0x000fec0000000000 */
[----:B------:R0:W-:Y:S02]  /*a740*/  ST.E.STRONG.GPU desc[UR6][R6.64+0x80], R31 ;  /* 0x0000801f06007985 */ /* 0x0001e4000c10f906 */
.L_x_782:
[----:B------:R-:W-:Y:S05]  /*a750*/  BSYNC.RECONVERGENT B0 ;  /* 0x0000000000007941 */ /* 0x000fea0003800200 */
.L_x_781:
[----:B------:R-:W5:Y:S01]  /*a760*/  LDCU UR4, c[0x0][0x370] ;  /* 0x00006e00ff0477ac */ /* 0x000f620008000800 */
[----:B------:R-:W-:-:S05]  /*a770*/  LOP3.LUT R40, RZ, R40, RZ, 0x33, !PT ;  /* 0x00000028ff287212 */ /* 0x000fca00078e33ff */
[----:B------:R-:W-:Y:S01]  /*a780*/  IMAD.IADD R46, R40, 0x1, R3 ;  /* 0x00000001282e7824 */ /* 0x000fe200078e0203 */
[----:B-----5:R-:W-:-:S09]  /*a790*/  UISETP.GT.U32.AND UP0, UPT, UR4, 0x1f3, UPT ;  /* 0x000001f30400788c */ /* 0x020fd2000bf04070 */
[----:B------:R-:W-:Y:S05]  /*a7a0*/  BRA.U UP0, `(.L_x_783) ;  /* 0x0000000100087547 */ /* 0x000fea000b800000 */
[----:B------:R5:W-:Y:S06]  /*a7b0*/  MEMBAR.SC.CTA ;  /* 0x0000000000007992 */ /* 0x000bec0000000000 */
[----:B-----5:R-:W-:Y:S05]  /*a7c0*/  BRA `(.L_x_784) ;  /* 0x0000000000087947 */ /* 0x020fea0003800000 */
.L_x_783:
[----:B------:R-:W-:Y:S05]  /*a7d0*/  NANOSLEEP 0x1c2 ;  /* 0x000001c20000795d */ /* 0x000fea0003800000 */
[----:B------:R-:W-:Y:S01]  /*a7e0*/  NOP ;  /* 0x0000000000007918 */ /* 0x000fe20000000000 */
.L_x_784:
[----:B0-----:R-:W-:-:S07]  /*a7f0*/  IMAD.WIDE R6, R40, 0x4, R6 ;  /* 0x0000000428067825 */ /* 0x001fce00078e0206 */
.L_x_786:
[----:B------:R-:W5:Y:S01]  /*a800*/  LD.E.STRONG.GPU R43, desc[UR6][R6.64+0x80] ;  /* 0x00008006062b7980 */ /* 0x000f62000c10f900 */
[----:B------:R-:W-:Y:S05]  /*a810*/  YIELD ;  /* 0x0000000000007946 */ /* 0x000fea0003800000 */
[----:B-----5:R-:W-:Y:S01]  /*a820*/  ISETP.NE.AND P0, PT, R43, 0x63, PT ;  /* 0x000000632b00780c */ /* 0x020fe20003f05270 */
[----:B------:R-:W-:Y:S06]  /*a830*/  MEMBAR.SC.GPU ;  /* 0x0000000000007992 */ /* 0x000fec0000002000 */
[----:B------:R-:W-:-:S00]  /*a840*/  ERRBAR ;  /* 0x00000000000079ab */ /* 0x000fc00000000000 */
[----:B------:R-:W-:Y:S06]  /*a850*/  CGAERRBAR ;  /* 0x00000000000075ab */ /* 0x000fec0000000000 */
[----:B------:R-:W-:Y:S01]  /*a860*/  CCTL.IVALL ;  /* 0x00000000ff00798f */ /* 0x000fe20002000000 */
[----:B------:R-:W-:-:S03]  /*a870*/  UMOV UR4, 0xffffffff ;  /* 0xffffffff00047882 */ /* 0x000fc60000000000 */
[----:B------:R-:W-:Y:S05]  /*a880*/  BRA.DIV UR4, `(.L_x_785) ;  /* 0x0000004204c47947 */ /* 0x000fea000b800000 */
[----:B------:R-:W-:-:S13]  /*a890*/  VOTE.ANY P0, !P0 ;  /* 0x0000000000ff7806 */ /* 0x000fda0004000100 */
.L_x_959:
        /* <DEDUP_REMOVED lines=10> */
[----:B------:R0:W5:Y:S01]  /*a940*/  LD.E.64.STRONG.GPU R40, desc[UR6][R6.64+0x308] ;  /* 0x0003080606287980 */ /* 0x000162000c10fb00 */
[----:B------:R-:W-:Y:S05]  /*a950*/  BRA `(.L_x_789) ;  /* 0x0000000000147947 */ /* 0x000fea0003800000 */
.L_x_788:
[----:B------:R-:W0:Y:S02]  /*a960*/  LDC.64 R6, c[0x0][0x3b8] ;  /* 0x0000ee00ff067b82 */ /* 0x000e240000000a00 */
[----:B0-----:R-:W-:-:S05]  /*a970*/  IMAD.WIDE R6, R46, 0x18, R6 ;  /* 0x000000182e067825 */ /* 0x001fca00078e0206 */
[----:B------:R0:W5:Y:S04]  /*a980*/  LD.E.STRONG.GPU R50, desc[UR6][R6.64+0x310] ;  /* 0x0003100606327980 */ /* 0x000168000c10f900 */
[----:B------:R0:W5:Y:S04]  /*a990*/  LD.E.64.STRONG.GPU R38, desc[UR6][R6.64+0x300] ;  /* 0x0003000606267980 */ /* 0x000168000c10fb00 */
[----:B------:R0:W5:Y:S02]  /*a9a0*/  LD.E.64.STRONG.GPU R40, desc[UR6][R6.64+0x308] ;  /* 0x0003080606287980 */ /* 0x000164000c10fb00 */
.L_x_789:
[----:B------:R-:W-:Y:S05]  /*a9b0*/  BSYNC.RECONVERGENT B0 ;  /* 0x0000000000007941 */ /* 0x000fea0003800200 */
.L_x_787:
[----:B------:R-:W-:-:S03]  /*a9c0*/  UMOV UR4, 0xffffffff ;  /* 0xffffffff00047882 */ /* 0x000fc60000000000 */
[----:B------:R-:W-:Y:S05]  /*a9d0*/  BRA.DIV UR4, `(.L_x_790) ;  /* 0x0000004204907947 */ /* 0x000fea000b800000 */
[----:B0-----:R-:W0:Y:S01]  /*a9e0*/  S2R R6, SR_GEMASK ;  /* 0x0000000000067919 */ /* 0x001e220000003c00 */
[----:B------:R-:W-:-:S04]  /*a9f0*/  VOTE.ANY R29, PT, !P0 ;  /* 0x00000000001d7806 */ /* 0x000fc800040e0100 */
[----:B0-----:R-:W-:-:S05]  /*aa00*/  LOP3.LUT R29, R29, 0x80000000, R6, 0xec, !PT ;  /* 0x800000001d1d7812 */ /* 0x001fca00078eec06 */
[----:B------:R-:W-:-:S05]  /*aa10*/  VIADD R6, R29, 0xffffffff ;  /* 0xffffffff1d067836 */ /* 0x000fca0000000000 */
[----:B------:R-:W-:-:S06]  /*aa20*/  LOP3.LUT R6, R29, R6, RZ, 0xc, !PT ;  /* 0x000000061d067212 */ /* 0x000fcc00078e0cff */
[----:B------:R-:W0:Y:S02]  /*aa30*/  POPC R6, R6 ;  /* 0x0000000600067309 */ /* 0x000e240000000000 */
[----:B0----5:R0:W0:Y:S04]  /*aa40*/  SHFL.DOWN PT, R27, R38, 0x1, R6 ;  /* 0x08200000261b7989 */ /* 0x02102800000e0006 */
[----:B------:R0:W0:Y:S04]  /*aa50*/  SHFL.DOWN PT, R44, R39, 0x1, R6 ;  /* 0x08200000272c7989 */ /* 0x00002800000e0006 */
[----:B------:R0:W0:Y:S04]  /*aa60*/  SHFL.DOWN PT, R31, R40, 0x1, R6 ;  /* 0x08200000281f7989 */ /* 0x00002800000e0006 */
[----:B------:R0:W0:Y:S04]  /*aa70*/  SHFL.DOWN PT, R52, R41, 0x1, R6 ;  /* 0x0820000029347989 */ /* 0x00002800000e0006 */
[----:B------:R0:W0:Y:S02]  /*aa80*/  SHFL.DOWN PT, R30, R50, 0x1, R6 ;  /* 0x08200000321e7989 */ /* 0x00002400000e0006 */
.L_x_967:
[----:B------:R-:W-:Y:S01]  /*aa90*/  ISETP.GE.AND P5, PT, R42, R6, PT ;  /* 0x000000062a00720c */ /* 0x000fe20003fa6270 */
[----:B------:R-:W-:Y:S01]  /*aaa0*/  UMOV UR4, 0xffffffff ;  /* 0xffffffff00047882 */ /* 0x000fe20000000000 */
[----:B------:R-:W-:-:S11]  /*aab0*/  PLOP3.LUT P0, PT, PT, PT, PT, 0x80, 0x8 ;  /* 0x000000000008781c */ /* 0x000fd60003f0f070 */
[----:B------:R-:W-:-:S04]  /*aac0*/  @!P5 ISETP.NE.U32.AND P6, PT, R38, RZ, PT ;  /* 0x000000ff2600d20c */ /* 0x000fc80003fc5070 */
[----:B------:R-:W-:-:S04]  /*aad0*/  @!P5 ISETP.NE.AND.EX P6, PT, R39, RZ, PT, P6 ;  /* 0x000000ff2700d20c */ /* 0x000fc80003fc5360 */
[----:B------:R-:W-:Y:S02]  /*aae0*/  @!P5 PLOP3.LUT P0, PT, P6, PT, PT, 0x80, 0x8 ;  /* 0x000000000008d81c */ /* 0x000fe4000370f070 */
[----:B0-----:R-:W-:-:S05]  /*aaf0*/  @!P5 IADD3 R27, P6, PT, R27, R38, RZ ;  /* 0x000000261b1bd210 */ /* 0x001fca0007fde0ff */
[----:B------:R-:W-:-:S06]  /*ab00*/  @!P5 IMAD.X R44, R44, 0x1, R39, P6 ;  /* 0x000000012c2cd824 */ /* 0x000fcc00030e0627 */
[----:B------:R-:W-:Y:S01]  /*ab10*/  @!P0 FADD R40, R40, R31 ;  /* 0x0000001f28288221 */ /* 0x000fe20000000000 */
[----:B------:R-:W-:Y:S01]  /*ab20*/  @!P0 FADD R41, R41, R52 ;  /* 0x0000003429298221 */ /* 0x000fe20000000000 */
[----:B------:R-:W-:Y:S01]  /*ab30*/  @!P0 FADD R50, R50, R30 ;  /* 0x0000001e32328221 */ /* 0x000fe20000000000 */
[----:B------:R-:W-:Y:S06]  /*ab40*/  BRA.DIV UR4, `(.L_x_791) ;  /* 0x0000004204d07947 */ /* 0x000fec000b800000 */
.L_x_970:
[----:B------:R-:W-:Y:S01]  /*ab50*/  UMOV UR4, 0xffffffff ;  /* 0xffffffff00047882 */ /* 0x000fe20000000000 */
[----:B------:R-:W-:Y:S02]  /*ab60*/  @!P5 IMAD.MOV.U32 R38, RZ, RZ, R27 ;  /* 0x000000ffff26d224 */ /* 0x000fe400078e001b */
[----:B------:R-:W-:Y:S01]  /*ab70*/  @!P5 IMAD.MOV.U32 R39, RZ, RZ, R44 ;  /* 0x000000ffff27d224 */ /* 0x000fe200078e002c */
[----:B------:R-:W-:Y:S06]  /*ab80*/  BRA.DIV UR4, `(.L_x_792) ;  /* 0x0000004204e07947 */ /* 0x000fec000b800000 */
[----:B------:R0:W0:Y:S04]  /*ab90*/  SHFL.DOWN PT, R27, R38, 0x2, R6 ;  /* 0x08400000261b7989 */ /* 0x00002800000e0006 */
[----:B------:R0:W0:Y:S04]  /*aba0*/  SHFL.DOWN PT, R44, R39, 0x2, R6 ;  /* 0x08400000272c7989 */ /* 0x00002800000e0006 */
[----:B------:R0:W0:Y:S04]  /*abb0*/  SHFL.DOWN PT, R31, R40, 0x2, R6 ;  /* 0x08400000281f7989 */ /* 0x00002800000e0006 */
[----:B------:R0:W0:Y:S04]  /*abc0*/  SHFL.DOWN PT, R52, R41, 0x2, R6 ;  /* 0x0840000029347989 */ /* 0x00002800000e0006 */
[----:B------:R0:W0:Y:S02]  /*abd0*/  SHFL.DOWN PT, R30, R50, 0x2, R6 ;  /* 0x08400000321e7989 */ /* 0x00002400000e0006 */
.L_x_977:
[----:B------:R-:W-:Y:S01]  /*abe0*/  VIADD R7, R42, 0x2 ;  /* 0x000000022a077836 */ /* 0x000fe20000000000 */
[----:B------:R-:W-:Y:S01]  /*abf0*/  PLOP3.LUT P0, PT, PT, PT, PT, 0x80, 0x8 ;  /* 0x000000000008781c */ /* 0x000fe20003f0f070 */
[----:B------:R-:W-:-:S03]  /*ac00*/  UMOV UR4, 0xffffffff ;  /* 0xffffffff00047882 */ /* 0x000fc60000000000 */
[----:B------:R-:W-:-:S13]  /*ac10*/  ISETP.GT.AND P5, PT, R7, R6, PT ;  /* 0x000000060700720c */ /* 0x000fda0003fa4270 */
        /* <DEDUP_REMOVED lines=9> */
.L_x_980:
        /* <DEDUP_REMOVED lines=9> */
.L_x_987:
        /* <DEDUP_REMOVED lines=13> */
.L_x_990:
        /* <DEDUP_REMOVED lines=9> */
.L_x_997:
        /* <DEDUP_REMOVED lines=13> */
.L_x_1000:
        /* <DEDUP_REMOVED lines=9> */
.L_x_1007:
        /* <DEDUP_REMOVED lines=8> */
[----:B------:R-:W-:Y:S01]  /*b080*/  @!P5 IMAD.X R44, R44, 0x1, R39, P6 ;  /* 0x000000012c2cd824 */ /* 0x000fe200030e0627 */
[----:B------:R-:W-:-:S05]  /*b090*/  ISETP.NE.AND P6, PT, R43, 0x65, PT ;  /* 0x000000652b00780c */ /* 0x000fca0003fc5270 */
[----:B------:R-:W-:Y:S01]  /*b0a0*/  @!P0 FADD R40, R40, R49 ;  /* 0x0000003128288221 */ /* 0x000fe20000000000 */
[----:B------:R-:W-:Y:S01]  /*b0b0*/  @!P0 FADD R41, R41, R52 ;  /* 0x0000003429298221 */ /* 0x000fe20000000000 */
[----:B------:R-:W-:Y:S01]  /*b0c0*/  @!P0 FADD R50, R50, R30 ;  /* 0x0000001e32328221 */ /* 0x000fe20000000000 */
[----:B------:R-:W-:Y:S06]  /*b0d0*/  BRA.DIV UR4, `(.L_x_799) ;  /* 0x0000004604dc7947 */ /* 0x000fec000b800000 */
.L_x_1010:
[----:B------:R-:W-:Y:S01]  /*b0e0*/  UMOV UR4, 0xffffffff ;  /* 0xffffffff00047882 */ /* 0x000fe20000000000 */
[----:B------:R-:W-:Y:S02]  /*b0f0*/  @!P5 IMAD.MOV.U32 R38, RZ, RZ, R45 ;  /* 0x000000ffff26d224 */ /* 0x000fe400078e002d */
[----:B------:R-:W-:Y:S01]  /*b100*/  @!P5 IMAD.MOV.U32 R39, RZ, RZ, R44 ;  /* 0x000000ffff27d224 */ /* 0x000fe200078e002c */
[----:B------:R-:W-:Y:S06]  /*b110*/  BRA.DIV UR4, `(.L_x_800) ;  /* 0x0000004604ec7947 */ /* 0x000fec000b800000 */
[----:B------:R-:W-:-:S13]  /*b120*/  VOTE.ALL P6, P6 ;  /* 0x0000000000ff7806 */ /* 0x000fda00030c0000 */
.L_x_1013:
[----:B------:R-:W-:Y:S05]  /*b130*/  @!P6 BRA `(.L_x_801) ;  /* 0x00000008009ce947 */ /* 0x000fea0003800000 */
.L_x_820:
[----:B------:R-:W0:Y:S01]  /*b140*/  LDC.64 R6, c[0x0][0x3a8] ;  /* 0x0000ea00ff067b82 */ /* 0x000e220000000a00 */
[----:B------:R-:W-:Y:S05]  /*b150*/  YIELD ;  /* 0x0000000000007946 */ /* 0x000fea0003800000 */
[----:B0-----:R-:W-:-:S07]  /*b160*/  IMAD.WIDE R6, R46, 0x4, R6 ;  /* 0x000000042e067825 */ /* 0x001fce00078e0206 */
.L_x_803:
        /* <DEDUP_REMOVED lines=10> */
.L_x_1016:
        /* <DEDUP_REMOVED lines=12> */
.L_x_805:
[----:B------:R-:W0:Y:S02]  /*b2d0*/  LDC.64 R44, c[0x0][0x3b8] ;  /* 0x0000ee00ff2c7b82 */ /* 0x000e240000000a00 */
[----:B0-----:R-:W-:-:S05]  /*b2e0*/  IMAD.WIDE R44, R46, 0x18, R44 ;  /* 0x000000182e2c7825 */ /* 0x001fca00078e022c */
[----:B------:R0:W5:Y:S04]  /*b2f0*/  LD.E.STRONG.GPU R49, desc[UR6][R44.64+0x10] ;  /* 0x000010062c317980 */ /* 0x000168000c10f900 */
[----:B------:R0:W5:Y:S04]  /*b300*/  LD.E.64.STRONG.GPU R42, desc[UR6][R44.64] ;  /* 0x000000062c2a7980 */ /* 0x000168000c10fb00 */
[----:B0-----:R-:W5:Y:S02]  /*b310*/  LD.E.64.STRONG.GPU R44, desc[UR6][R44.64+0x8] ;  /* 0x000008062c2c7980 */ /* 0x001f64000c10fb00 */
.L_x_806:
[----:B------:R-:W-:Y:S05]  /*b320*/  BSYNC.RECONVERGENT B0 ;  /* 0x0000000000007941 */ /* 0x000fea0003800200 */
.L_x_804:
[----:B------:R-:W0:Y:S01]  /*b330*/  S2R R57, SR_LANEID ;  /* 0x0000000000397919 */ /* 0x000e220000000000 */
[----:B------:R-:W-:Y:S01]  /*b340*/  UMOV UR4, 0xffffffff ;  /* 0xffffffff00047882 */ /* 0x000fe20000000000 */
[----:B------:R-:W0:Y:S02]  /*b350*/  S2R R6, SR_GEMASK ;  /* 0x0000000000067919 */ /* 0x000e240000003c00 */
[----:B------:R-:W-:Y:S05]  /*b360*/  BRA.DIV UR4, `(.L_x_807) ;  /* 0x00000046049c7947 */ /* 0x000fea000b800000 */
        /* <DEDUP_REMOVED lines=10> */
.L_x_1024:
[----:B------:R-:W-:Y:S01]  /*b410*/  UMOV UR4, 0xffffffff ;  /* 0xffffffff00047882 */ /* 0x000fe20000000000 */
[----:B------:R-:W-:Y:S01]  /*b420*/  ISETP.GE.AND P5, PT, R57, R6, PT ;  /* 0x000000063900720c */ /* 0x000fe20003fa6270 */
[----:B------:R-:W-:Y:S01]  /*b430*/  IMAD.MOV.U32 R57, RZ, RZ, R42 ;  /* 0x000000ffff397224 */ /* 0x000fe200078e002a */
[----:B------:R-:W-:Y:S11]  /*b440*/  BRA.DIV UR4, `(.L_x_808) ;  /* 0x0000004a04007947 */ /* 0x000ff6000b800000 */
.L_x_1027:
        /* <DEDUP_REMOVED lines=8> */
[----:B------:R-:W-:Y:S01]  /*b4d0*/  IADD3 R57, P5, PT, R52, R42, RZ ;  /* 0x0000002a34397210 */ /* 0x000fe20007fbe0ff */
[----:B------:R-:W-:Y:S01]  /*b4e0*/  FADD R60, R45, R55 ;  /* 0x000000372d3c7221 */ /* 0x000fe20000000000 */
[----:B------:R-:W-:Y:S01]  /*b4f0*/  FADD R56, R49, R56 ;  /* 0x0000003831387221 */ /* 0x000fe20000000000 */
[----:B------:R-:W-:Y:S02]  /*b500*/  ISETP.NE.AND.EX P0, PT, R43, RZ, PT, P0 ;  /* 0x000000ff2b00720c */ /* 0x000fe40003f05300 */
[----:B------:R-:W-:Y:S02]  /*b510*/  IMAD.X R58, R53, 0x1, R43, P5 ;  /* 0x00000001353a7824 */ /* 0x000fe400028e062b */
[----:B------:R-:W-:Y:S02]  /*b520*/  FSEL R59, R59, R44, !P0 ;  /* 0x0000002c3b3b7208 */ /* 0x000fe40004000000 */
[----:B------:R-:W-:-:S02]  /*b530*/  FSEL R60, R60, R45, !P0 ;  /* 0x0000002d3c3c7208 */ /* 0x000fc40004000000 */
[----:B------:R-:W-:-:S07]  /*b540*/  FSEL R61, R56, R49, !P0 ;  /* 0x00000031383d7208 */ /* 0x000fce0004000000 */
.L_x_810:
[----:B------:R-:W-:Y:S05]  /*b550*/  BSYNC.RECONVERGENT B0 ;  /* 0x0000000000007941 */ /* 0x000fea0003800200 */
.L_x_809:
[----:B------:R-:W-:-:S03]  /*b560*/  UMOV UR4, 0xffffffff ;  /* 0xffffffff00047882 */ /* 0x000fc60000000000 */
[----:B------:R-:W-:Y:S05]  /*b570*/  BRA.DIV UR4, `(.L_x_811) ;  /* 0x0000004604d47947 */ /* 0x000fea000b800000 */
[----:B0-----:R0:W0:Y:S04]  /*b580*/  SHFL.DOWN PT, R52, R57, 0x2, R6 ;  /* 0x0840000039347989 */ /* 0x00102800000e0006 */
[----:B------:R0:W0:Y:S04]  /*b590*/  SHFL.DOWN PT, R53, R58, 0x2, R6 ;  /* 0x084000003a357989 */ /* 0x00002800000e0006 */
[----:B------:R0:W0:Y:S04]  /*b5a0*/  SHFL.DOWN PT, R54, R59, 0x2, R6 ;  /* 0x084000003b367989 */ /* 0x00002800000e0006 */
[----:B------:R0:W0:Y:S04]  /*b5b0*/  SHFL.DOWN PT, R55, R60, 0x2, R6 ;  /* 0x084000003c377989 */ /* 0x00002800000e0006 */
[----:B------:R0:W0:Y:S02]  /*b5c0*/  SHFL.DOWN PT, R30, R61, 0x2, R6 ;  /* 0x084000003d1e7989 */ /* 0x00002400000e0006 */
.L_x_1034:
[----:B------:R-:W5:Y:S01]  /*b5d0*/  S2R R7, SR_LANEID ;  /* 0x0000000000077919 */ /* 0x000f620000000000 */
[----:B------:R-:W-:Y:S01]  /*b5e0*/  PLOP3.LUT P0, PT, PT, PT, PT, 0x80, 0x8 ;  /* 0x000000000008781c */ /* 0x000fe20003f0f070 */
[----:B------:R-:W-:Y:S01]  /*b5f0*/  UMOV UR4, 0xffffffff ;  /* 0xffffffff00047882 */ /* 0x000fe20000000000 */
[----:B-----5:R-:W-:-:S05]  /*b600*/  VIADD R7, R7, 0x2 ;  /* 0x0000000207077836 */ /* 0x020fca0000000000 */
[----:B------:R-:W-:-:S13]  /*b610*/  ISETP.GT.AND P5, PT, R7, R6, PT ;  /* 0x000000060700720c */ /* 0x000fda0003fa4270 */
[----:B------:R-:W-:-:S04]  /*b620*/  @!P5 ISETP.NE.U32.AND P6, PT, R57, RZ, PT ;  /* 0x000000ff3900d20c */ /* 0x000fc80003fc5070 */
[----:B------:R-:W-:-:S04]  /*b630*/  @!P5 ISETP.NE.AND.EX P6, PT, R58, RZ, PT, P6 ;  /* 0x000000ff3a00d20c */ /* 0x000fc80003fc5360 */
[----:B------:R-:W-:Y:S02]  /*b640*/  @!P5 PLOP3.LUT P0, PT, P6, PT, PT, 0x80, 0x8 ;  /* 0x000000000008d81c */ /* 0x000fe4000370f070 */
[----:B0-----:R-:W-:-:S04]  /*b650*/  @!P5 IADD3 R52, P6, PT, R52, R57, RZ ;  /* 0x000000393434d210 */ /* 0x001fc80007fde0ff */
[----:B------:R-:W-:Y:S01]  /*b660*/  @!P5 IADD3.X R53, PT, PT, R53, R58, RZ, P6, !PT ;  /* 0x0000003a3535d210 */ /* 0x000fe200037fe4ff */
[----:B------:R-:W-:-:S06]  /*b670*/  @!P5 IMAD.MOV.U32 R57, RZ, RZ, R52 ;  /* 0x000000ffff39d224 */ /* 0x000fcc00078e0034 */
[----:B------:R-:W-:Y:S01]  /*b680*/  @!P0 FADD R59, R59, R54 ;  /* 0x000000363b3b8221 */ /* 0x000fe20000000000 */
[----:B------:R-:W-:Y:S01]  /*b690*/  @!P0 FADD R60, R60, R55 ;  /* 0x000000373c3c8221 */ /* 0x000fe20000000000 */
[----:B------:R-:W-:Y:S01]  /*b6a0*/  @!P0 FADD R61, R61, R30 ;  /* 0x0000001e3d3d8221 */ /* 0x000fe20000000000 */
[----:B------:R-:W-:Y:S06]  /*b6b0*/  BRA.DIV UR4, `(.L_x_812) ;  /* 0x0000004a04007947 */ /* 0x000fec000b800000 */
.L_x_1037:
[----:B------:R-:W-:Y:S01]  /*b6c0*/  UMOV UR4, 0xffffffff ;  /* 0xffffffff00047882 */ /* 0x000fe20000000000 */
[----:B------:R-:W-:Y:S02]  /*b6d0*/  @!P5 IMAD.MOV.U32 R58, RZ, RZ, R53 ;  /* 0x000000ffff3ad224 */ /* 0x000fe400078e0035 */
[----:B------:R-:W-:Y:S05]  /*b6e0*/  BRA.DIV UR4, `(.L_x_813) ;  /* 0x0000004a04147947 */ /* 0x000fea000b800000 */
[----:B------:R0:W0:Y:S04]  /*b6f0*/  SHFL.DOWN PT, R52, R57, 0x4, R6 ;  /* 0x0880000039347989 */ /* 0x00002800000e0006 */
[----:B------:R0:W0:Y:S04]  /*b700*/  SHFL.DOWN PT, R53, R58, 0x4, R6 ;  /* 0x088000003a357989 */ /* 0x00002800000e0006 */
[----:B------:R0:W0:Y:S04]  /*b710*/  SHFL.DOWN PT, R54, R59, 0x4, R6 ;  /* 0x088000003b367989 */ /* 0x00002800000e0006 */
[----:B------:R0:W0:Y:S04]  /*b720*/  SHFL.DOWN PT, R55, R60, 0x4, R6 ;  /* 0x088000003c377989 */ /* 0x00002800000e0006 */
[----:B------:R0:W0:Y:S02]  /*b730*/  SHFL.DOWN PT, R30, R61, 0x4, R6 ;  /* 0x088000003d1e7989 */ /* 0x00002400000e0006 */
.L_x_1044:
        /* <DEDUP_REMOVED lines=8> */
[----:B0-----:R-:W-:-:S05]  /*b7c0*/  @!P5 IADD3 R52, P6, PT, R52, R57, RZ ;  /* 0x000000393434d210 */ /* 0x001fca0007fde0ff */
[----:B------:R-:W-:Y:S02]  /*b7d0*/  @!P5 IMAD.X R53, R53, 0x1, R58, P6 ;  /* 0x000000013535d824 */ /* 0x000fe400030e063a */
[----:B------:R-:W-:-:S04]  /*b7e0*/  @!P5 IMAD.MOV.U32 R57, RZ, RZ, R52 ;  /* 0x000000ffff39d224 */ /* 0x000fc800078e0034 */
[----:B------:R-:W-:Y:S01]  /*b7f0*/  @!P0 FADD R59, R59, R54 ;  /* 0x000000363b3b8221 */ /* 0x000fe20000000000 */
[----:B------:R-:W-:Y:S01]  /*b800*/  @!P0 FADD R60, R60, R55 ;  /* 0x000000373c3c8221 */ /* 0x000fe20000000000 */
[----:B------:R-:W-:Y:S01]  /*b810*/  @!P0 FADD R61, R61, R30 ;  /* 0x0000001e3d3d8221 */ /* 0x000fe20000000000 */
[----:B------:R-:W-:Y:S06]  /*b820*/  BRA.DIV UR4, `(.L_x_814) ;  /* 0x0000004a04407947 */ /* 0x000fec000b800000 */
.L_x_1047:
        /* <DEDUP_REMOVED lines=8> */
.L_x_1054:
[----:B------:R-:W-:Y:S01]  /*b8b0*/  ISETP.GT.AND P5, PT, R31, R6, PT ;  /* 0x000000061f00720c */ /* 0x000fe20003fa4270 */
[----:B------:R-:W-:Y:S01]  /*b8c0*/  UMOV UR4, 0xffffffff ;  /* 0xffffffff00047882 */ /* 0x000fe20000000000 */
[----:B------:R-:W-:-:S11]  /*b8d0*/  PLOP3.LUT P0, PT, PT, PT, PT, 0x80, 0x8 ;  /* 0x000000000008781c */ /* 0x000fd60003f0f070 */
        /* <DEDUP_REMOVED lines=10> */
.L_x_1057:
        /* <DEDUP_REMOVED lines=8> */
.L_x_1064:
[----:B------:R-:W-:Y:S01]  /*ba00*/  ISETP.GT.AND P5, PT, R27, R6, PT ;  /* 0x000000061b00720c */ /* 0x000fe20003fa4270 */
[----:B------:R-:W-:Y:S01]  /*ba10*/  UMOV UR4, 0xffffffff ;  /* 0xffffffff00047882 */ /* 0x000fe20000000000 */
[----:B------:R-:W-:-:S11]  /*ba20*/  PLOP3.LUT P0, PT, PT, PT, PT, 0x80, 0x8 ;  /* 0x000000000008781c */ /* 0x000fd60003f0f070 */
[----:B------:R-:W-:-:S04]  /*ba30*/  @!P5 ISETP.NE.U32.AND P6, PT, R57, RZ, PT ;  /* 0x000000ff3900d20c */ /* 0x000fc80003fc5070 */
[----:B------:R-:W-:-:S04]  /*ba40*/  @!P5 ISETP.NE.AND.EX P6, PT, R58, RZ, PT, P6 ;  /* 0x000000ff3a00d20c */ /* 0x000fc80003fc5360 */
[----:B------:R-:W-:-:S13]  /*ba50*/  @!P5 PLOP3.LUT P0, PT, P6, PT, PT, 0x80, 0x8 ;  /* 0x000000000008d81c */ /* 0x000fda000370f070 */
[----:B0-----:R-:W-:Y:S01]  /*ba60*/  @!P0 FADD R59, R59, R54 ;  /* 0x000000363b3b8221 */ /* 0x001fe20000000000 */
[----:B------:R-:W-:Y:S01]  /*ba70*/  @!P0 FADD R60, R60, R55 ;  /* 0x000000373c3c8221 */ /* 0x000fe20000000000 */
[----:B------:R-:W-:Y:S01]  /*ba80*/  @!P0 FADD R61, R61, R30 ;  /* 0x0000001e3d3d8221 */ /* 0x000fe20000000000 */
[----:B------:R-:W-:-:S05]  /*ba90*/  @!P5 IADD3 R52, P0, PT, R52, R57, RZ ;  /* 0x000000393434d210 */ /* 0x000fca0007f1e0ff */
[----:B------:R-:W-:Y:S01]  /*baa0*/  @!P5 IMAD.X R53, R53, 0x1, R58, P0 ;  /* 0x000000013535d824 */ /* 0x000fe200000e063a */
[----:B------:R-:W-:Y:S01]  /*bab0*/  ISETP.NE.U32.AND P0, PT, R38, RZ, PT ;  /* 0x000000ff2600720c */ /* 0x000fe20003f05070 */
[----:B------:R-:W-:Y:S02]  /*bac0*/  @!P5 IMAD.MOV.U32 R57, RZ, RZ, R52 ;  /* 0x000000ffff39d224 */ /* 0x000fe400078e0034 */
[----:B------:R-:W-:Y:S01]  /*bad0*/  @!P5 IMAD.MOV.U32 R58, RZ, RZ, R53 ;  /* 0x000000ffff3ad224 */ /* 0x000fe200078e0035 */
[----:B------:R-:W-:Y:S02]  /*bae0*/  ISETP.NE.AND.EX P0, PT, R39, RZ, PT, P0 ;  /* 0x000000ff2700720c */ /* 0x000fe40003f05300 */
[----:B------:R-:W-:-:S11]  /*baf0*/  ISETP.NE.AND P5, PT, R51, 0x65, PT ;  /* 0x000000653300780c */ /* 0x000fd60003fa5270 */
[----:B------:R-:W-:Y:S01]  /*bb00*/  @!P0 FADD R40, R59, R40 ;  /* 0x000000283b288221 */ /* 0x000fe20000000000 */
[----:B------:R-:W-:Y:S01]  /*bb10*/  @!P0 FADD R41, R60, R41 ;  /* 0x000000293c298221 */ /* 0x000fe20000000000 */
[----:B------:R-:W-:Y:S01]  /*bb20*/  @!P0 FADD R50, R61, R50 ;  /* 0x000000323d328221 */ /* 0x000fe20000000000 */
[----:B------:R-:W-:-:S05]  /*bb30*/  IADD3 R38, P0, PT, R38, R57, RZ ;  /* 0x0000003926267210 */ /* 0x000fca0007f1e0ff */
[----:B------:R-:W-:Y:S01]  /*bb40*/  IMAD.X R39, R39, 0x1, R58, P0 ;  /* 0x0000000127277824 */ /* 0x000fe200000e063a */
[----:B------:R-:W-:Y:S07]  /*bb50*/  BRA.DIV UR4, `(.L_x_818) ;  /* 0x0000004a04ac7947 */ /* 0x000fee000b800000 */
.L_x_1067:
[----:B------:R-:W-:Y:S01]  /*bb60*/  UMOV UR4, 0xffffffff ;  /* 0xffffffff00047882 */ /* 0x000fe20000000000 */
[----:B------:R-:W-:Y:S02]  /*bb70*/  VIADD R46, R46, 0xffffffe0 ;  /* 0xffffffe02e2e7836 */ /* 0x000fe40000000000 */
[----:B------:R-:W-:Y:S05]  /*bb80*/  BRA.DIV UR4, `(.L_x_819) ;  /* 0x0000004a04c07947 */ /* 0x000fea000b800000 */
[----:B------:R-:W-:-:S13]  /*bb90*/  VOTE.ALL P5, P5 ;  /* 0x0000000000ff7806 */ /* 0x000fda00028a0000 */
.L_x_1070:
[----:B------:R-:W-:Y:S05]  /*bba0*/  @P5 BRA `(.L_x_820) ;  /* 0xfffffff400645947 */ /* 0x000fea000383ffff */
.L_x_801:
[----:B------:R-:W0:Y:S01]  /*bbb0*/  S2R R6, SR_TID.X ;  /* 0x0000000000067919 */ /* 0x000e220000002100 */
[----:B------:R-:W-:Y:S01]  /*bbc0*/  BSSY.RECONVERGENT B0, `(.L_x_821) ;  /* 0x0000024000007945 */ /* 0x000fe20003800200 */
[----:B------:R-:W1:Y:S01]  /*bbd0*/  S2R R42, SR_LANEID ;  /* 0x00000000002a7919 */ /* 0x000e620000000000 */
[----:B0-----:R-:W-:-:S13]  /*bbe0*/  ISETP.NE.AND P0, PT, R6, RZ, PT ;  /* 0x000000ff0600720c */ /* 0x001fda0003f05270 */
[----:B-1----:R-:W-:Y:S05]  /*bbf0*/  @P0 BRA `(.L_x_822) ;  /* 0x0000000000800947 */ /* 0x002fea0003800000 */
[----:B------:R-:W0:Y:S01]  /*bc00*/  S2UR UR5, SR_CgaCtaId ;  /* 0x00000000000579c3 */ /* 0x000e220000008800 */
[----:B------:R-:W-:Y:S01]  /*bc10*/  ISETP.NE.U32.AND P0, PT, R36, RZ, PT ;  /* 0x000000ff2400720c */ /* 0x000fe20003f05070 */
[----:B------:R-:W-:Y:S01]  /*bc20*/  FADD R30, R25, R41 ;  /* 0x00000029191e7221 */ /* 0x000fe20000000000 */
[----:B------:R-:W-:Y:S01]  /*bc30*/  FADD R27, R24, R40 ;  /* 0x00000028181b7221 */ /* 0x000fe20000000000 */
[----:B------:R-:W-:Y:S01]  /*bc40*/  FADD R31, R26, R50 ;  /* 0x000000321a1f7221 */ /* 0x000fe20000000000 */
[----:B------:R-:W-:Y:S01]  /*bc50*/  ISETP.NE.AND.EX P0, PT, R37, RZ, PT, P0 ;  /* 0x000000ff2500720c */ /* 0x000fe20003f05300 */
[----:B------:R-:W-:Y:S02]  /*bc60*/  UMOV UR4, 0x400 ;  /* 0x0000040000047882 */ /* 0x000fe40000000000 */
[----:B------:R-:W1:Y:S01]  /*bc70*/  LDC.64 R28, c[0x0][0x3b8] ;  /* 0x0000ee00ff1c7b82 */ /* 0x000e620000000a00 */
[----:B------:R-:W-:Y:S02]  /*bc80*/  FSEL R25, R30, R25, !P0 ;  /* 0x000000191e197208 */ /* 0x000fe40004000000 */
[----:B------:R-:W-:-:S02]  /*bc90*/  IADD3 R30, P5, PT, R38, R36, RZ ;  /* 0x00000024261e7210 */ /* 0x000fc40007fbe0ff */
[----:B------:R-:W-:Y:S01]  /*bca0*/  FSEL R24, R27, R24, !P0 ;  /* 0x000000181b187208 */ /* 0x000fe20004000000 */
[----:B------:R-:W-:Y:S01]  /*bcb0*/  IMAD.MOV.U32 R27, RZ, RZ, R1 ;  /* 0x000000ffff1b7224 */ /* 0x000fe200078e0001 */
[----:B------:R-:W-:Y:S01]  /*bcc0*/  FSEL R26, R31, R26, !P0 ;  /* 0x0000001a1f1a7208 */ /* 0x000fe20004000000 */
[----:B------:R-:W5:Y:S01]  /*bcd0*/  LDC.64 R6, c[0x0][0x3a8] ;  /* 0x0000ea00ff067b82 */ /* 0x000f620000000a00 */
[----:B------:R-:W-:Y:S01]  /*bce0*/  IMAD.X R31, R39, 0x1, R37, P5 ;  /* 0x00000001271f7824 */ /* 0x000fe200028e0625 */
[----:B0-----:R-:W-:Y:S01]  /*bcf0*/  ULEA UR4, UR5, UR4, 0x18 ;  /* 0x0000000405047291 */ /* 0x001fe2000f8ec0ff */
[----:B-1----:R-:W-:-:S05]  /*bd00*/  IMAD.WIDE.U32 R28, R3, 0x18, R28 ;  /* 0x00000018031c7825 */ /* 0x002fca00078e001c */
[----:B------:R0:W-:Y:S01]  /*bd10*/  ST.E.64.STRONG.GPU desc[UR6][R28.64+0x308], R24 ;  /* 0x000308181c007985 */ /* 0x0001e2000c10fb06 */
[----:B-----5:R-:W-:-:S03]  /*bd20*/  IMAD.WIDE.U32 R6, R3, 0x4, R6 ;  /* 0x0000000403067825 */ /* 0x020fc600078e0006 */
[----:B------:R0:W-:Y:S01]  /*bd30*/  ST.E.64.STRONG.GPU desc[UR6][R28.64+0x300], R30 ;  /* 0x0003001e1c007985 */ /* 0x0001e2000c10fb06 */
[----:B------:R-:W-:-:S03]  /*bd40*/  IMAD.MOV.U32 R3, RZ, RZ, 0x65 ;  /* 0x00000065ff037424 */ /* 0x000fc600078e00ff */
        /* <DEDUP_REMOVED lines=11> */
.L_x_822:
[----:B------:R-:W-:Y:S05]  /*be00*/  BSYNC.RECONVERGENT B0 ;  /* 0x0000000000007941 */ /* 0x000fea0003800200 */
.L_x_821:
[----:B------:R-:W-:-:S13]  /*be10*/  ISETP.NE.AND P0, PT, R42, RZ, PT ;  /* 0x000000ff2a00720c */ /* 0x000fda0003f05270 */
[----:B0-----:R-:W0:Y:S01]  /*be20*/  @!P0 S2R R6, SR_CgaCtaId ;  /* 0x0000000000068919 */ /* 0x001e220000008800 */
[----:B------:R-:W-:Y:S01]  /*be30*/  @!P0 MOV R3, 0x400 ;  /* 0x0000040000038802 */ /* 0x000fe20000000f00 */
[----:B------:R-:W-:Y:S02]  /*be40*/  @!P0 IMAD.MOV.U32 R48, RZ, RZ, R38 ;  /* 0x000000ffff308224 */ /* 0x000fe400078e0026 */
[----:B--2---:R-:W-:Y:S02]  /*be50*/  @!P0 IMAD.MOV.U32 R47, RZ, RZ, R39 ;  /* 0x000000ffff2f8224 */ /* 0x004fe400078e0027 */
[----:B---3--:R-:W-:Y:S02]  /*be60*/  @!P0 IMAD.MOV.U32 R33, RZ, RZ, R40 ;  /* 0x000000ffff218224 */ /* 0x008fe400078e0028 */
[----:B----4-:R-:W-:Y:S02]  /*be70*/  @!P0 IMAD.MOV.U32 R34, RZ, RZ, R41 ;  /* 0x000000ffff228224 */ /* 0x010fe400078e0029 */
[----:B------:R-:W-:Y:S01]  /*be80*/  @!P0 IMAD.MOV.U32 R35, RZ, RZ, R50 ;  /* 0x000000ffff238224 */ /* 0x000fe200078e0032 */
[----:B0-----:R-:W-:-:S05]  /*be90*/  @!P0 LEA R3, R6, R3, 0x18 ;  /* 0x0000000306038211 */ /* 0x001fca00078ec0ff */
[----:B------:R0:W-:Y:S04]  /*bea0*/  @!P0 STS.64 [R3+0xc8], R38 ;  /* 0x0000c82603008388 */ /* 0x0001e80000000a00 */
[----:B------:R0:W-:Y:S04]  /*beb0*/  @!P0 STS.64 [R3+0xd0], R40 ;  /* 0x0000d02803008388 */ /* 0x0001e80000000a00 */
[----:B------:R0:W-:Y:S02]  /*bec0*/  @!P0 STS [R3+0xd8], R50 ;  /* 0x0000d83203008388 */ /* 0x0001e40000000800 */
.L_x_780:
        /* <DEDUP_REMOVED lines=12> */
[----:B------:R-:W1:Y:S01]  /*bf90*/  LDS.128 R24, [UR4+0xd0] ;  /* 0x0000d004ff187984 */ /* 0x000e620008000c00 */
[----:B0-----:R-:W-:Y:S01]  /*bfa0*/  IADD3 R48, P5, PT, R6, R48, RZ ;  /* 0x0000003006307210 */ /* 0x001fe20007fbe0ff */
[----:B-1----:R-:W-:-:S04]  /*bfb0*/  @!P0 FADD R33, R33, R24 ;  /* 0x0000001821218221 */ /* 0x002fc80000000000 */
[----:B------:R-:W-:Y:S02]  /*bfc0*/  IMAD.X R47, R7, 0x1, R47, P5 ;  /* 0x00000001072f7824 */ /* 0x000fe400028e062f */
[----:B------:R-:W-:Y:S01]  /*bfd0*/  @!P0 FADD R34, R34, R25 ;  /* 0x0000001922228221 */ /* 0x000fe20000000000 */
[----:B------:R-:W-:-:S07]  /*bfe0*/  @!P0 FADD R35, R35, R26 ;  /* 0x0000001a23238221 */ /* 0x000fce0000000000 */
.L_x_824:
[----:B------:R-:W-:Y:S05]  /*bff0*/  BSYNC.RECONVERGENT B0 ;  /* 0x0000000000007941 */ /* 0x000fea0003800200 */
.L_x_823:
[----:B------:R-:W0:Y:S01]  /*c000*/  S2UR UR5, SR_CgaCtaId ;  /* 0x00000000000579c3 */ /* 0x000e220000008800 */
[----:B------:R-:W-:Y:S01]  /*c010*/  UMOV UR4, 0x400 ;  /* 0x0000040000047882 */ /* 0x000fe20000000000 */
[----:B------:R-:W-:Y:S01]  /*c020*/  SEL R41, RZ, 0x1, !P4 ;  /* 0x00000001ff297807 */ /* 0x000fe20006000000 */
[----:B------:R-:W-:Y:S01]  /*c030*/  @!P4 FADD R9, R9, R33 ;  /* 0x000000210909c221 */ /* 0x000fe20000000000 */
[----:B------:R-:W-:Y:S01]  /*c040*/  SEL R6, RZ, 0x1, !P1 ;  /* 0x00000001ff067807 */ /* 0x000fe20004800000 */
[----:B------:R-:W-:Y:S01]  /*c050*/  @!P4 FADD R10, R10, R34 ;  /* 0x000000220a0ac221 */ /* 0x000fe20000000000 */
[----:B------:R-:W-:Y:S01]  /*c060*/  SEL R28, RZ, 0x1, !P2 ;  /* 0x00000001ff1c7807 */ /* 0x000fe20005000000 */
[----:B------:R-:W-:Y:S01]  /*c070*/  @!P4 FADD R11, R11, R35 ;  /* 0x000000230b0bc221 */ /* 0x000fe20000000000 */
[----:B------:R-:W-:Y:S01]  /*c080*/  IADD3 R39, P5, PT, R6, R41, RZ ;  /* 0x0000002906277210 */ /* 0x000fe20007fbe0ff */
[----:B------:R-:W-:Y:S01]  /*c090*/  @!P1 FADD R13, R13, R9 ;  /* 0x000000090d0d9221 */ /* 0x000fe20000000000 */
[----:B------:R-:W-:Y:S01]  /*c0a0*/  @!P1 FADD R14, R14, R10 ;  /* 0x0000000a0e0e9221 */ /* 0x000fe20000000000 */
[----:B------:R-:W-:Y:S01]  /*c0b0*/  @!P1 FADD R15, R15, R11 ;  /* 0x0000000b0f0f9221 */ /* 0x000fe20000000000 */
[----:B------:R-:W-:Y:S01]  /*c0c0*/  IADD3 R37, P0, PT, R39, R28, RZ ;  /* 0x0000001c27257210 */ /* 0x000fe20007f1e0ff */
[----:B------:R-:W-:Y:S01]  /*c0d0*/  IMAD.X R38, RZ, RZ, RZ, P5 ;  /* 0x000000ffff267224 */ /* 0x000fe200028e06ff */
[----:B------:R-:W-:Y:S01]  /*c0e0*/  SEL R28, RZ, 0x1, !P3 ;  /* 0x00000001ff1c7807 */ /* 0x000fe20005800000 */
[----:B------:R-:W-:Y:S01]  /*c0f0*/  @!P2 FADD R17, R17, R13 ;  /* 0x0000000d1111a221 */ /* 0x000fe20000000000 */
[----:B------:R-:W-:Y:S01]  /*c100*/  IADD3 R39, P5, PT, R48, R39, RZ ;  /* 0x0000002730277210 */ /* 0x000fe20007fbe0ff */
[----:B------:R-:W-:Y:S01]  /*c110*/  IMAD.X R36, RZ, RZ, R38, P0 ;  /* 0x000000ffff247224 */ /* 0x000fe200000e0626 */
[----:B------:R-:W-:Y:S01]  /*c120*/  IADD3 R31, P0, PT, R37, R28, RZ ;  /* 0x0000001c251f7210 */ /* 0x000fe20007f1e0ff */
[----:B------:R-:W-:Y:S01]  /*c130*/  @!P2 FADD R18, R18, R14 ;  /* 0x0000000e1212a221 */ /* 0x000fe20000000000 */
[----:B------:R-:W-:Y:S01]  /*c140*/  @!P2 FADD R19, R19, R15 ;  /* 0x0000000f1313a221 */ /* 0x000fe20000000000 */
[C---:B------:R-:W-:Y:S01]  /*c150*/  IMAD.X R38, R47.reuse, 0x1, R38, P5 ;  /* 0x000000012f267824 */ /* 0x040fe200028e0626 */
[C---:B------:R-:W-:Y:S01]  /*c160*/  IADD3 R37, P5, PT, R48.reuse, R37, RZ ;  /* 0x0000002530257210 */ /* 0x040fe20007fbe0ff */
[--C-:B------:R-:W-:Y:S01]  /*c170*/  IMAD.X R28, RZ, RZ, R36.reuse, P0 ;  /* 0x000000ffff1c7224 */ /* 0x100fe200000e0624 */
[----:B0-----:R-:W-:Y:S01]  /*c180*/  ULEA UR4, UR5, UR4, 0x18 ;  /* 0x0000000405047291 */ /* 0x001fe2000f8ec0ff */
[C---:B------:R-:W-:Y:S01]  /*c190*/  IADD3 R31, P0, PT, R48.reuse, R31, RZ ;  /* 0x0000001f301f7210 */ /* 0x040fe20007f1e0ff */
[----:B------:R-:W-:Y:S01]  /*c1a0*/  BSSY.RECONVERGENT B0, `(.L_x_825) ;  /* 0x00000c8000007945 */ /* 0x000fe20003800200 */
[----:B------:R-:W-:Y:S01]  /*c1b0*/  IMAD.X R36, R47, 0x1, R36, P5 ;  /* 0x000000012f247824 */ /* 0x000fe200028e0624 */
[----:B------:R-:W-:Y:S01]  /*c1c0*/  IADD3 R41, P5, PT, R48, R41, RZ ;  /* 0x0000002930297210 */ /* 0x000fe20007fbe0ff */
[----:B------:R-:W-:Y:S01]  /*c1d0*/  @!P3 FADD R21, R21, R17 ;  /* 0x000000111515b221 */ /* 0x000fe20000000000 */
[----:B------:R-:W-:-:S02]  /*c1e0*/  IMAD.X R28, R47, 0x1, R28, P0 ;  /* 0x000000012f1c7824 */ /* 0x000fc400000e061c */
[----:B------:R-:W-:Y:S01]  /*c1f0*/  @!P3 FADD R22, R22, R18 ;  /* 0x000000121616b221 */ /* 0x000fe20000000000 */
[----:B------:R-:W-:Y:S01]  /*c200*/  @!P3 FADD R23, R23, R19 ;  /* 0x000000131717b221 */ /* 0x000fe20000000000 */
[----:B------:R-:W0:Y:S01]  /*c210*/  LDS.64 R26, [UR4+0x118] ;  /* 0x00011804ff1a7984 */ /* 0x000e220008000a00 */
[----:B------:R-:W-:-:S03]  /*c220*/  IMAD.X R40, RZ, RZ, R47, P5 ;  /* 0x000000ffff287224 */ /* 0x000fc600028e062f */
[----:B------:R-:W1:Y:S04]  /*c230*/  LDS R30, [UR4+0x110] ;  /* 0x00011004ff1e7984 */ /* 0x000e680008000800 */
[----:B------:R-:W2:Y:S04]  /*c240*/  LDS.64 R24, [UR4+0x100] ;  /* 0x00010004ff187984 */ /* 0x000ea80008000a00 */
[----:B------:R-:W3:Y:S01]  /*c250*/  LDS.64 R6, [UR4+0x108] ;  /* 0x00010804ff067984 */ /* 0x000ee20008000a00 */
[----:B0-----:R-:W-:-:S04]  /*c260*/  ISETP.GE.U32.AND P0, PT, R26, 0x101, PT ;  /* 0x000001011a00780c */ /* 0x001fc80003f06070 */
[----:B------:R-:W-:-:S13]  /*c270*/  ISETP.GE.AND.EX P0, PT, R27, RZ, PT, P0 ;  /* 0x000000ff1b00720c */ /* 0x000fda0003f06300 */
[----:B-123--:R-:W-:Y:S05]  /*c280*/  @!P0 BRA `(.L_x_826) ;  /* 0x0000000400d08947 */ /* 0x00efea0003800000 */
[----:B------:R-:W0:Y:S01]  /*c290*/  LDS.64 R28, [UR4+0xe8] ;  /* 0x0000e804ff1c7984 */ /* 0x000e220008000a00 */
[----:B------:R-:W-:Y:S01]  /*c2a0*/  ISETP.NE.AND P6, PT, R5, RZ, PT ;  /* 0x000000ff0500720c */ /* 0x000fe20003fc5270 */
[----:B------:R-:W1:Y:S01]  /*c2b0*/  LDCU.64 UR10, c[0x0][0x390] ;  /* 0x00007200ff0a77ac */ /* 0x000e620008000a00 */
[----:B------:R-:W-:Y:S01]  /*c2c0*/  BAR.SYNC.DEFER_BLOCKING 0x0 ;  /* 0x0000000000007b1d */ /* 0x000fe20000010000 */
[----:B------:R-:W-:-:S04]  /*c2d0*/  ISETP.GT.U32.AND P0, PT, R26, R3, PT ;  /* 0x000000031a00720c */ /* 0x000fc80003f04070 */
[----:B------:R-:W-:Y:S01]  /*c2e0*/  ISETP.GT.U32.AND.EX P0, PT, R27, RZ, PT, P0 ;  /* 0x000000ff1b00720c */ /* 0x000fe20003f04100 */
[----:B------:R-:W-:Y:S01]  /*c2f0*/  BSSY.RECONVERGENT B1, `(.L_x_827) ;  /* 0x000006c000017945 */ /* 0x000fe20003800200 */
[--C-:B0-----:R-:W-:Y:S01]  /*c300*/  @P4 IMAD.IADD R48, R48, 0x1, -R28.reuse ;  /* 0x0000000130304824 */ /* 0x101fe200078e0a1c */
[----:B------:R-:W-:Y:S01]  /*c310*/  @P1 IADD3 R41, PT, PT, -R28, R41, RZ ;  /* 0x000000291c291210 */ /* 0x000fe20007ffe1ff */
[--C-:B------:R-:W-:Y:S02]  /*c320*/  @P2 IMAD.IADD R39, R39, 0x1, -R28.reuse ;  /* 0x0000000127272824 */ /* 0x100fe400078e0a1c */
[--C-:B------:R-:W-:Y:S01]  /*c330*/  @P3 IMAD.IADD R37, R37, 0x1, -R28.reuse ;  /* 0x0000000125253824 */ /* 0x100fe200078e0a1c */
[----:B------:R-:W-:Y:S01]  /*c340*/  @P4 LEA R48, R48, UR4, 0x4 ;  /* 0x0000000430304c11 */ /* 0x000fe2000f8e20ff */
[----:B------:R-:W-:Y:S01]  /*c350*/  @P6 IMAD.IADD R31, R31, 0x1, -R28 ;  /* 0x000000011f1f6824 */ /* 0x000fe200078e0a1c */
[----:B------:R-:W-:Y:S02]  /*c360*/  @P1 LEA R41, R41, UR4, 0x4 ;  /* 0x0000000429291c11 */ /* 0x000fe4000f8e20ff */
        /* <DEDUP_REMOVED lines=9> */
[----:B-1----:R-:W-:Y:S05]  /*c400*/  @!P0 BRA `(.L_x_828) ;  /* 0x0000000400688947 */ /* 0x002fea0003800000 */
[----:B------:R-:W-:Y:S01]  /*c410*/  IMAD.MOV.U32 R5, RZ, RZ, R3 ;  /* 0x000000ffff057224 */ /* 0x000fe200078e0003 */
[----:B------:R-:W-:Y:S01]  /*c420*/  BSSY.RECONVERGENT B2, `(.L_x_829) ;  /* 0x000002f000027945 */ /* 0x000fe20003800200 */
[----:B0-----:R-:W-:-:S03]  /*c430*/  IMAD.MOV.U32 R31, RZ, RZ, RZ ;  /* 0x000000ffff1f7224 */ /* 0x001fc600078e00ff */
[----:B------:R-:W-:-:S04]  /*c440*/  LOP3.LUT R9, RZ, R5, RZ, 0x33, !PT ;  /* 0x00000005ff097212 */ /* 0x000fc800078e33ff */
[----:B------:R-:W-:Y:S02]  /*c450*/  IADD3 R20, P0, PT, R26, R9, RZ ;  /* 0x000000091a147210 */ /* 0x000fe40007f1e0ff */
[----:B------:R-:W-:Y:S02]  /*c460*/  LOP3.LUT R9, RZ, R31, RZ, 0x33, !PT ;  /* 0x0000001fff097212 */ /* 0x000fe400078e33ff */
[----:B------:R-:W-:-:S03]  /*c470*/  LOP3.LUT R8, R20, 0x300, RZ, 0xc0, !PT ;  /* 0x0000030014087812 */ /* 0x000fc600078ec0ff */
[----:B------:R-:W-:Y:S01]  /*c480*/  IMAD.X R11, R27, 0x1, R9, P0 ;  /* 0x000000011b0b7824 */ /* 0x000fe200000e0609 */
[----:B------:R-:W-:Y:S02]  /*c490*/  ISETP.NE.U32.AND P1, PT, R8, 0x300, PT ;  /* 0x000003000800780c */ /* 0x000fe40003f25070 */
[----:B------:R-:W-:Y:S02]  /*c4a0*/  ISETP.GE.U32.AND P0, PT, R20, 0x300, PT ;  /* 0x000003001400780c */ /* 0x000fe40003f06070 */
[----:B------:R-:W-:Y:S02]  /*c4b0*/  ISETP.NE.AND.EX P1, PT, RZ, RZ, PT, P1 ;  /* 0x000000ffff00720c */ /* 0x000fe40003f25310 */
[----:B------:R-:W-:-:S11]  /*c4c0*/  ISETP.GE.U32.AND.EX P0, PT, R11, RZ, PT, P0 ;  /* 0x000000ff0b00720c */ /* 0x000fd60003f06100 */
[----:B------:R-:W-:Y:S05]  /*c4d0*/  @!P1 BRA `(.L_x_830) ;  /* 0x00000000008c9947 */ /* 0x000fea0003800000 */
[----:B------:R-:W0:Y:S01]  /*c4e0*/  LDC.64 R8, c[0x0][0x398] ;  /* 0x0000e600ff087b82 */ /* 0x000e220000000a00 */
[----:B------:R-:W1:Y:S01]  /*c4f0*/  LDCU.64 UR8, c[0x0][0x390] ;  /* 0x00007200ff0877ac */ /* 0x000e620008000a00 */
[----:B------:R-:W-:Y:S01]  /*c500*/  SHF.R.U64 R20, R20, 0x8, R11 ;  /* 0x0000000814147819 */ /* 0x000fe2000000120b */
[----:B------:R-:W-:Y:S01]  /*c510*/  IMAD.MOV.U32 R21, RZ, RZ, RZ ;  /* 0x000000ffff157224 */ /* 0x000fe200078e00ff */
[----:B------:R-:W-:Y:S02]  /*c520*/  IADD3 R15, P1, PT, R28, R5, RZ ;  /* 0x000000051c0f7210 */ /* 0x000fe40007f3e0ff */
[----:B------:R-:W-:Y:S01]  /*c530*/  LEA R16, R3, UR4, 0x4 ;  /* 0x0000000403107c11 */ /* 0x000fe2000f8e20ff */
[----:B------:R-:W-:Y:S02]  /*c540*/  VIADD R20, R20, 0x1 ;  /* 0x0000000114147836 */ /* 0x000fe40000000000 */
[----:B------:R-:W-:-:S03]  /*c550*/  IMAD.X R10, R29, 0x1, R31, P1 ;  /* 0x000000011d0a7824 */ /* 0x000fc600008e061f */
[----:B------:R-:W-:Y:S01]  /*c560*/  LOP3.LUT R20, R20, 0x3, RZ, 0xc0, !PT ;  /* 0x0000000314147812 */ /* 0x000fe200078ec0ff */
[----:B------:R-:W-:-:S03]  /*c570*/  IMAD R19, R10, 0xc, RZ ;  /* 0x0000000c0a137824 */ /* 0x000fc600078e02ff */
[C---:B------:R-:W-:Y:S02]  /*c580*/  LEA R5, P3, R20.reuse, R5, 0x8 ;  /* 0x0000000514057211 */ /* 0x040fe400078640ff */
[C---:B-1----:R-:W-:Y:S02]  /*c590*/  LEA R17, P2, R15.reuse, UR8, 0x2 ;  /* 0x000000080f117c11 */ /* 0x042fe4000f8410ff */
[----:B------:R-:W-:Y:S01]  /*c5a0*/  LEA.HI.X R31, R20, R31, R21, 0x8, P3 ;  /* 0x0000001f141f7211 */ /* 0x000fe200018f4415 */
[C---:B0-----:R-:W-:Y:S01]  /*c5b0*/  IMAD.WIDE.U32 R8, R15.reuse, 0xc, R8 ;  /* 0x0000000c0f087825 */ /* 0x041fe200078e0008 */
[----:B------:R-:W-:Y:S02]  /*c5c0*/  LEA.HI.X R15, R15, UR9, R10, 0x2, P2 ;  /* 0x000000090f0f7c11 */ /* 0x000fe400090f140a */
[----:B------:R-:W-:-:S05]  /*c5d0*/  IADD3 R18, P1, PT, R8, 0x8, RZ ;  /* 0x0000000808127810 */ /* 0x000fca0007f3e0ff */
[----:B------:R-:W-:-:S08]  /*c5e0*/  IMAD.X R19, R9, 0x1, R19, P1 ;  /* 0x0000000109137824 */ /* 0x000fd000008e0613 */
.L_x_831:
[----:B-1----:R0:W1:Y:S01]  /*c5f0*/  LDS.128 R8, [R16] ;  /* 0x0000000010087984 */ /* 0x0020620000000c00 */
        /* <DEDUP_REMOVED lines=11> */
[----:B-1----:R0:W-:Y:S04]  /*c6b0*/  STG.E desc[UR6][R14.64], R8 ;  /* 0x000000080e007986 */ /* 0x0021e8000c101906 */
[----:B------:R1:W-:Y:S04]  /*c6c0*/  STG.E desc[UR6][R12.64+-0x8], R9 ;  /* 0xfffff8090c007986 */ /* 0x0003e8000c101906 */
[----:B------:R1:W-:Y:S04]  /*c6d0*/  STG.E desc[UR6][R12.64+-0x4], R10 ;  /* 0xfffffc0a0c007986 */ /* 0x0003e8000c101906 */
[----:B------:R1:W-:Y:S01]  /*c6e0*/  STG.E desc[UR6][R12.64], R11 ;  /* 0x0000000b0c007986 */ /* 0x0003e2000c101906 */
[----:B0-----:R-:W-:Y:S01]  /*c6f0*/  IMAD.X R15, RZ, RZ, R15, P3 ;  /* 0x000000ffff0f7224 */ /* 0x001fe200018e060f */
[----:B------:R-:W-:Y:S06]  /*c700*/  @P1 BRA `(.L_x_831) ;  /* 0xfffffffc00b81947 */ /* 0x000fec000383ffff */
.L_x_830:
[----:B------:R-:W-:Y:S05]  /*c710*/  BSYNC.RECONVERGENT B2 ;  /* 0x0000000000027941 */ /* 0x000fea0003800200 */
.L_x_829:
[----:B------:R-:W-:Y:S05]  /*c720*/  @!P0 BRA `(.L_x_828) ;  /* 0x0000000000a08947 */ /* 0x000fea0003800000 */
.L_x_832:
[C---:B----4-:R-:W-:Y:S01]  /*c730*/  LEA R34, R5.reuse, UR4, 0x4 ;  /* 0x0000000405227c11 */ /* 0x050fe2000f8e20ff */
[----:B------:R-:W0:Y:S01]  /*c740*/  LDC.64 R36, c[0x0][0x398] ;  /* 0x0000e600ff247b82 */ /* 0x000e220000000a00 */
[----:B------:R-:W-:Y:S01]  /*c750*/  IADD3 R32, P0, PT, R28, R5, RZ ;  /* 0x000000051c207210 */ /* 0x000fe20007f1e0ff */
[----:B------:R-:W-:Y:S02]  /*c760*/  VIADD R5, R5, 0x400 ;  /* 0x0000040005057836 */ /* 0x000fe40000000000 */
[----:B-1----:R-:W1:Y:S02]  /*c770*/  LDS.128 R8, [R34] ;  /* 0x0000000022087984 */ /* 0x002e640000000c00 */
[----:B------:R-:W-:Y:S02]  /*c780*/  IMAD.X R31, R29, 0x1, R31, P0 ;  /* 0x000000011d1f7824 */ /* 0x000fe400000e061f */
[----:B------:R-:W2:Y:S01]  /*c790*/  LDS.128 R12, [R34+0x1000] ;  /* 0x00100000220c7984 */ /* 0x000ea20000000c00 */
[----:B------:R-:W-:Y:S01]  /*c7a0*/  IMAD.X R35, RZ, RZ, R29, P0 ;  /* 0x000000ffff237224 */ /* 0x000fe200000e061d */
[C---:B------:R-:W-:Y:S01]  /*c7b0*/  LEA R38, P0, R32.reuse, UR10, 0x2 ;  /* 0x0000000a20267c11 */ /* 0x040fe2000f8010ff */
[----:B------:R-:W-:Y:S01]  /*c7c0*/  IMAD R33, R31, 0xc, RZ ;  /* 0x0000000c1f217824 */ /* 0x000fe200078e02ff */
[----:B------:R-:W3:Y:S01]  /*c7d0*/  LDS.128 R16, [R34+0x2000] ;  /* 0x0020000022107984 */ /* 0x000ee20000000c00 */
[----:B------:R-:W-:Y:S01]  /*c7e0*/  IMAD R41, R35, 0xc, RZ ;  /* 0x0000000c23297824 */ /* 0x000fe200078e02ff */
[C---:B------:R-:W-:Y:S01]  /*c7f0*/  LEA.HI.X R39, R32.reuse, UR11, R31, 0x2, P0 ;  /* 0x0000000b20277c11 */ /* 0x040fe200080f141f */
[----:B------:R-:W-:Y:S01]  /*c800*/  IMAD.MOV.U32 R31, RZ, RZ, RZ ;  /* 0x000000ffff1f7224 */ /* 0x000fe200078e00ff */
[----:B------:R4:W5:Y:S01]  /*c810*/  LDS.128 R20, [R34+0x3000] ;  /* 0x0030000022147984 */ /* 0x0009620000000c00 */
[----:B------:R-:W-:-:S02]  /*c820*/  LEA.HI.X R35, R32, UR11, R35, 0x2, P0 ;  /* 0x0000000b20237c11 */ /* 0x000fc400080f1423 */
[----:B------:R-:W-:-:S04]  /*c830*/  ISETP.GT.U32.AND P0, PT, R26, R5, PT ;  /* 0x000000051a00720c */ /* 0x000fc80003f04070 */
[----:B------:R-:W-:Y:S01]  /*c840*/  ISETP.GT.U32.AND.EX P0, PT, R27, RZ, PT, P0 ;  /* 0x000000ff1b00720c */ /* 0x000fe20003f04100 */
[----:B0-----:R-:W-:-:S04]  /*c850*/  IMAD.WIDE.U32 R36, R32, 0xc, R36 ;  /* 0x0000000c20247825 */ /* 0x001fc800078e0024 */
[C---:B------:R-:W-:Y:S02]  /*c860*/  IMAD.IADD R33, R37.reuse, 0x1, R33 ;  /* 0x0000000125217824 */ /* 0x040fe400078e0221 */
[----:B------:R-:W-:Y:S02]  /*c870*/  IMAD.MOV.U32 R32, RZ, RZ, R36 ;  /* 0x000000ffff207224 */ /* 0x000fe400078e0024 */
[----:B----4-:R-:W-:Y:S02]  /*c880*/  IMAD.MOV.U32 R34, RZ, RZ, R38 ;  /* 0x000000ffff227224 */ /* 0x010fe400078e0026 */
[----:B------:R-:W-:Y:S01]  /*c890*/  IMAD.IADD R37, R37, 0x1, R41 ;  /* 0x0000000125257824 */ /* 0x000fe200078e0229 */
[----:B-1----:R4:W-:Y:S04]  /*c8a0*/  STG.E desc[UR6][R38.64], R8 ;  /* 0x0000000826007986 */ /* 0x0029e8000c101906 */
[----:B------:R4:W-:Y:S04]  /*c8b0*/  STG.E desc[UR6][R32.64], R9 ;  /* 0x0000000920007986 */ /* 0x0009e8000c101906 */
[----:B------:R4:W-:Y:S04]  /*c8c0*/  STG.E desc[UR6][R32.64+0x4], R10 ;  /* 0x0000040a20007986 */ /* 0x0009e8000c101906 */
[----:B------:R4:W-:Y:S04]  /*c8d0*/  STG.E desc[UR6][R32.64+0x8], R11 ;  /* 0x0000080b20007986 */ /* 0x0009e8000c101906 */
[----:B--2---:R4:W-:Y:S04]  /*c8e0*/  STG.E desc[UR6][R34.64+0x400], R12 ;  /* 0x0004000c22007986 */ /* 0x0049e8000c101906 */
[----:B------:R4:W-:Y:S04]  /*c8f0*/  STG.E desc[UR6][R36.64+0xc00], R13 ;  /* 0x000c000d24007986 */ /* 0x0009e8000c101906 */
[----:B------:R4:W-:Y:S04]  /*c900*/  STG.E desc[UR6][R36.64+0xc04], R14 ;  /* 0x000c040e24007986 */ /* 0x0009e8000c101906 */
        /* <DEDUP_REMOVED lines=10> */
.L_x_828:
[----:B------:R-:W-:Y:S05]  /*c9b0*/  BSYNC.RECONVERGENT B1 ;  /* 0x0000000000017941 */ /* 0x000fea0003800200 */
.L_x_827:
[----:B------:R-:W-:Y:S05]  /*c9c0*/  BRA `(.L_x_833) ;  /* 0x0000000400147947 */ /* 0x000fea0003800000 */
.L_x_826:
[----:B------:R-:W-:Y:S04]  /*c9d0*/  BSSY.RECONVERGENT B1, `(.L_x_834) ;  /* 0x000000d000017945 */ /* 0x000fe80003800200 */
[----:B------:R-:W-:Y:S05]  /*c9e0*/  @!P4 BRA `(.L_x_835) ;  /* 0x00000000002cc947 */ /* 0x000fea0003800000 */
        /* <DEDUP_REMOVED lines=11> */
.L_x_835:
[----:B------:R-:W-:Y:S05]  /*caa0*/  BSYNC.RECONVERGENT B1 ;  /* 0x0000000000017941 */ /* 0x000fea0003800200 */
.L_x_834:
        /* <DEDUP_REMOVED lines=13> */
.L_x_837:
[----:B------:R-:W-:Y:S05]  /*cb80*/  BSYNC.RECONVERGENT B1 ;  /* 0x0000000000017941 */ /* 0x000fea0003800200 */
.L_x_836:
[----:B------:R-:W-:Y:S04]  /*cb90*/  BSSY.RECONVERGENT B1, `(.L_x_838) ;  /* 0x000000d000017945 */ /* 0x000fe80003800200 */
[----:B------:R-:W-:Y:S05]  /*cba0*/  @!P2 BRA `(.L_x_839) ;  /* 0x00000000002ca947 */ /* 0x000fea0003800000 */
[----:B-1----:R-:W1:Y:S01]  /*cbb0*/  LDC.64 R8, c[0x0][0x398] ;  /* 0x0000e600ff087b82 */ /* 0x002e620000000a00 */
[----:B------:R-:W2:Y:S01]  /*cbc0*/  LDCU.64 UR8, c[0x0][0x390] ;  /* 0x00007200ff0877ac */ /* 0x000ea20008000a00 */
[----:B------:R-:W-:Y:S01]  /*cbd0*/  IMAD R11, R38, 0xc, RZ ;  /* 0x0000000c260b7824 */ /* 0x000fe200078e02ff */
[C---:B--2---:R-:W-:Y:S01]  /*cbe0*/  LEA R10, P0, R39.reuse, UR8, 0x2 ;  /* 0x00000008270a7c11 */ /* 0x044fe2000f8010ff */
[----:B-1----:R-:W-:-:S04]  /*cbf0*/  IMAD.WIDE.U32 R8, R39, 0xc, R8 ;  /* 0x0000000c27087825 */ /* 0x002fc800078e0008 */
[----:B------:R-:W-:Y:S01]  /*cc00*/  IMAD.IADD R9, R9, 0x1, R11 ;  /* 0x0000000109097824 */ /* 0x000fe200078e020b */
[----:B------:R-:W-:-:S05]  /*cc10*/  LEA.HI.X R11, R39, UR9, R38, 0x2, P0 ;  /* 0x00000009270b7c11 */ /* 0x000fca00080f1426 */
[----:B------:R2:W-:Y:S04]  /*cc20*/  STG.E desc[UR6][R10.64], R12 ;  /* 0x0000000c0a007986 */ /* 0x0005e8000c101906 */
[----:B------:R2:W-:Y:S04]  /*cc30*/  STG.E desc[UR6][R8.64], R13 ;  /* 0x0000000d08007986 */ /* 0x0005e8000c101906 */
[----:B------:R2:W-:Y:S04]  /*cc40*/  STG.E desc[UR6][R8.64+0x4], R14 ;  /* 0x0000040e08007986 */ /* 0x0005e8000c101906 */
[----:B------:R2:W-:Y:S02]  /*cc50*/  STG.E desc[UR6][R8.64+0x8], R15 ;  /* 0x0000080f08007986 */ /* 0x0005e4000c101906 */
.L_x_839:
[----:B------:R-:W-:Y:S05]  /*cc60*/  BSYNC.RECONVERGENT B1 ;  /* 0x0000000000017941 */ /* 0x000fea0003800200 */
.L_x_838:
[----:B------:R-:W-:Y:S04]  /*cc70*/  BSSY.RECONVERGENT B1, `(.L_x_840) ;  /* 0x000000d000017945 */ /* 0x000fe80003800200 */
[----:B------:R-:W-:Y:S05]  /*cc80*/  @!P3 BRA `(.L_x_841) ;  /* 0x00000000002cb947 */ /* 0x000fea0003800000 */
[----:B-12---:R-:W1:Y:S01]  /*cc90*/  LDC.64 R8, c[0x0][0x398] ;  /* 0x0000e600ff087b82 */ /* 0x006e620000000a00 */
        /* <DEDUP_REMOVED lines=10> */
.L_x_841:
[----:B------:R-:W-:Y:S05]  /*cd40*/  BSYNC.RECONVERGENT B1 ;  /* 0x0000000000017941 */ /* 0x000fea0003800200 */
.L_x_840:
[----:B------:R-:W-:-:S13]  /*cd50*/  ISETP.NE.AND P0, PT, R5, RZ, PT ;  /* 0x000000ff0500720c */ /* 0x000fda0003f05270 */
[----:B------:R-:W-:Y:S05]  /*cd60*/  @!P0 BRA `(.L_x_833) ;  /* 0x00000000002c8947 */ /* 0x000fea0003800000 */
[----:B-123--:R-:W1:Y:S01]  /*cd70*/  LDC.64 R8, c[0x0][0x398] ;  /* 0x0000e600ff087b82 */ /* 0x00ee620000000a00 */
[----:B------:R-:W2:Y:S01]  /*cd80*/  LDCU.64 UR8, c[0x0][0x390] ;  /* 0x00007200ff0877ac */ /* 0x000ea20008000a00 */
[----:B------:R-:W-:Y:S01]  /*cd90*/  IMAD R5, R28, 0xc, RZ ;  /* 0x0000000c1c057824 */ /* 0x000fe200078e02ff */
[----:B--2---:R-:W-:-:S04]  /*cda0*/  LEA R10, P0, R31, UR8, 0x2 ;  /* 0x000000081f0a7c11 */ /* 0x004fc8000f8010ff */
[C---:B------:R-:W-:Y:S01]  /*cdb0*/  LEA.HI.X R11, R31.reuse, UR9, R28, 0x2, P0 ;  /* 0x000000091f0b7c11 */ /* 0x040fe200080f141c */
[----:B-1----:R-:W-:-:S04]  /*cdc0*/  IMAD.WIDE.U32 R8, R31, 0xc, R8 ;  /* 0x0000000c1f087825 */ /* 0x002fc800078e0008 */
[----:B------:R-:W-:Y:S01]  /*cdd0*/  IMAD.IADD R9, R9, 0x1, R5 ;  /* 0x0000000109097824 */ /* 0x000fe200078e0205 */
[----:B------:R4:W-:Y:S04]  /*cde0*/  STG.E desc[UR6][R10.64], R20 ;  /* 0x000000140a007986 */ /* 0x0009e8000c101906 */
[----:B------:R4:W-:Y:S04]  /*cdf0*/  STG.E desc[UR6][R8.64], R21 ;  /* 0x0000001508007986 */ /* 0x0009e8000c101906 */
[----:B------:R4:W-:Y:S04]  /*ce00*/  STG.E desc[UR6][R8.64+0x4], R22 ;  /* 0x0000041608007986 */ /* 0x0009e8000c101906 */
[----:B------:R4:W-:Y:S02]  /*ce10*/  STG.E desc[UR6][R8.64+0x8], R23 ;  /* 0x0000081708007986 */ /* 0x0009e4000c101906 */
.L_x_833:
[----:B------:R-:W-:Y:S05]  /*ce20*/  BSYNC.RECONVERGENT B0 ;  /* 0x0000000000007941 */ /* 0x000fea0003800200 */
.L_x_825:
[----:B------:R-:W-:-:S13]  /*ce30*/  ISETP.NE.AND P0, PT, R3, 0xff, PT ;  /* 0x000000ff0300780c */ /* 0x000fda0003f05270 */
[----:B------:R-:W-:Y:S05]  /*ce40*/  @P0 EXIT ;  /* 0x000000000000094d */ /* 0x000fea0003800000 */
[----:B01234-:R-:W0:Y:S01]  /*ce50*/  LDC.64 R10, c[0x0][0x3a0] ;  /* 0x0000e800ff0a7b82 */ /* 0x01fe220000000a00 */
[----:B------:R-:W-:-:S04]  /*ce60*/  ISETP.NE.U32.AND P0, PT, R0, 0x500, PT ;  /* 0x000005000000780c */ /* 0x000fc80003f05070 */
[----:B------:R-:W-:-:S13]  /*ce70*/  ISETP.NE.AND.EX P0, PT, R2, RZ, PT, P0 ;  /* 0x000000ff0200720c */ /* 0x000fda0003f05300 */
[----:B------:R-:W-:Y:S05]  /*ce80*/  @P0 BRA `(.L_x_842) ;  /* 0x0000000000340947 */ /* 0x000fea0003800000 */
[----:B------:R-:W1:Y:S01]  /*ce90*/  LDC.64 R8, c[0x0][0x390] ;  /* 0x0000e400ff087b82 */ /* 0x000e620000000a00 */
[----:B------:R-:W-:-:S07]  /*cea0*/  IMAD R5, R25, 0xc, RZ ;  /* 0x0000000c19057824 */ /* 0x000fce00078e02ff */
[----:B------:R-:W2:Y:S01]  /*ceb0*/  LDC.64 R2, c[0x0][0x398] ;  /* 0x0000e600ff027b82 */ /* 0x000ea20000000a00 */
[----:B-1----:R-:W-:-:S04]  /*cec0*/  LEA R8, P0, R24, R8, 0x2 ;  /* 0x0000000818087211 */ /* 0x002fc800078010ff */
[C---:B------:R-:W-:Y:S01]  /*ced0*/  LEA.HI.X R9, R24.reuse, R9, R25, 0x2, P0 ;  /* 0x0000000918097211 */ /* 0x040fe200000f1419 */
[----:B--2---:R-:W-:-:S04]  /*cee0*/  IMAD.WIDE.U32 R2, R24, 0xc, R2 ;  /* 0x0000000c18027825 */ /* 0x004fc800078e0002 */
[----:B------:R1:W-:Y:S01]  /*cef0*/  STG.E desc[UR6][R8.64], R4 ;  /* 0x0000000408007986 */ /* 0x0003e2000c101906 */
[----:B------:R-:W-:Y:S01]  /*cf00*/  IADD3 R24, P0, PT, R24, 0x1, RZ ;  /* 0x0000000118187810 */ /* 0x000fe20007f1e0ff */
[----:B------:R-:W-:-:S04]  /*cf10*/  IMAD.IADD R3, R3, 0x1, R5 ;  /* 0x0000000103037824 */ /* 0x000fc800078e0205 */
[----:B------:R-:W-:Y:S01]  /*cf20*/  IMAD.X R25, RZ, RZ, R25, P0 ;  /* 0x000000ffff197224 */ /* 0x000fe200000e0619 */
[----:B------:R1:W-:Y:S04]  /*cf30*/  STG.E desc[UR6][R2.64], R6 ;  /* 0x0000000602007986 */ /* 0x0003e8000c101906 */
[----:B------:R1:W-:Y:S04]  /*cf40*/  STG.E desc[UR6][R2.64+0x4], R7 ;  /* 0x0000040702007986 */ /* 0x0003e8000c101906 */
[----:B------:R1:W-:Y:S02]  /*cf50*/  STG.E desc[UR6][R2.64+0x8], R30 ;  /* 0x0000081e02007986 */ /* 0x0003e4000c101906 */
.L_x_842:
[----:B0-----:R-:W-:Y:S01]  /*cf60*/  STG.E.64 desc[UR6][R10.64], R24 ;  /* 0x000000180a007986 */ /* 0x001fe2000c101b06 */
[----:B------:R-:W-:Y:S05]  /*cf70*/  EXIT ;  /* 0x000000000000794d */ /* 0x000fea0003800000 */
.L_x_705:
[----:B------:R-:W-:Y:S01]  /*cf80*/  BSSY B0, `(.L_x_843) ;  /* 0x0000006000007945 */ /* 0x000fe20003800000 */
[----:B------:R-:W-:Y:S02]  /*cf90*/  PLOP3.LUT P0, PT, P0, PT, PT, 0x8, 0x80 ;  /* 0x000000000080781c */ /* 0x000fe4000070e170 */
[----:B------:R-:W-:-:S11]  /*cfa0*/  MOV R29, 0xffffffff ;  /* 0xffffffff001d7802 */ /* 0x000fd60000000f00 */
[----:B0-23--:R-:W-:Y:S05]  /*cfb0*/  WARPSYNC.COLLECTIVE R29, `(.L_x_844) ;  /* 0x000000001d087348 */ /* 0x00dfea0003c00000 */
[----:B------:R-:W-:Y:S01]  /*cfc0*/  VOTE.ANY P0, P0 ;  /* 0x0000000000ff7806 */ /* 0x000fe20000000100 */
[----:B0-23--:R-:W-:-:S12]  /*cfd0*/  ENDCOLLECTIVE ;  /* 0x000000000000791b */ /* 0x00dfd80003800000 */
.L_x_844:
[----:B------:R-:W-:Y:S05]  /*cfe0*/  BSYNC B0 ;  /* 0x0000000000007941 */ /* 0x000fea0003800000 */
.L_x_843:
[----:B------:R-:W-:Y:S05]  /*cff0*/  BRA `(.L_x_845) ;  /* 0xffffff6c00ac7947 */ /* 0x000fea000383ffff */
.L_x_710:
[----:B-1--4-:R-:W1:Y:S01]  /*d000*/  S2R R6, SR_GEMASK ;  /* 0x0000000000067919 */ /* 0x012e620000003c00 */
[----:B------:R-:W-:Y:S01]  /*d010*/  BSSY B0, `(.L_x_846) ;  /* 0x0000006000007945 */ /* 0x000fe20003800000 */
[----:B------:R-:W-:Y:S01]  /*d020*/  PLOP3.LUT P0, PT, P0, PT, PT, 0x8, 0x80 ;  /* 0x000000000080781c */ /* 0x000fe2000070e170 */
[----:B------:R-:W-:-:S12]  /*d030*/  IMAD.MOV.U32 R29, RZ, RZ, -0x1 ;  /* 0xffffffffff1d7424 */ /* 0x000fd800078e00ff */
[----:B0123-5:R-:W-:Y:S05]  /*d040*/  WARPSYNC.COLLECTIVE R29, `(.L_x_847) ;  /* 0x000000001d087348 */ /* 0x02ffea0003c00000 */
[----:B------:R-:W-:Y:S01]  /*d050*/  VOTE.ANY R29, PT, P0 ;  /* 0x00000000001d7806 */ /* 0x000fe200000e0100 */
[----:B0123-5:R-:W-:Y:S06]  /*d060*/  ENDCOLLECTIVE ;  /* 0x000000000000791b */ /* 0x02ffec0003800000 */
.L_x_847:
[----:B------:R-:W-:Y:S05]  /*d070*/  BSYNC B0 ;  /* 0x0000000000007941 */ /* 0x000fea0003800000 */
.L_x_846:
[----:B------:R-:W-:Y:S01]  /*d080*/  LOP3.LUT R29, R29, 0x80000000, R6, 0xec, !PT ;  /* 0x800000001d1d7812 */ /* 0x000fe200078eec06 */
[----:B------:R-:W-:Y:S02]  /*d090*/  IMAD.MOV.U32 R28, RZ, RZ, R40 ;  /* 0x000000ffff1c7224 */ /* 0x000fe400078e0028 */
[----:B------:R-:W-:Y:S02]  /*d0a0*/  IMAD.MOV.U32 R7, RZ, RZ, 0x1 ;  /* 0x00000001ff077424 */ /* 0x000fe400078e00ff */
[----:B------:R-:W-:-:S05]  /*d0b0*/  VIADD R6, R29, 0xffffffff ;  /* 0xffffffff1d067836 */ /* 0x000fca0000000000 */
[----:B------:R-:W-:Y:S01]  /*d0c0*/  LOP3.LUT R44, R29, R6, RZ, 0xc, !PT ;  /* 0x000000061d2c7212 */ /* 0x000fe200078e0cff */
[----:B------:R-:W-:-:S03]  /*d0d0*/  IMAD.MOV.U32 R29, RZ, RZ, -0x1 ;  /* 0xffffffffff1d7424 */ /* 0x000fc600078e00ff */
[----:B------:R0:W1:Y:S04]  /*d0e0*/  POPC R6, R44 ;  /* 0x0000002c00067309 */ /* 0x0000680000000000 */
[----:B01----:R-:W-:Y:S05]  /*d0f0*/  WARPSYNC.COLLECTIVE R29, `(.L_x_848) ;  /* 0x000000001d087348 */ /* 0x003fea0003c00000 */
[----:B-1----:R1:W2:Y:S02]  /*d100*/  SHFL.DOWN P0, R30, R28, R7, R6 ;  /* 0x080000071c1e7389 */ /* 0x0022a40000000006 */
[----:B012---:R-:W-:Y:S05]  /*d110*/  ENDCOLLECTIVE ;  /* 0x000000000000791b */ /* 0x007fea0003800000 */
.L_x_848:
[----:B------:R-:W-:Y:S02]  /*d120*/  IMAD.MOV.U32 R28, RZ, RZ, R41 ;  /* 0x000000ffff1c7224 */ /* 0x000fe400078e0029 */
[----:B------:R-:W-:-:S07]  /*d130*/  IMAD.MOV.U32 R45, RZ, RZ, R30 ;  /* 0x000000ffff2d7224 */ /* 0x000fce00078e001e */
[----:B------:R-:W-:Y:S05]  /*d140*/  WARPSYNC.COLLECTIVE R29, `(.L_x_849) ;  /* 0x000000001d087348 */ /* 0x000fea0003c00000 */
[----:B------:R0:W1:Y:S02]  /*d150*/  SHFL.DOWN P0, R30, R28, R7, R6 ;  /* 0x080000071c1e7389 */ /* 0x0000640000000006 */
[----:B01----:R-:W-:Y:S05]  /*d160*/  ENDCOLLECTIVE ;  /* 0x000000000000791b */ /* 0x003fea0003800000 */
.L_x_849:
[----:B------:R-:W-:Y:S02]  /*d170*/  IMAD.MOV.U32 R28, RZ, RZ, R42 ;  /* 0x000000ffff1c7224 */ /* 0x000fe400078e002a */
[----:B------:R-:W-:-:S07]  /*d180*/  IMAD.MOV.U32 R44, RZ, RZ, R30 ;  /* 0x000000ffff2c7224 */ /* 0x000fce00078e001e */
[----:B------:R-:W-:Y:S05]  /*d190*/  WARPSYNC.COLLECTIVE R29, `(.L_x_850) ;  /* 0x000000001d087348 */ /* 0x000fea0003c00000 */
[----:B------:R0:W1:Y:S02]  /*d1a0*/  SHFL.DOWN P0, R30, R28, R7, R6 ;  /* 0x080000071c1e7389 */ /* 0x0000640000000006 */
[----:B01----:R-:W-:Y:S05]  /*d1b0*/  ENDCOLLECTIVE ;  /* 0x000000000000791b */ /* 0x003fea0003800000 */
.L_x_850:
[----:B------:R-:W-:Y:S02]  /*d1c0*/  IMAD.MOV.U32 R28, RZ, RZ, R43 ;  /* 0x000000ffff1c7224 */ /* 0x000fe400078e002b */
[----:B------:R-:W-:-:S07]  /*d1d0*/  IMAD.MOV.U32 R47, RZ, RZ, R30 ;  /* 0x000000ffff2f7224 */ /* 0x000fce00078e001e */
[----:B------:R-:W-:Y:S05]  /*d1e0*/  WARPSYNC.COLLECTIVE R29, `(.L_x_851) ;  /* 0x000000001d087348 */ /* 0x000fea0003c00000 */
[----:B------:R0:W1:Y:S02]  /*d1f0*/  SHFL.DOWN P0, R30, R28, R7, R6 ;  /* 0x080000071c1e7389 */ /* 0x0000640000000006 */
[----:B01----:R-:W-:Y:S05]  /*d200*/  ENDCOLLECTIVE ;  /* 0x000000000000791b */ /* 0x003fea0003800000 */
.L_x_851:
[----:B------:R-:W-:Y:S02]  /*d210*/  IMAD.MOV.U32 R28, RZ, RZ, R49 ;  /* 0x000000ffff1c7224 */ /* 0x000fe400078e0031 */
[----:B------:R-:W-:-:S07]  /*d220*/  IMAD.MOV.U32 R46, RZ, RZ, R30 ;  /* 0x000000ffff2e7224 */ /* 0x000fce00078e001e */
[----:B------:R-:W-:Y:S05]  /*d230*/  WARPSYNC.COLLECTIVE R29, `(.L_x_852) ;  /* 0x000000001d087348 */ /* 0x000fea0003c00000 */
[----:B------:R0:W1:Y:S02]  /*d240*/  SHFL.DOWN P0, R30, R28, R7, R6 ;  /* 0x080000071c1e7389 */ /* 0x0000640000000006 */
[----:B01----:R-:W-:Y:S05]  /*d250*/  ENDCOLLECTIVE ;  /* 0x000000000000791b */ /* 0x003fea0003800000 */
.L_x_852:
[----:B------:R-:W-:Y:S01]  /*d260*/  IMAD.MOV.U32 R50, RZ, RZ, R30 ;  /* 0x000000ffff327224 */ /* 0x000fe200078e001e */
[----:B------:R-:W-:Y:S06]  /*d270*/  BRA `(.L_x_853) ;  /* 0xffffff6c00887947 */ /* 0x000fec000383ffff */
.L_x_711:
[----:B------:R-:W-:Y:S01]  /*d280*/  BSSY B0, `(.L_x_854) ;  /* 0x0000006000007945 */ /* 0x000fe20003800000 */
[----:B------:R-:W-:Y:S02]  /*d290*/  IMAD.MOV.U32 R7, RZ, RZ, 0x1 ;  /* 0x00000001ff077424 */ /* 0x000fe400078e00ff */
[----:B------:R-:W-:-:S07]  /*d2a0*/  IMAD.MOV.U32 R29, RZ, RZ, -0x1 ;  /* 0xffffffffff1d7424 */ /* 0x000fce00078e00ff */
[----:B-123--:R-:W-:Y:S05]  /*d2b0*/  WARPSYNC.COLLECTIVE R29, `(.L_x_855) ;  /* 0x000000001d087348 */ /* 0x00efea0003c00000 */
[----:B------:R0:W4:Y:S02]  /*d2c0*/  SHFL.DOWN P0, R30, R28, R7, R6 ;  /* 0x080000071c1e7389 */ /* 0x0001240000000006 */
[----:B01234-:R-:W-:Y:S05]  /*d2d0*/  ENDCOLLECTIVE ;  /* 0x000000000000791b */ /* 0x01ffea0003800000 */
.L_x_855:
[----:B------:R-:W-:Y:S05]  /*d2e0*/  BSYNC B0 ;  /* 0x0000000000007941 */ /* 0x000fea0003800000 */
.L_x_854:
[----:B------:R-:W-:Y:S05]  /*d2f0*/  BRA `(.L_x_856) ;  /* 0xffffff6c008c7947 */ /* 0x000fea000383ffff */
.L_x_712:
[----:B------:R-:W-:Y:S01]  /*d300*/  BSSY B0, `(.L_x_857) ;  /* 0x0000007000007945 */ /* 0x000fe20003800000 */
[----:B------:R-:W-:Y:S02]  /*d310*/  IMAD.MOV.U32 R28, RZ, RZ, R40 ;  /* 0x000000ffff1c7224 */ /* 0x000fe400078e0028 */
[----:B------:R-:W-:Y:S02]  /*d320*/  IMAD.MOV.U32 R7, RZ, RZ, 0x2 ;  /* 0x00000002ff077424 */ /* 0x000fe400078e00ff */
[----:B------:R-:W-:-:S07]  /*d330*/  IMAD.MOV.U32 R29, RZ, RZ, -0x1 ;  /* 0xffffffffff1d7424 */ /* 0x000fce00078e00ff */
[----:B--23--:R-:W-:Y:S05]  /*d340*/  WARPSYNC.COLLECTIVE R29, `(.L_x_858) ;  /* 0x000000001d087348 */ /* 0x00cfea0003c00000 */
[----:B------:R0:W1:Y:S02]  /*d350*/  SHFL.DOWN P0, R30, R28, R7, R6 ;  /* 0x080000071c1e7389 */ /* 0x0000640000000006 */
[----:B0123--:R-:W-:Y:S05]  /*d360*/  ENDCOLLECTIVE ;  /* 0x000000000000791b */ /* 0x00ffea0003800000 */
.L_x_858:
[----:B------:R-:W-:Y:S05]  /*d370*/  BSYNC B0 ;  /* 0x0000000000007941 */ /* 0x000fea0003800000 */
.L_x_857:
[----:B------:R-:W-:Y:S02]  /*d380*/  IMAD.MOV.U32 R28, RZ, RZ, R41 ;  /* 0x000000ffff1c7224 */ /* 0x000fe400078e0029 */
[----:B------:R-:W-:Y:S02]  /*d390*/  IMAD.MOV.U32 R7, RZ, RZ, 0x2 ;  /* 0x00000002ff077424 */ /* 0x000fe400078e00ff */
[----:B------:R-:W-:Y:S02]  /*d3a0*/  IMAD.MOV.U32 R29, RZ, RZ, -0x1 ;  /* 0xffffffffff1d7424 */ /* 0x000fe400078e00ff */
[----:B------:R-:W-:-:S07]  /*d3b0*/  IMAD.MOV.U32 R45, RZ, RZ, R30 ;  /* 0x000000ffff2d7224 */ /* 0x000fce00078e001e */
[----:B------:R-:W-:Y:S05]  /*d3c0*/  WARPSYNC.COLLECTIVE R29, `(.L_x_859) ;  /* 0x000000001d087348 */ /* 0x000fea0003c00000 */
[----:B------:R0:W1:Y:S02]  /*d3d0*/  SHFL.DOWN P0, R30, R28, R7, R6 ;  /* 0x080000071c1e7389 */ /* 0x0000640000000006 */
[----:B01----:R-:W-:Y:S05]  /*d3e0*/  ENDCOLLECTIVE ;  /* 0x000000000000791b */ /* 0x003fea0003800000 */
.L_x_859:
[----:B------:R-:W-:Y:S02]  /*d3f0*/  IMAD.MOV.U32 R28, RZ, RZ, R42 ;  /* 0x000000ffff1c7224 */ /* 0x000fe400078e002a */
[----:B------:R-:W-:-:S07]  /*d400*/  IMAD.MOV.U32 R44, RZ, RZ, R30 ;  /* 0x000000ffff2c7224 */ /* 0x000fce00078e001e */
[----:B------:R-:W-:Y:S05]  /*d410*/  WARPSYNC.COLLECTIVE R29, `(.L_x_860) ;  /* 0x000000001d087348 */ /* 0x000fea0003c00000 */
[----:B------:R0:W1:Y:S02]  /*d420*/  SHFL.DOWN P0, R30, R28, R7, R6 ;  /* 0x080000071c1e7389 */ /* 0x0000640000000006 */
[----:B01----:R-:W-:Y:S05]  /*d430*/  ENDCOLLECTIVE ;  /* 0x000000000000791b */ /* 0x003fea0003800000 */
.L_x_860:
[----:B------:R-:W-:Y:S02]  /*d440*/  IMAD.MOV.U32 R28, RZ, RZ, R43 ;  /* 0x000000ffff1c7224 */ /* 0x000fe400078e002b */
[----:B------:R-:W-:-:S07]  /*d450*/  IMAD.MOV.U32 R47, RZ, RZ, R30 ;  /* 0x000000ffff2f7224 */ /* 0x000fce00078e001e */
[----:B------:R-:W-:Y:S05]  /*d460*/  WARPSYNC.COLLECTIVE R29, `(.L_x_861) ;  /* 0x000000001d087348 */ /* 0x000fea0003c00000 */
[----:B------:R0:W1:Y:S02]  /*d470*/  SHFL.DOWN P0, R30, R28, R7, R6 ;  /* 0x080000071c1e7389 */ /* 0x0000640000000006 */
[----:B01----:R-:W-:Y:S05]  /*d480*/  ENDCOLLECTIVE ;  /* 0x000000000000791b */ /* 0x003fea0003800000 */
.L_x_861:
[----:B------:R-:W-:Y:S02]  /*d490*/  IMAD.MOV.U32 R28, RZ, RZ, R49 ;  /* 0x000000ffff1c7224 */ /* 0x000fe400078e0031 */
[----:B------:R-:W-:-:S07]  /*d4a0*/  IMAD.MOV.U32 R46, RZ, RZ, R30 ;  /* 0x000000ffff2e7224 */ /* 0x000fce00078e001e */
[----:B------:R-:W-:Y:S05]  /*d4b0*/  WARPSYNC.COLLECTIVE R29, `(.L_x_862) ;  /* 0x000000001d087348 */ /* 0x000fea0003c00000 */
[----:B------:R0:W1:Y:S02]  /*d4c0*/  SHFL.DOWN P0, R30, R28, R7, R6 ;  /* 0x080000071c1e7389 */ /* 0x0000640000000006 */
[----:B01----:R-:W-:Y:S05]  /*d4d0*/  ENDCOLLECTIVE ;  /* 0x000000000000791b */ /* 0x003fea0003800000 */
.L_x_862:
[----:B------:R-:W-:Y:S01]  /*d4e0*/  IMAD.MOV.U32 R50, RZ, RZ, R30 ;  /* 0x000000ffff327224 */ /* 0x000fe200078e001e */
[----:B------:R-:W-:Y:S06]  /*d4f0*/  BRA `(.L_x_863) ;  /* 0xffffff6c003c7947 */ /* 0x000fec000383ffff */
.L_x_713:
[----:B------:R-:W-:Y:S01]  /*d500*/  BSSY B0, `(.L_x_864) ;  /* 0x0000006000007945 */ /* 0x000fe20003800000 */
[----:B------:R-:W-:Y:S01]  /*d510*/  IMAD.MOV.U32 R7, RZ, RZ, 0x2 ;  /* 0x00000002ff077424 */ /* 0x000fe200078e00ff */
[----:B------:R-:W-:-:S07]  /*d520*/  MOV R29, 0xffffffff ;  /* 0xffffffff001d7802 */ /* 0x000fce0000000f00 */
[----:B0-234-:R-:W-:Y:S05]  /*d530*/  WARPSYNC.COLLECTIVE R29, `(.L_x_865) ;  /* 0x000000001d087348 */ /* 0x01dfea0003c00000 */
[----:B------:R1:W0:Y:S02]  /*d540*/  SHFL.DOWN P0, R30, R28, R7, R6 ;  /* 0x080000071c1e7389 */ /* 0x0002240000000006 */
[----:B01234-:R-:W-:Y:S05]  /*d550*/  ENDCOLLECTIVE ;  /* 0x000000000000791b */ /* 0x01ffea0003800000 */
.L_x_865:
[----:B------:R-:W-:Y:S05]  /*d560*/  BSYNC B0 ;  /* 0x0000000000007941 */ /* 0x000fea0003800000 */
.L_x_864:
[----:B------:R-:W-:Y:S05]  /*d570*/  BRA `(.L_x_866) ;  /* 0xffffff6c00407947 */ /* 0x000fea000383ffff */
.L_x_714:
[----:B------:R-:W-:Y:S01]  /*d580*/  BSSY B0, `(.L_x_867) ;  /* 0x0000007000007945 */ /* 0x000fe20003800000 */
[----:B------:R-:W-:Y:S02]  /*d590*/  IMAD.MOV.U32 R28, RZ, RZ, R40 ;  /* 0x000000ffff1c7224 */ /* 0x000fe400078e0028 */
[----:B------:R-:W-:Y:S02]  /*d5a0*/  IMAD.MOV.U32 R7, RZ, RZ, 0x4 ;  /* 0x00000004ff077424 */ /* 0x000fe400078e00ff */
[----:B------:R-:W-:-:S07]  /*d5b0*/  IMAD.MOV.U32 R29, RZ, RZ, -0x1 ;  /* 0xffffffffff1d7424 */ /* 0x000fce00078e00ff */
[----:B--23--:R-:W-:Y:S05]  /*d5c0*/  WARPSYNC.COLLECTIVE R29, `(.L_x_868) ;  /* 0x000000001d087348 */ /* 0x00cfea0003c00000 */
[----:B------:R0:W1:Y:S02]  /*d5d0*/  SHFL.DOWN P0, R30, R28, R7, R6 ;  /* 0x080000071c1e7389 */ /* 0x0000640000000006 */
[----:B0123--:R-:W-:Y:S05]  /*d5e0*/  ENDCOLLECTIVE ;  /* 0x000000000000791b */ /* 0x00ffea0003800000 */
.L_x_868:
[----:B------:R-:W-:Y:S05]  /*d5f0*/  BSYNC B0 ;  /* 0x0000000000007941 */ /* 0x000fea0003800000 */
.L_x_867:
[----:B------:R-:W-:Y:S02]  /*d600*/  IMAD.MOV.U32 R28, RZ, RZ, R41 ;  /* 0x000000ffff1c7224 */ /* 0x000fe400078e0029 */
[----:B------:R-:W-:Y:S02]  /*d610*/  IMAD.MOV.U32 R7, RZ, RZ, 0x4 ;  /* 0x00000004ff077424 */ /* 0x000fe400078e00ff */
[----:B------:R-:W-:Y:S02]  /*d620*/  IMAD.MOV.U32 R29, RZ, RZ, -0x1 ;  /* 0xffffffffff1d7424 */ /* 0x000fe400078e00ff */
[----:B------:R-:W-:-:S07]  /*d630*/  IMAD.MOV.U32 R45, RZ, RZ, R30 ;  /* 0x000000ffff2d7224 */ /* 0x000fce00078e001e */
[----:B------:R-:W-:Y:S05]  /*d640*/  WARPSYNC.COLLECTIVE R29, `(.L_x_869) ;  /* 0x000000001d087348 */ /* 0x000fea0003c00000 */
[----:B------:R0:W1:Y:S02]  /*d650*/  SHFL.DOWN P0, R30, R28, R7, R6 ;  /* 0x080000071c1e7389 */ /* 0x0000640000000006 */
[----:B01----:R-:W-:Y:S05]  /*d660*/  ENDCOLLECTIVE ;  /* 0x000000000000791b */ /* 0x003fea0003800000 */
.L_x_869:
[----:B------:R-:W-:Y:S02]  /*d670*/  IMAD.MOV.U32 R28, RZ, RZ, R42 ;  /* 0x000000ffff1c7224 */ /* 0x000fe400078e002a */
[----:B------:R-:W-:-:S07]  /*d680*/  IMAD.MOV.U32 R44, RZ, RZ, R30 ;  /* 0x000000ffff2c7224 */ /* 0x000fce00078e001e */
[----:B------:R-:W-:Y:S05]  /*d690*/  WARPSYNC.COLLECTIVE R29, `(.L_x_870) ;  /* 0x000000001d087348 */ /* 0x000fea0003c00000 */
[----:B------:R0:W1:Y:S02]  /*d6a0*/  SHFL.DOWN P0, R30, R28, R7, R6 ;  /* 0x080000071c1e7389 */ /* 0x0000640000000006 */
[----:B01----:R-:W-:Y:S05]  /*d6b0*/  ENDCOLLECTIVE ;  /* 0x000000000000791b */ /* 0x003fea0003800000 */
.L_x_870:
[----:B------:R-:W-:Y:S02]  /*d6c0*/  IMAD.MOV.U32 R28, RZ, RZ, R43 ;  /* 0x000000ffff1c7224 */ /* 0x000fe400078e002b */
[----:B------:R-:W-:-:S07]  /*d6d0*/  IMAD.MOV.U32 R47, RZ, RZ, R30 ;  /* 0x000000ffff2f7224 */ /* 0x000fce00078e001e */
[----:B------:R-:W-:Y:S05]  /*d6e0*/  WARPSYNC.COLLECTIVE R29, `(.L_x_871) ;  /* 0x000000001d087348 */ /* 0x000fea0003c00000 */
[----:B------:R0:W1:Y:S02]  /*d6f0*/  SHFL.DOWN P0, R30, R28, R7, R6 ;  /* 0x080000071c1e7389 */ /* 0x0000640000000006 */
[----:B01----:R-:W-:Y:S05]  /*d700*/  ENDCOLLECTIVE ;  /* 0x000000000000791b */ /* 0x003fea0003800000 */
.L_x_871:
[----:B------:R-:W-:Y:S02]  /*d710*/  IMAD.MOV.U32 R28, RZ, RZ, R49 ;  /* 0x000000ffff1c7224 */ /* 0x000fe400078e0031 */
[----:B------:R-:W-:-:S07]  /*d720*/  IMAD.MOV.U32 R46, RZ, RZ, R30 ;  /* 0x000000ffff2e7224 */ /* 0x000fce00078e001e */
[----:B------:R-:W-:Y:S05]  /*d730*/  WARPSYNC.COLLECTIVE R29, `(.L_x_872) ;  /* 0x000000001d087348 */ /* 0x000fea0003c00000 */
[----:B------:R0:W1:Y:S02]  /*d740*/  SHFL.DOWN P0, R30, R28, R7, R6 ;  /* 0x080000071c1e7389 */ /* 0x0000640000000006 */
[----:B01----:R-:W-:Y:S05]  /*d750*/  ENDCOLLECTIVE ;  /* 0x000000000000791b */ /* 0x003fea0003800000 */
.L_x_872:
[----:B------:R-:W-:Y:S01]  /*d760*/  IMAD.MOV.U32 R50, RZ, RZ, R30 ;  /* 0x000000ffff327224 */ /* 0x000fe200078e001e */
[----:B------:R-:W-:Y:S06]  /*d770*/  BRA `(.L_x_873) ;  /* 0xffffff6800f47947 */ /* 0x000fec000383ffff */
.L_x_715:
[----:B------:R-:W-:Y:S01]  /*d780*/  BSSY B0, `(.L_x_874) ;  /* 0x0000006000007945 */ /* 0x000fe20003800000 */
[----:B------:R-:W-:Y:S02]  /*d790*/  IMAD.MOV.U32 R7, RZ, RZ, 0x4 ;  /* 0x00000004ff077424 */ /* 0x000fe400078e00ff */
[----:B------:R-:W-:-:S07]  /*d7a0*/  IMAD.MOV.U32 R29, RZ, RZ, -0x1 ;  /* 0xffffffffff1d7424 */ /* 0x000fce00078e00ff */
[----:B0-234-:R-:W-:Y:S05]  /*d7b0*/  WARPSYNC.COLLECTIVE R29, `(.L_x_875) ;  /* 0x000000001d087348 */ /* 0x01dfea0003c00000 */
[----:B------:R1:W0:Y:S02]  /*d7c0*/  SHFL.DOWN P0, R30, R28, R7, R6 ;  /* 0x080000071c1e7389 */ /* 0x0002240000000006 */
[----:B01234-:R-:W-:Y:S05]  /*d7d0*/  ENDCOLLECTIVE ;  /* 0x000000000000791b */ /* 0x01ffea0003800000 */
.L_x_875:
[----:B------:R-:W-:Y:S05]  /*d7e0*/  BSYNC B0 ;  /* 0x0000000000007941 */ /* 0x000fea0003800000 */
.L_x_874:
[----:B------:R-:W-:Y:S05]  /*d7f0*/  BRA `(.L_x_876) ;  /* 0xffffff6800f87947 */ /* 0x000fea000383ffff */
.L_x_716:
[----:B------:R-:W-:Y:S01]  /*d800*/  BSSY B0, `(.L_x_877) ;  /* 0x0000007000007945 */ /* 0x000fe20003800000 */
[----:B------:R-:W-:Y:S02]  /*d810*/  IMAD.MOV.U32 R28, RZ, RZ, R40 ;  /* 0x000000ffff1c7224 */ /* 0x000fe400078e0028 */
[----:B------:R-:W-:Y:S02]  /*d820*/  IMAD.MOV.U32 R7, RZ, RZ, 0x8 ;  /* 0x00000008ff077424 */ /* 0x000fe400078e00ff */
[----:B------:R-:W-:-:S07]  /*d830*/  IMAD.MOV.U32 R29, RZ, RZ, -0x1 ;  /* 0xffffffffff1d7424 */ /* 0x000fce00078e00ff */
[----:B--23--:R-:W-:Y:S05]  /*d840*/  WARPSYNC.COLLECTIVE R29, `(.L_x_878) ;  /* 0x000000001d087348 */ /* 0x00cfea0003c00000 */
[----:B------:R0:W1:Y:S02]  /*d850*/  SHFL.DOWN P0, R30, R28, R7, R6 ;  /* 0x080000071c1e7389 */ /* 0x0000640000000006 */
[----:B0123--:R-:W-:Y:S05]  /*d860*/  ENDCOLLECTIVE ;  /* 0x000000000000791b */ /* 0x00ffea0003800000 */
.L_x_878:
[----:B------:R-:W-:Y:S05]  /*d870*/  BSYNC B0 ;  /* 0x0000000000007941 */ /* 0x000fea0003800000 */
.L_x_877:
[----:B------:R-:W-:Y:S02]  /*d880*/  IMAD.MOV.U32 R28, RZ, RZ, R41 ;  /* 0x000000ffff1c7224 */ /* 0x000fe400078e0029 */
[----:B------:R-:W-:Y:S02]  /*d890*/  IMAD.MOV.U32 R7, RZ, RZ, 0x8 ;  /* 0x00000008ff077424 */ /* 0x000fe400078e00ff */
[----:B------:R-:W-:Y:S02]  /*d8a0*/  IMAD.MOV.U32 R29, RZ, RZ, -0x1 ;  /* 0xffffffffff1d7424 */ /* 0x000fe400078e00ff */
[----:B------:R-:W-:-:S07]  /*d8b0*/  IMAD.MOV.U32 R45, RZ, RZ, R30 ;  /* 0x000000ffff2d7224 */ /* 0x000fce00078e001e */
[----:B------:R-:W-:Y:S05]  /*d8c0*/  WARPSYNC.COLLECTIVE R29, `(.L_x_879) ;  /* 0x000000001d087348 */ /* 0x000fea0003c00000 */
[----:B------:R0:W1:Y:S02]  /*d8d0*/  SHFL.DOWN P0, R30, R28, R7, R6 ;  /* 0x080000071c1e7389 */ /* 0x0000640000000006 */
[----:B01----:R-:W-:Y:S05]  /*d8e0*/  ENDCOLLECTIVE ;  /* 0x000000000000791b */ /* 0x003fea0003800000 */
.L_x_879:
[----:B------:R-:W-:Y:S02]  /*d8f0*/  IMAD.MOV.U32 R28, RZ, RZ, R42 ;  /* 0x000000ffff1c7224 */ /* 0x000fe400078e002a */
[----:B------:R-:W-:-:S07]  /*d900*/  IMAD.MOV.U32 R44, RZ, RZ, R30 ;  /* 0x000000ffff2c7224 */ /* 0x000fce00078e001e */
[----:B------:R-:W-:Y:S05]  /*d910*/  WARPSYNC.COLLECTIVE R29, `(.L_x_880) ;  /* 0x000000001d087348 */ /* 0x000fea0003c00000 */
[----:B------:R0:W1:Y:S02]  /*d920*/  SHFL.DOWN P0, R30, R28, R7, R6 ;  /* 0x080000071c1e7389 */ /* 0x0000640000000006 */
[----:B01----:R-:W-:Y:S05]  /*d930*/  ENDCOLLECTIVE ;  /* 0x000000000000791b */ /* 0x003fea0003800000 */
.L_x_880:
[----:B------:R-:W-:Y:S02]  /*d940*/  IMAD.MOV.U32 R28, RZ, RZ, R43 ;  /* 0x000000ffff1c7224 */ /* 0x000fe400078e002b */
[----:B------:R-:W-:-:S07]  /*d950*/  IMAD.MOV.U32 R47, RZ, RZ, R30 ;  /* 0x000000ffff2f7224 */ /* 0x000fce00078e001e */
[----:B------:R-:W-:Y:S05]  /*d960*/  WARPSYNC.COLLECTIVE R29, `(.L_x_881) ;  /* 0x000000001d087348 */ /* 0x000fea0003c00000 */
[----:B------:R0:W1:Y:S02]  /*d970*/  SHFL.DOWN P0, R30, R28, R7, R6 ;  /* 0x080000071c1e7389 */ /* 0x0000640000000006 */
[----:B01----:R-:W-:Y:S05]  /*d980*/  ENDCOLLECTIVE ;  /* 0x000000000000791b */ /* 0x003fea0003800000 */
.L_x_881:
[----:B------:R-:W-:Y:S02]  /*d990*/  IMAD.MOV.U32 R28, RZ, RZ, R49 ;  /* 0x000000ffff1c7224 */ /* 0x000fe400078e0031 */
[----:B------:R-:W-:-:S07]  /*d9a0*/  IMAD.MOV.U32 R46, RZ, RZ, R30 ;  /* 0x000000ffff2e7224 */ /* 0x000fce00078e001e */
[----:B------:R-:W-:Y:S05]  /*d9b0*/  WARPSYNC.COLLECTIVE R29, `(.L_x_882) ;  /* 0x000000001d087348 */ /* 0x000fea0003c00000 */
[----:B------:R0:W1:Y:S02]  /*d9c0*/  SHFL.DOWN P0, R30, R28, R7, R6 ;  /* 0x080000071c1e7389 */ /* 0x0000640000000006 */
[----:B01----:R-:W-:Y:S05]  /*d9d0*/  ENDCOLLECTIVE ;  /* 0x000000000000791b */ /* 0x003fea0003800000 */
.L_x_882:
[----:B------:R-:W-:Y:S01]  /*d9e0*/  IMAD.MOV.U32 R50, RZ, RZ, R30 ;  /* 0x000000ffff327224 */ /* 0x000fe200078e001e */
[----:B------:R-:W-:Y:S06]  /*d9f0*/  BRA `(.L_x_883) ;  /* 0xffffff6800ac7947 */ /* 0x000fec000383ffff */
.L_x_717:
[----:B------:R-:W-:Y:S01]  /*da00*/  BSSY B0, `(.L_x_884) ;  /* 0x0000006000007945 */ /* 0x000fe20003800000 */
[----:B------:R-:W-:Y:S01]  /*da10*/  IMAD.MOV.U32 R7, RZ, RZ, 0x8 ;  /* 0x00000008ff077424 */ /* 0x000fe200078e00ff */
[----:B------:R-:W-:-:S07]  /*da20*/  MOV R29, 0xffffffff ;  /* 0xffffffff001d7802 */ /* 0x000fce0000000f00 */
[----:B0-234-:R-:W-:Y:S05]  /*da30*/  WARPSYNC.COLLECTIVE R29, `(.L_x_885) ;  /* 0x000000001d087348 */ /* 0x01dfea0003c00000 */
[----:B------:R1:W0:Y:S02]  /*da40*/  SHFL.DOWN P0, R30, R28, R7, R6 ;  /* 0x080000071c1e7389 */ /* 0x0002240000000006 */
[----:B01234-:R-:W-:Y:S05]  /*da50*/  ENDCOLLECTIVE ;  /* 0x000000000000791b */ /* 0x01ffea0003800000 */
.L_x_885:
[----:B------:R-:W-:Y:S05]  /*da60*/  BSYNC B0 ;  /* 0x0000000000007941 */ /* 0x000fea0003800000 */
.L_x_884:
[----:B------:R-:W-:Y:S05]  /*da70*/  BRA `(.L_x_886) ;  /* 0xffffff6800b07947 */ /* 0x000fea000383ffff */
.L_x_718:
[----:B------:R-:W-:Y:S01]  /*da80*/  BSSY B0, `(.L_x_887) ;  /* 0x0000007000007945 */ /* 0x000fe20003800000 */
[----:B------:R-:W-:Y:S02]  /*da90*/  IMAD.MOV.U32 R28, RZ, RZ, R40 ;  /* 0x000000ffff1c7224 */ /* 0x000fe400078e0028 */
[----:B------:R-:W-:Y:S02]  /*daa0*/  IMAD.MOV.U32 R7, RZ, RZ, 0x10 ;  /* 0x00000010ff077424 */ /* 0x000fe400078e00ff */
[----:B------:R-:W-:-:S07]  /*dab0*/  IMAD.MOV.U32 R29, RZ, RZ, -0x1 ;  /* 0xffffffffff1d7424 */ /* 0x000fce00078e00ff */
[----:B--23--:R-:W-:Y:S05]  /*dac0*/  WARPSYNC.COLLECTIVE R29, `(.L_x_888) ;  /* 0x000000001d087348 */ /* 0x00cfea0003c00000 */
[----:B------:R0:W1:Y:S02]  /*dad0*/  SHFL.DOWN P0, R30, R28, R7, R6 ;  /* 0x080000071c1e7389 */ /* 0x0000640000000006 */
[----:B0123--:R-:W-:Y:S05]  /*dae0*/  ENDCOLLECTIVE ;  /* 0x000000000000791b */ /* 0x00ffea0003800000 */
.L_x_888:
[----:B------:R-:W-:Y:S05]  /*daf0*/  BSYNC B0 ;  /* 0x0000000000007941 */ /* 0x000fea0003800000 */
.L_x_887:
[----:B------:R-:W-:Y:S02]  /*db00*/  IMAD.MOV.U32 R28, RZ, RZ, R41 ;  /* 0x000000ffff1c7224 */ /* 0x000fe400078e0029 */
[----:B------:R-:W-:Y:S02]  /*db10*/  IMAD.MOV.U32 R7, RZ, RZ, 0x10 ;  /* 0x00000010ff077424 */ /* 0x000fe400078e00ff */
[----:B------:R-:W-:Y:S02]  /*db20*/  IMAD.MOV.U32 R29, RZ, RZ, -0x1 ;  /* 0xffffffffff1d7424 */ /* 0x000fe400078e00ff */
[----:B------:R-:W-:-:S07]  /*db30*/  IMAD.MOV.U32 R45, RZ, RZ, R30 ;  /* 0x000000ffff2d7224 */ /* 0x000fce00078e001e */
[----:B------:R-:W-:Y:S05]  /*db40*/  WARPSYNC.COLLECTIVE R29, `(.L_x_889) ;  /* 0x000000001d087348 */ /* 0x000fea0003c00000 */
[----:B------:R0:W1:Y:S02]  /*db50*/  SHFL.DOWN P0, R30, R28, R7, R6 ;  /* 0x080000071c1e7389 */ /* 0x0000640000000006 */
[----:B01----:R-:W-:Y:S05]  /*db60*/  ENDCOLLECTIVE ;  /* 0x000000000000791b */ /* 0x003fea0003800000 */
.L_x_889:
[----:B------:R-:W-:Y:S02]  /*db70*/  IMAD.MOV.U32 R28, RZ, RZ, R42 ;  /* 0x000000ffff1c7224 */ /* 0x000fe400078e002a */
[----:B------:R-:W-:-:S07]  /*db80*/  IMAD.MOV.U32 R44, RZ, RZ, R30 ;  /* 0x000000ffff2c7224 */ /* 0x000fce00078e001e */
[----:B------:R-:W-:Y:S05]  /*db90*/  WARPSYNC.COLLECTIVE R29, `(.L_x_890) ;  /* 0x000000001d087348 */ /* 0x000fea0003c00000 */
[----:B------:R0:W1:Y:S02]  /*dba0*/  SHFL.DOWN P0, R30, R28, R7, R6 ;  /* 0x080000071c1e7389 */ /* 0x0000640000000006 */
[----:B01----:R-:W-:Y:S05]  /*dbb0*/  ENDCOLLECTIVE ;  /* 0x000000000000791b */ /* 0x003fea0003800000 */
.L_x_890:
[----:B------:R-:W-:Y:S02]  /*dbc0*/  IMAD.MOV.U32 R28, RZ, RZ, R43 ;  /* 0x000000ffff1c7224 */ /* 0x000fe400078e002b */
[----:B------:R-:W-:-:S07]  /*dbd0*/  IMAD.MOV.U32 R47, RZ, RZ, R30 ;  /* 0x000000ffff2f7224 */ /* 0x000fce00078e001e */
[----:B------:R-:W-:Y:S05]  /*dbe0*/  WARPSYNC.COLLECTIVE R29, `(.L_x_891) ;  /* 0x000000001d087348 */ /* 0x000fea0003c00000 */
[----:B------:R0:W1:Y:S02]  /*dbf0*/  SHFL.DOWN P0, R30, R28, R7, R6 ;  /* 0x080000071c1e7389 */ /* 0x0000640000000006 */
[----:B01----:R-:W-:Y:S05]  /*dc00*/  ENDCOLLECTIVE ;  /* 0x000000000000791b */ /* 0x003fea0003800000 */
.L_x_891:
[----:B------:R-:W-:Y:S02]  /*dc10*/  IMAD.MOV.U32 R28, RZ, RZ, R49 ;  /* 0x000000ffff1c7224 */ /* 0x000fe400078e0031 */
[----:B------:R-:W-:-:S07]  /*dc20*/  IMAD.MOV.U32 R46, RZ, RZ, R30 ;  /* 0x000000ffff2e7224 */ /* 0x000fce00078e001e */
[----:B------:R-:W-:Y:S05]  /*dc30*/  WARPSYNC.COLLECTIVE R29, `(.L_x_892) ;  /* 0x000000001d087348 */ /* 0x000fea0003c00000 */
[----:B------:R0:W1:Y:S02]  /*dc40*/  SHFL.DOWN P0, R30, R28, R7, R6 ;  /* 0x080000071c1e7389 */ /* 0x0000640000000006 */
[----:B01----:R-:W-:Y:S05]  /*dc50*/  ENDCOLLECTIVE ;  /* 0x000000000000791b */ /* 0x003fea0003800000 */
.L_x_892:
[----:B------:R-:W-:Y:S01]  /*dc60*/  IMAD.MOV.U32 R50, RZ, RZ, R30 ;  /* 0x000000ffff327224 */ /* 0x000fe200078e001e */
[----:B------:R-:W-:Y:S06]  /*dc70*/  BRA `(.L_x_893) ;  /* 0xffffff6800647947 */ /* 0x000fec000383ffff */
.L_x_719:
[----:B------:R-:W-:Y:S01]  /*dc80*/  BSSY B0, `(.L_x_894) ;  /* 0x0000006000007945 */ /* 0x000fe20003800000 */
[----:B------:R-:W-:Y:S02]  /*dc90*/  IMAD.MOV.U32 R7, RZ, RZ, 0x10 ;  /* 0x00000010ff077424 */ /* 0x000fe400078e00ff */
[----:B------:R-:W-:-:S07]  /*dca0*/  IMAD.MOV.U32 R29, RZ, RZ, -0x1 ;  /* 0xffffffffff1d7424 */ /* 0x000fce00078e00ff */
[----:B0-234-:R-:W-:Y:S05]  /*dcb0*/  WARPSYNC.COLLECTIVE R29, `(.L_x_895) ;  /* 0x000000001d087348 */ /* 0x01dfea0003c00000 */
[----:B------:R1:W0:Y:S02]  /*dcc0*/  SHFL.DOWN P0, R30, R28, R7, R6 ;  /* 0x080000071c1e7389 */ /* 0x0002240000000006 */
[----:B01234-:R-:W-:Y:S05]  /*dcd0*/  ENDCOLLECTIVE ;  /* 0x000000000000791b */ /* 0x01ffea0003800000 */
.L_x_895:
[----:B------:R-:W-:Y:S05]  /*dce0*/  BSYNC B0 ;  /* 0x0000000000007941 */ /* 0x000fea0003800000 */
.L_x_894:
[----:B------:R-:W-:Y:S05]  /*dcf0*/  BRA `(.L_x_896) ;  /* 0xffffff68006c7947 */ /* 0x000fea000383ffff */
.L_x_720:
[----:B------:R-:W-:Y:S01]  /*dd00*/  BSSY B0, `(.L_x_897) ;  /* 0x0000006000007945 */ /* 0x000fe20003800000 */
[----:B------:R-:W-:Y:S01]  /*dd10*/  PLOP3.LUT P5, PT, P2, PT, PT, 0x80, 0x8 ;  /* 0x000000000008781c */ /* 0x000fe200017af070 */
[----:B------:R-:W-:-:S12]  /*dd20*/  IMAD.MOV.U32 R29, RZ, RZ, -0x1 ;  /* 0xffffffffff1d7424 */ /* 0x000fd800078e00ff */
[----:B--23--:R-:W-:Y:S05]  /*dd30*/  WARPSYNC.COLLECTIVE R29, `(.L_x_898) ;  /* 0x000000001d087348 */ /* 0x00cfea0003c00000 */
[----:B------:R-:W-:Y:S01]  /*dd40*/  VOTE.ALL P5, P5 ;  /* 0x0000000000ff7806 */ /* 0x000fe200028a0000 */
[----:B--23--:R-:W-:-:S12]  /*dd50*/  ENDCOLLECTIVE ;  /* 0x000000000000791b */ /* 0x00cfd80003800000 */
.L_x_898:
[----:B------:R-:W-:Y:S05]  /*dd60*/  BSYNC B0 ;  /* 0x0000000000007941 */ /* 0x000fea0003800000 */
.L_x_897:
[----:B------:R-:W-:Y:S01]  /*dd70*/  PLOP3.LUT P2, PT, P5, PT, PT, 0x80, 0x8 ;  /* 0x000000000008781c */ /* 0x000fe20002f4f070 */
[----:B------:R-:W-:-:S12]  /*dd80*/  BRA `(.L_x_899) ;  /* 0xffffff68006c7947 */ /* 0x000fd8000383ffff */
.L_x_722:
[----:B------:R-:W-:Y:S01]  /*dd90*/  BSSY B0, `(.L_x_900) ;  /* 0x0000006000007945 */ /* 0x000fe20003800000 */
[----:B------:R-:W-:Y:S01]  /*dda0*/  PLOP3.LUT P0, PT, P0, PT, PT, 0x8, 0x80 ;  /* 0x000000000080781c */ /* 0x000fe2000070e170 */
[----:B------:R-:W-:-:S12]  /*ddb0*/  IMAD.MOV.U32 R29, RZ, RZ, -0x1 ;  /* 0xffffffffff1d7424 */ /* 0x000fd800078e00ff */
[----:B--23--:R-:W-:Y:S05]  /*ddc0*/  WARPSYNC.COLLECTIVE R29, `(.L_x_901) ;  /* 0x000000001d087348 */ /* 0x00cfea0003c00000 */
[----:B------:R-:W-:Y:S01]  /*ddd0*/  VOTE.ANY P0, P0 ;  /* 0x0000000000ff7806 */ /* 0x000fe20000000100 */
[----:B--23--:R-:W-:-:S12]  /*dde0*/  ENDCOLLECTIVE ;  /* 0x000000000000791b */ /* 0x00cfd80003800000 */
.L_x_901:
[----:B------:R-:W-:Y:S05]  /*ddf0*/  BSYNC B0 ;  /* 0x0000000000007941 */ /* 0x000fea0003800000 */
.L_x_900:
[----:B------:R-:W-:Y:S05]  /*de00*/  BRA `(.L_x_902) ;  /* 0xffffff6800847947 */ /* 0x000fea000383ffff */
.L_x_727:
[----:B------:R-:W-:Y:S01]  /*de10*/  BSSY B0, `(.L_x_903) ;  /* 0x0000006000007945 */ /* 0x000fe20003800000 */
[----:B------:R-:W-:Y:S01]  /*de20*/  PLOP3.LUT P0, PT, P0, PT, PT, 0x8, 0x80 ;  /* 0x000000000080781c */ /* 0x000fe2000070e170 */
[----:B------:R-:W-:-:S12]  /*de30*/  IMAD.MOV.U32 R29, RZ, RZ, -0x1 ;  /* 0xffffffffff1d7424 */ /* 0x000fd800078e00ff */
[----:B--23-5:R-:W-:Y:S05]  /*de40*/  WARPSYNC.COLLECTIVE R29, `(.L_x_904) ;  /* 0x000000001d087348 */ /* 0x02cfea0003c00000 */
[----:B------:R-:W-:Y:S01]  /*de50*/  VOTE.ANY R29, PT, P0 ;  /* 0x00000000001d7806 */ /* 0x000fe200000e0100 */
[----:B--23-5:R-:W-:Y:S06]  /*de60*/  ENDCOLLECTIVE ;  /* 0x000000000000791b */ /* 0x02cfec0003800000 */
.L_x_904:
[----:B------:R-:W-:Y:S05]  /*de70*/  BSYNC B0 ;  /* 0x0000000000007941 */ /* 0x000fea0003800000 */
.L_x_903:
[----:B------:R-:W0:Y:S01]  /*de80*/  S2R R6, SR_GEMASK ;  /* 0x0000000000067919 */ /* 0x000e220000003c00 */
[----:B------:R-:W-:Y:S02]  /*de90*/  IMAD.MOV.U32 R28, RZ, RZ, R44 ;  /* 0x000000ffff1c7224 */ /* 0x000fe400078e002c */
[----:B------:R-:W-:Y:S01]  /*dea0*/  IMAD.MOV.U32 R7, RZ, RZ, 0x1 ;  /* 0x00000001ff077424 */ /* 0x000fe200078e00ff */
[----:B0-----:R-:W-:-:S05]  /*deb0*/  LOP3.LUT R29, R29, 0x80000000, R6, 0xec, !PT ;  /* 0x800000001d1d7812 */ /* 0x001fca00078eec06 */
[----:B------:R-:W-:-:S05]  /*dec0*/  VIADD R6, R29, 0xffffffff ;  /* 0xffffffff1d067836 */ /* 0x000fca0000000000 */
[----:B------:R-:W-:Y:S01]  /*ded0*/  LOP3.LUT R52, R29, R6, RZ, 0xc, !PT ;  /* 0x000000061d347212 */ /* 0x000fe200078e0cff */
[----:B------:R-:W-:-:S03]  /*dee0*/  IMAD.MOV.U32 R29, RZ, RZ, -0x1 ;  /* 0xffffffffff1d7424 */ /* 0x000fc600078e00ff */
[----:B------:R0:W1:Y:S04]  /*def0*/  POPC R6, R52 ;  /* 0x0000003400067309 */ /* 0x0000680000000000 */
[----:B01----:R-:W-:Y:S05]  /*df00*/  WARPSYNC.COLLECTIVE R29, `(.L_x_905) ;  /* 0x000000001d087348 */ /* 0x003fea0003c00000 */
[----:B-1----:R1:W2:Y:S02]  /*df10*/  SHFL.DOWN P0, R30, R28, R7, R6 ;  /* 0x080000071c1e7389 */ /* 0x0022a40000000006 */
[----:B012---:R-:W-:Y:S05]  /*df20*/  ENDCOLLECTIVE ;  /* 0x000000000000791b */ /* 0x007fea0003800000 */
.L_x_905:
[----:B------:R-:W-:Y:S02]  /*df30*/  IMAD.MOV.U32 R28, RZ, RZ, R45 ;  /* 0x000000ffff1c7224 */ /* 0x000fe400078e002d */
[----:B------:R-:W-:-:S07]  /*df40*/  IMAD.MOV.U32 R51, RZ, RZ, R30 ;  /* 0x000000ffff337224 */ /* 0x000fce00078e001e */
[----:B------:R-:W-:Y:S05]  /*df50*/  WARPSYNC.COLLECTIVE R29, `(.L_x_906) ;  /* 0x000000001d087348 */ /* 0x000fea0003c00000 */
[----:B------:R0:W1:Y:S02]  /*df60*/  SHFL.DOWN P0, R30, R28, R7, R6 ;  /* 0x080000071c1e7389 */ /* 0x0000640000000006 */
[----:B01----:R-:W-:Y:S05]  /*df70*/  ENDCOLLECTIVE ;  /* 0x000000000000791b */ /* 0x003fea0003800000 */
.L_x_906:
[----:B------:R-:W-:Y:S02]  /*df80*/  IMAD.MOV.U32 R28, RZ, RZ, R46 ;  /* 0x000000ffff1c7224 */ /* 0x000fe400078e002e */
[----:B------:R-:W-:-:S07]  /*df90*/  IMAD.MOV.U32 R52, RZ, RZ, R30 ;  /* 0x000000ffff347224 */ /* 0x000fce00078e001e */
[----:B------:R-:W-:Y:S05]  /*dfa0*/  WARPSYNC.COLLECTIVE R29, `(.L_x_907) ;  /* 0x000000001d087348 */ /* 0x000fea0003c00000 */
[----:B------:R0:W1:Y:S02]  /*dfb0*/  SHFL.DOWN P0, R30, R28, R7, R6 ;  /* 0x080000071c1e7389 */ /* 0x0000640000000006 */
[----:B01----:R-:W-:Y:S05]  /*dfc0*/  ENDCOLLECTIVE ;  /* 0x000000000000791b */ /* 0x003fea0003800000 */
.L_x_907:
[----:B------:R-:W-:Y:S02]  /*dfd0*/  IMAD.MOV.U32 R28, RZ, RZ, R47 ;  /* 0x000000ffff1c7224 */ /* 0x000fe400078e002f */
[----:B------:R-:W-:-:S07]  /*dfe0*/  IMAD.MOV.U32 R53, RZ, RZ, R30 ;  /* 0x000000ffff357224 */ /* 0x000fce00078e001e */
[----:B------:R-:W-:Y:S05]  /*dff0*/  WARPSYNC.COLLECTIVE R29, `(.L_x_908) ;  /* 0x000000001d087348 */ /* 0x000fea0003c00000 */
[----:B------:R0:W1:Y:S02]  /*e000*/  SHFL.DOWN P0, R30, R28, R7, R6 ;  /* 0x080000071c1e7389 */ /* 0x0000640000000006 */
[----:B01----:R-:W-:Y:S05]  /*e010*/  ENDCOLLECTIVE ;  /* 0x000000000000791b */ /* 0x003fea0003800000 */
.L_x_908:
[----:B------:R-:W-:Y:S02]  /*e020*/  IMAD.MOV.U32 R28, RZ, RZ, R0 ;  /* 0x000000ffff1c7224 */ /* 0x000fe400078e0000 */
[----:B------:R-:W-:-:S07]  /*e030*/  IMAD.MOV.U32 R54, RZ, RZ, R30 ;  /* 0x000000ffff367224 */ /* 0x000fce00078e001e */
[----:B------:R-:W-:Y:S05]  /*e040*/  WARPSYNC.COLLECTIVE R29, `(.L_x_909) ;  /* 0x000000001d087348 */ /* 0x000fea0003c00000 */
[----:B------:R0:W1:Y:S02]  /*e050*/  SHFL.DOWN P0, R30, R28, R7, R6 ;  /* 0x080000071c1e7389 */ /* 0x0000640000000006 */
[----:B01----:R-:W-:Y:S05]  /*e060*/  ENDCOLLECTIVE ;  /* 0x000000000000791b */ /* 0x003fea0003800000 */
.L_x_909:
[----:B------:R-:W-:Y:S01]  /*e070*/  MOV R55, R30 ;  /* 0x0000001e00377202 */ /* 0x000fe20000000f00 */
[----:B------:R-:W-:Y:S06]  /*e080*/  BRA `(.L_x_910) ;  /* 0xffffff6800607947 */ /* 0x000fec000383ffff */
.L_x_728:
[----:B------:R-:W-:Y:S01]  /*e090*/  BSSY B0, `(.L_x_911) ;  /* 0x0000006000007945 */ /* 0x000fe20003800000 */
[----:B------:R-:W-:Y:S02]  /*e0a0*/  IMAD.MOV.U32 R7, RZ, RZ, 0x1 ;  /* 0x00000001ff077424 */ /* 0x000fe400078e00ff */
[----:B------:R-:W-:-:S07]  /*e0b0*/  IMAD.MOV.U32 R29, RZ, RZ, -0x1 ;  /* 0xffffffffff1d7424 */ /* 0x000fce00078e00ff */
[----:B01234-:R-:W-:Y:S05]  /*e0c0*/  WARPSYNC.COLLECTIVE R29, `(.L_x_912) ;  /* 0x000000001d087348 */ /* 0x01ffea0003c00000 */
[----:B------:R0:W0:Y:S02]  /*e0d0*/  SHFL.DOWN P0, R30, R28, R7, R6 ;  /* 0x080000071c1e7389 */ /* 0x0000240000000006 */
[----:B01234-:R-:W-:Y:S05]  /*e0e0*/  ENDCOLLECTIVE ;  /* 0x000000000000791b */ /* 0x01ffea0003800000 */
.L_x_912:
[----:B------:R-:W-:Y:S05]  /*e0f0*/  BSYNC B0 ;  /* 0x0000000000007941 */ /* 0x000fea0003800000 */
.L_x_911:
[----:B------:R-:W-:Y:S05]  /*e100*/  BRA `(.L_x_913) ;  /* 0xffffff6800507947 */ /* 0x000fea000383ffff */
.L_x_731:
[----:B------:R-:W-:Y:S01]  /*e110*/  BSSY B0, `(.L_x_914) ;  /* 0x0000007000007945 */ /* 0x000fe20003800000 */
[----:B------:R-:W-:Y:S02]  /*e120*/  IMAD.MOV.U32 R28, RZ, RZ, R57 ;  /* 0x000000ffff1c7224 */ /* 0x000fe400078e0039 */
[----:B------:R-:W-:Y:S02]  /*e130*/  IMAD.MOV.U32 R7, RZ, RZ, 0x2 ;  /* 0x00000002ff077424 */ /* 0x000fe400078e00ff */
[----:B------:R-:W-:-:S07]  /*e140*/  IMAD.MOV.U32 R29, RZ, RZ, -0x1 ;  /* 0xffffffffff1d7424 */ /* 0x000fce00078e00ff */
[----:B01234-:R-:W-:Y:S05]  /*e150*/  WARPSYNC.COLLECTIVE R29, `(.L_x_915) ;  /* 0x000000001d087348 */ /* 0x01ffea0003c00000 */
[----:B------:R0:W0:Y:S02]  /*e160*/  SHFL.DOWN P0, R30, R28, R7, R6 ;  /* 0x080000071c1e7389 */ /* 0x0000240000000006 */
[----:B01234-:R-:W-:Y:S05]  /*e170*/  ENDCOLLECTIVE ;  /* 0x000000000000791b */ /* 0x01ffea0003800000 */
.L_x_915:
[----:B------:R-:W-:Y:S05]  /*e180*/  BSYNC B0 ;  /* 0x0000000000007941 */ /* 0x000fea0003800000 */
.L_x_914:
[----:B------:R-:W-:Y:S02]  /*e190*/  IMAD.MOV.U32 R28, RZ, RZ, R58 ;  /* 0x000000ffff1c7224 */ /* 0x000fe400078e003a */
[----:B------:R-:W-:Y:S02]  /*e1a0*/  IMAD.MOV.U32 R7, RZ, RZ, 0x2 ;  /* 0x00000002ff077424 */ /* 0x000fe400078e00ff */
[----:B------:R-:W-:Y:S02]  /*e1b0*/  IMAD.MOV.U32 R29, RZ, RZ, -0x1 ;  /* 0xffffffffff1d7424 */ /* 0x000fe400078e00ff */
[----:B------:R-:W-:-:S07]  /*e1c0*/  IMAD.MOV.U32 R51, RZ, RZ, R30 ;  /* 0x000000ffff337224 */ /* 0x000fce00078e001e */
[----:B------:R-:W-:Y:S05]  /*e1d0*/  WARPSYNC.COLLECTIVE R29, `(.L_x_916) ;  /* 0x000000001d087348 */ /* 0x000fea0003c00000 */
[----:B------:R0:W1:Y:S02]  /*e1e0*/  SHFL.DOWN P0, R30, R28, R7, R6 ;  /* 0x080000071c1e7389 */ /* 0x0000640000000006 */
[----:B01----:R-:W-:Y:S05]  /*e1f0*/  ENDCOLLECTIVE ;  /* 0x000000000000791b */ /* 0x003fea0003800000 */
.L_x_916:
[----:B------:R-:W-:Y:S02]  /*e200*/  IMAD.MOV.U32 R28, RZ, RZ, R59 ;  /* 0x000000ffff1c7224 */ /* 0x000fe400078e003b */
[----:B------:R-:W-:-:S07]  /*e210*/  IMAD.MOV.U32 R52, RZ, RZ, R30 ;  /* 0x000000ffff347224 */ /* 0x000fce00078e001e */
[----:B------:R-:W-:Y:S05]  /*e220*/  WARPSYNC.COLLECTIVE R29, `(.L_x_917) ;  /* 0x000000001d087348 */ /* 0x000fea0003c00000 */
[----:B------:R0:W1:Y:S02]  /*e230*/  SHFL.DOWN P0, R30, R28, R7, R6 ;  /* 0x080000071c1e7389 */ /* 0x0000640000000006 */
[----:B01----:R-:W-:Y:S05]  /*e240*/  ENDCOLLECTIVE ;  /* 0x000000000000791b */ /* 0x003fea0003800000 */
.L_x_917:
[----:B------:R-:W-:Y:S02]  /*e250*/  IMAD.MOV.U32 R28, RZ, RZ, R60 ;  /* 0x000000ffff1c7224 */ /* 0x000fe400078e003c */
[----:B------:R-:W-:-:S07]  /*e260*/  IMAD.MOV.U32 R53, RZ, RZ, R30 ;  /* 0x000000ffff357224 */ /* 0x000fce00078e001e */
[----:B------:R-:W-:Y:S05]  /*e270*/  WARPSYNC.COLLECTIVE R29, `(.L_x_918) ;  /* 0x000000001d087348 */ /* 0x000fea0003c00000 */
[----:B------:R0:W1:Y:S02]  /*e280*/  SHFL.DOWN P0, R30, R28, R7, R6 ;  /* 0x080000071c1e7389 */ /* 0x0000640000000006 */
[----:B01----:R-:W-:Y:S05]  /*e290*/  ENDCOLLECTIVE ;  /* 0x000000000000791b */ /* 0x003fea0003800000 */
.L_x_918:
[----:B------:R-:W-:Y:S02]  /*e2a0*/  IMAD.MOV.U32 R28, RZ, RZ, R61 ;  /* 0x000000ffff1c7224 */ /* 0x000fe400078e003d */
[----:B------:R-:W-:-:S07]  /*e2b0*/  IMAD.MOV.U32 R54, RZ, RZ, R30 ;  /* 0x000000ffff367224 */ /* 0x000fce00078e001e */
[----:B------:R-:W-:Y:S05]  /*e2c0*/  WARPSYNC.COLLECTIVE R29, `(.L_x_919) ;  /* 0x000000001d087348 */ /* 0x000fea0003c00000 */
[----:B------:R0:W1:Y:S02]  /*e2d0*/  SHFL.DOWN P0, R30, R28, R7, R6 ;  /* 0x080000071c1e7389 */ /* 0x0000640000000006 */
[----:B01----:R-:W-:Y:S05]  /*e2e0*/  ENDCOLLECTIVE ;  /* 0x000000000000791b */ /* 0x003fea0003800000 */
.L_x_919:
[----:B------:R-:W-:Y:S01]  /*e2f0*/  IMAD.MOV.U32 R7, RZ, RZ, R30 ;  /* 0x000000ffff077224 */ /* 0x000fe200078e001e */
[----:B------:R-:W-:Y:S06]  /*e300*/  BRA `(.L_x_920) ;  /* 0xffffff6800307947 */ /* 0x000fec000383ffff */
.L_x_732:
[----:B------:R-:W-:Y:S01]  /*e310*/  BSSY B0, `(.L_x_921) ;  /* 0x0000006000007945 */ /* 0x000fe20003800000 */
[----:B------:R-:W-:Y:S02]  /*e320*/  IMAD.MOV.U32 R7, RZ, RZ, 0x2 ;  /* 0x00000002ff077424 */ /* 0x000fe400078e00ff */
[----:B------:R-:W-:-:S07]  /*e330*/  IMAD.MOV.U32 R29, RZ, RZ, -0x1 ;  /* 0xffffffffff1d7424 */ /* 0x000fce00078e00ff */
[----:B--23--:R-:W-:Y:S05]  /*e340*/  WARPSYNC.COLLECTIVE R29, `(.L_x_922) ;  /* 0x000000001d087348 */ /* 0x00cfea0003c00000 */
[----:B------:R0:W1:Y:S02]  /*e350*/  SHFL.DOWN P0, R30, R28, R7, R6 ;  /* 0x080000071c1e7389 */ /* 0x0000640000000006 */
[----:B0123--:R-:W-:Y:S05]  /*e360*/  ENDCOLLECTIVE ;  /* 0x000000000000791b */ /* 0x00ffea0003800000 */
.L_x_922:
[----:B------:R-:W-:Y:S05]  /*e370*/  BSYNC B0 ;  /* 0x0000000000007941 */ /* 0x000fea0003800000 */
.L_x_921:
[----:B------:R-:W-:Y:S05]  /*e380*/  BRA `(.L_x_923) ;  /* 0xffffff6800487947 */ /* 0x000fea000383ffff */
.L_x_733:
[----:B------:R-:W-:Y:S01]  /*e390*/  BSSY B0, `(.L_x_924) ;  /* 0x0000007000007945 */ /* 0x000fe20003800000 */
[----:B------:R-:W-:Y:S02]  /*e3a0*/  IMAD.MOV.U32 R28, RZ, RZ, R57 ;  /* 0x000000ffff1c7224 */ /* 0x000fe400078e0039 */
[----:B------:R-:W-:Y:S02]  /*e3b0*/  IMAD.MOV.U32 R7, RZ, RZ, 0x4 ;  /* 0x00000004ff077424 */ /* 0x000fe400078e00ff */
[----:B------:R-:W-:-:S07]  /*e3c0*/  IMAD.MOV.U32 R29, RZ, RZ, -0x1 ;  /* 0xffffffffff1d7424 */ /* 0x000fce00078e00ff */
[----:B--23--:R-:W-:Y:S05]  /*e3d0*/  WARPSYNC.COLLECTIVE R29, `(.L_x_925) ;  /* 0x000000001d087348 */ /* 0x00cfea0003c00000 */
[----:B------:R0:W1:Y:S02]  /*e3e0*/  SHFL.DOWN P0, R30, R28, R7, R6 ;  /* 0x080000071c1e7389 */ /* 0x0000640000000006 */
[----:B0123--:R-:W-:Y:S05]  /*e3f0*/  ENDCOLLECTIVE ;  /* 0x000000000000791b */ /* 0x00ffea0003800000 */
.L_x_925:
[----:B------:R-:W-:Y:S05]  /*e400*/  BSYNC B0 ;  /* 0x0000000000007941 */ /* 0x000fea0003800000 */
.L_x_924:
[----:B------:R-:W-:Y:S02]  /*e410*/  IMAD.MOV.U32 R28, RZ, RZ, R58 ;  /* 0x000000ffff1c7224 */ /* 0x000fe400078e003a */
[----:B------:R-:W-:Y:S02]  /*e420*/  IMAD.MOV.U32 R7, RZ, RZ, 0x4 ;  /* 0x00000004ff077424 */ /* 0x000fe400078e00ff */
[----:B------:R-:W-:Y:S02]  /*e430*/  IMAD.MOV.U32 R29, RZ, RZ, -0x1 ;  /* 0xffffffffff1d7424 */ /* 0x000fe400078e00ff */
[----:B------:R-:W-:-:S07]  /*e440*/  IMAD.MOV.U32 R51, RZ, RZ, R30 ;  /* 0x000000ffff337224 */ /* 0x000fce00078e001e */
[----:B------:R-:W-:Y:S05]  /*e450*/  WARPSYNC.COLLECTIVE R29, `(.L_x_926) ;  /* 0x000000001d087348 */ /* 0x000fea0003c00000 */
[----:B------:R0:W1:Y:S02]  /*e460*/  SHFL.DOWN P0, R30, R28, R7, R6 ;  /* 0x080000071c1e7389 */ /* 0x0000640000000006 */
[----:B01----:R-:W-:Y:S05]  /*e470*/  ENDCOLLECTIVE ;  /* 0x000000000000791b */ /* 0x003fea0003800000 */
.L_x_926:
[----:B------:R-:W-:Y:S02]  /*e480*/  IMAD.MOV.U32 R28, RZ, RZ, R59 ;  /* 0x000000ffff1c7224 */ /* 0x000fe400078e003b */
[----:B------:R-:W-:-:S07]  /*e490*/  IMAD.MOV.U32 R52, RZ, RZ, R30 ;  /* 0x000000ffff347224 */ /* 0x000fce00078e001e */
[----:B------:R-:W-:Y:S05]  /*e4a0*/  WARPSYNC.COLLECTIVE R29, `(.L_x_927) ;  /* 0x000000001d087348 */ /* 0x000fea0003c00000 */
[----:B------:R0:W1:Y:S02]  /*e4b0*/  SHFL.DOWN P0, R30, R28, R7, R6 ;  /* 0x080000071c1e7389 */ /* 0x0000640000000006 */
[----:B01----:R-:W-:Y:S05]  /*e4c0*/  ENDCOLLECTIVE ;  /* 0x000000000000791b */ /* 0x003fea0003800000 */
.L_x_927:
[----:B------:R-:W-:Y:S02]  /*e4d0*/  IMAD.MOV.U32 R28, RZ, RZ, R60 ;  /* 0x000000ffff1c7224 */ /* 0x000fe400078e003c */
[----:B------:R-:W-:-:S07]  /*e4e0*/  IMAD.MOV.U32 R53, RZ, RZ, R30 ;  /* 0x000000ffff357224 */ /* 0x000fce00078e001e */
[----:B------:R-:W-:Y:S05]  /*e4f0*/  WARPSYNC.COLLECTIVE R29, `(.L_x_928) ;  /* 0x000000001d087348 */ /* 0x000fea0003c00000 */
[----:B------:R0:W1:Y:S02]  /*e500*/  SHFL.DOWN P0, R30, R28, R7, R6 ;  /* 0x080000071c1e7389 */ /* 0x0000640000000006 */
[----:B01----:R-:W-:Y:S05]  /*e510*/  ENDCOLLECTIVE ;  /* 0x000000000000791b */ /* 0x003fea0003800000 */
.L_x_928:
[----:B------:R-:W-:Y:S02]  /*e520*/  IMAD.MOV.U32 R28, RZ, RZ, R61 ;  /* 0x000000ffff1c7224 */ /* 0x000fe400078e003d */
[----:B------:R-:W-:-:S07]  /*e530*/  IMAD.MOV.U32 R54, RZ, RZ, R30 ;  /* 0x000000ffff367224 */ /* 0x000fce00078e001e */
[----:B------:R-:W-:Y:S05]  /*e540*/  WARPSYNC.COLLECTIVE R29, `(.L_x_929) ;  /* 0x000000001d087348 */ /* 0x000fea0003c00000 */
[----:B------:R0:W1:Y:S02]  /*e550*/  SHFL.DOWN P0, R30, R28, R7, R6 ;  /* 0x080000071c1e7389 */ /* 0x0000640000000006 */
[----:B01----:R-:W-:Y:S05]  /*e560*/  ENDCOLLECTIVE ;  /* 0x000000000000791b */ /* 0x003fea0003800000 */
.L_x_929:
[----:B------:R-:W-:Y:S01]  /*e570*/  MOV R7, R30 ;  /* 0x0000001e00077202 */ /* 0x000fe20000000f00 */
[----:B------:R-:W-:Y:S06]  /*e580*/  BRA `(.L_x_930) ;  /* 0xffffff6400e87947 */ /* 0x000fec000383ffff */
.L_x_734:
[----:B------:R-:W-:Y:S01]  /*e590*/  BSSY B0, `(.L_x_931) ;  /* 0x0000006000007945 */ /* 0x000fe20003800000 */
[----:B------:R-:W-:Y:S02]  /*e5a0*/  IMAD.MOV.U32 R7, RZ, RZ, 0x4 ;  /* 0x00000004ff077424 */ /* 0x000fe400078e00ff */
[----:B------:R-:W-:-:S07]  /*e5b0*/  IMAD.MOV.U32 R29, RZ, RZ, -0x1 ;  /* 0xffffffffff1d7424 */ /* 0x000fce00078e00ff */
[----:B--23--:R-:W-:Y:S05]  /*e5c0*/  WARPSYNC.COLLECTIVE R29, `(.L_x_932) ;  /* 0x000000001d087348 */ /* 0x00cfea0003c00000 */
[----:B------:R0:W1:Y:S02]  /*e5d0*/  SHFL.DOWN P0, R30, R28, R7, R6 ;  /* 0x080000071c1e7389 */ /* 0x0000640000000006 */
[----:B0123--:R-:W-:Y:S05]  /*e5e0*/  ENDCOLLECTIVE ;  /* 0x000000000000791b */ /* 0x00ffea0003800000 */
.L_x_932:
[----:B------:R-:W-:Y:S05]  /*e5f0*/  BSYNC B0 ;  /* 0x0000000000007941 */ /* 0x000fea0003800000 */
.L_x_931:
[----:B------:R-:W-:Y:S05]  /*e600*/  BRA `(.L_x_933) ;  /* 0xffffff6800007947 */ /* 0x000fea000383ffff */
.L_x_735:
[----:B------:R-:W-:Y:S01]  /*e610*/  BSSY B0, `(.L_x_934) ;  /* 0x0000007000007945 */ /* 0x000fe20003800000 */
[----:B------:R-:W-:Y:S02]  /*e620*/  IMAD.MOV.U32 R28, RZ, RZ, R57 ;  /* 0x000000ffff1c7224 */ /* 0x000fe400078e0039 */
[----:B------:R-:W-:Y:S02]  /*e630*/  IMAD.MOV.U32 R7, RZ, RZ, 0x8 ;  /* 0x00000008ff077424 */ /* 0x000fe400078e00ff */
[----:B------:R-:W-:-:S07]  /*e640*/  IMAD.MOV.U32 R29, RZ, RZ, -0x1 ;  /* 0xffffffffff1d7424 */ /* 0x000fce00078e00ff */
[----:B--23--:R-:W-:Y:S05]  /*e650*/  WARPSYNC.COLLECTIVE R29, `(.L_x_935) ;  /* 0x000000001d087348 */ /* 0x00cfea0003c00000 */
[----:B------:R0:W1:Y:S02]  /*e660*/  SHFL.DOWN P0, R30, R28, R7, R6 ;  /* 0x080000071c1e7389 */ /* 0x0000640000000006 */
[----:B0123--:R-:W-:Y:S05]  /*e670*/  ENDCOLLECTIVE ;  /* 0x000000000000791b */ /* 0x00ffea0003800000 */
.L_x_935:
[----:B------:R-:W-:Y:S05]  /*e680*/  BSYNC B0 ;  /* 0x0000000000007941 */ /* 0x000fea0003800000 */
.L_x_934:
[----:B------:R-:W-:Y:S02]  /*e690*/  IMAD.MOV.U32 R28, RZ, RZ, R58 ;  /* 0x000000ffff1c7224 */ /* 0x000fe400078e003a */
[----:B------:R-:W-:Y:S02]  /*e6a0*/  IMAD.MOV.U32 R7, RZ, RZ, 0x8 ;  /* 0x00000008ff077424 */ /* 0x000fe400078e00ff */
[----:B------:R-:W-:Y:S02]  /*e6b0*/  IMAD.MOV.U32 R29, RZ, RZ, -0x1 ;  /* 0xffffffffff1d7424 */ /* 0x000fe400078e00ff */
[----:B------:R-:W-:-:S07]  /*e6c0*/  IMAD.MOV.U32 R51, RZ, RZ, R30 ;  /* 0x000000ffff337224 */ /* 0x000fce00078e001e */
[----:B------:R-:W-:Y:S05]  /*e6d0*/  WARPSYNC.COLLECTIVE R29, `(.L_x_936) ;  /* 0x000000001d087348 */ /* 0x000fea0003c00000 */
[----:B------:R0:W1:Y:S02]  /*e6e0*/  SHFL.DOWN P0, R30, R28, R7, R6 ;  /* 0x080000071c1e7389 */ /* 0x0000640000000006 */
[----:B01----:R-:W-:Y:S05]  /*e6f0*/  ENDCOLLECTIVE ;  /* 0x000000000000791b */ /* 0x003fea0003800000 */
.L_x_936:
[----:B------:R-:W-:Y:S02]  /*e700*/  IMAD.MOV.U32 R28, RZ, RZ, R59 ;  /* 0x000000ffff1c7224 */ /* 0x000fe400078e003b */
[----:B------:R-:W-:-:S07]  /*e710*/  IMAD.MOV.U32 R52, RZ, RZ, R30 ;  /* 0x000000ffff347224 */ /* 0x000fce00078e001e */
[----:B------:R-:W-:Y:S05]  /*e720*/  WARPSYNC.COLLECTIVE R29, `(.L_x_937) ;  /* 0x000000001d087348 */ /* 0x000fea0003c00000 */
[----:B------:R0:W1:Y:S02]  /*e730*/  SHFL.DOWN P0, R30, R28, R7, R6 ;  /* 0x080000071c1e7389 */ /* 0x0000640000000006 */
[----:B01----:R-:W-:Y:S05]  /*e740*/  ENDCOLLECTIVE ;  /* 0x000000000000791b */ /* 0x003fea0003800000 */
.L_x_937:
[----:B------:R-:W-:Y:S02]  /*e750*/  IMAD.MOV.U32 R28, RZ, RZ, R60 ;  /* 0x000000ffff1c7224 */ /* 0x000fe400078e003c */
[----:B------:R-:W-:-:S07]  /*e760*/  IMAD.MOV.U32 R53, RZ, RZ, R30 ;  /* 0x000000ffff357224 */ /* 0x000fce00078e001e */
[----:B------:R-:W-:Y:S05]  /*e770*/  WARPSYNC.COLLECTIVE R29, `(.L_x_938) ;  /* 0x000000001d087348 */ /* 0x000fea0003c00000 */
[----:B------:R0:W1:Y:S02]  /*e780*/  SHFL.DOWN P0, R30, R28, R7, R6 ;  /* 0x080000071c1e7389 */ /* 0x0000640000000006 */
[----:B01----:R-:W-:Y:S05]  /*e790*/  ENDCOLLECTIVE ;  /* 0x000000000000791b */ /* 0x003fea0003800000 */
.L_x_938:
[----:B------:R-:W-:Y:S02]  /*e7a0*/  IMAD.MOV.U32 R28, RZ, RZ, R61 ;  /* 0x000000ffff1c7224 */ /* 0x000fe400078e003d */
[----:B------:R-:W-:-:S07]  /*e7b0*/  IMAD.MOV.U32 R54, RZ, RZ, R30 ;  /* 0x000000ffff367224 */ /* 0x000fce00078e001e */
[----:B------:R-:W-:Y:S05]  /*e7c0*/  WARPSYNC.COLLECTIVE R29, `(.L_x_939) ;  /* 0x000000001d087348 */ /* 0x000fea0003c00000 */
[----:B------:R0:W1:Y:S02]  /*e7d0*/  SHFL.DOWN P0, R30, R28, R7, R6 ;  /* 0x080000071c1e7389 */ /* 0x0000640000000006 */
[----:B01----:R-:W-:Y:S05]  /*e7e0*/  ENDCOLLECTIVE ;  /* 0x000000000000791b */ /* 0x003fea0003800000 */
.L_x_939:
[----:B------:R-:W-:Y:S01]  /*e7f0*/  IMAD.MOV.U32 R7, RZ, RZ, R30 ;  /* 0x000000ffff077224 */ /* 0x000fe200078e001e */
[----:B------:R-:W-:Y:S06]  /*e800*/  BRA `(.L_x_940) ;  /* 0xffffff6400a07947 */ /* 0x000fec000383ffff */
.L_x_736:
[----:B------:R-:W-:Y:S01]  /*e810*/  BSSY B0, `(.L_x_941) ;  /* 0x0000006000007945 */ /* 0x000fe20003800000 */
[----:B------:R-:W-:Y:S02]  /*e820*/  IMAD.MOV.U32 R7, RZ, RZ, 0x8 ;  /* 0x00000008ff077424 */ /* 0x000fe400078e00ff */
[----:B------:R-:W-:-:S07]  /*e830*/  IMAD.MOV.U32 R29, RZ, RZ, -0x1 ;  /* 0xffffffffff1d7424 */ /* 0x000fce00078e00ff */
[----:B--23--:R-:W-:Y:S05]  /*e840*/  WARPSYNC.COLLECTIVE R29, `(.L_x_942) ;  /* 0x000000001d087348 */ /* 0x00cfea0003c00000 */
[----:B------:R0:W1:Y:S02]  /*e850*/  SHFL.DOWN P0, R30, R28, R7, R6 ;  /* 0x080000071c1e7389 */ /* 0x0000640000000006 */
[----:B0123--:R-:W-:Y:S05]  /*e860*/  ENDCOLLECTIVE ;  /* 0x000000000000791b */ /* 0x00ffea0003800000 */
.L_x_942:
[----:B------:R-:W-:Y:S05]  /*e870*/  BSYNC B0 ;  /* 0x0000000000007941 */ /* 0x000fea0003800000 */
.L_x_941:
[----:B------:R-:W-:Y:S05]  /*e880*/  BRA `(.L_x_943) ;  /* 0xffffff6400b87947 */ /* 0x000fea000383ffff */
.L_x_737:
[----:B------:R-:W-:Y:S01]  /*e890*/  BSSY B0, `(.L_x_944) ;  /* 0x0000007000007945 */ /* 0x000fe20003800000 */
[----:B------:R-:W-:Y:S02]  /*e8a0*/  IMAD.MOV.U32 R28, RZ, RZ, R57 ;  /* 0x000000ffff1c7224 */ /* 0x000fe400078e0039 */
[----:B------:R-:W-:Y:S02]  /*e8b0*/  IMAD.MOV.U32 R7, RZ, RZ, 0x10 ;  /* 0x00000010ff077424 */ /* 0x000fe400078e00ff */
[----:B------:R-:W-:-:S07]  /*e8c0*/  IMAD.MOV.U32 R29, RZ, RZ, -0x1 ;  /* 0xffffffffff1d7424 */ /* 0x000fce00078e00ff */
[----:B--23--:R-:W-:Y:S05]  /*e8d0*/  WARPSYNC.COLLECTIVE R29, `(.L_x_945) ;  /* 0x000000001d087348 */ /* 0x00cfea0003c00000 */
[----:B------:R0:W1:Y:S02]  /*e8e0*/  SHFL.DOWN P0, R30, R28, R7, R6 ;  /* 0x080000071c1e7389 */ /* 0x0000640000000006 */
[----:B0123--:R-:W-:Y:S05]  /*e8f0*/  ENDCOLLECTIVE ;  /* 0x000000000000791b */ /* 0x00ffea0003800000 */
.L_x_945:
[----:B------:R-:W-:Y:S05]  /*e900*/  BSYNC B0 ;  /* 0x0000000000007941 */ /* 0x000fea0003800000 */
.L_x_944:
[----:B------:R-:W-:Y:S02]  /*e910*/  IMAD.MOV.U32 R28, RZ, RZ, R58 ;  /* 0x000000ffff1c7224 */ /* 0x000fe400078e003a */
[----:B------:R-:W-:Y:S02]  /*e920*/  IMAD.MOV.U32 R7, RZ, RZ, 0x10 ;  /* 0x00000010ff077424 */ /* 0x000fe400078e00ff */
[----:B------:R-:W-:Y:S02]  /*e930*/  IMAD.MOV.U32 R29, RZ, RZ, -0x1 ;  /* 0xffffffffff1d7424 */ /* 0x000fe400078e00ff */
[----:B------:R-:W-:-:S07]  /*e940*/  IMAD.MOV.U32 R51, RZ, RZ, R30 ;  /* 0x000000ffff337224 */ /* 0x000fce00078e001e */
[----:B------:R-:W-:Y:S05]  /*e950*/  WARPSYNC.COLLECTIVE R29, `(.L_x_946) ;  /* 0x000000001d087348 */ /* 0x000fea0003c00000 */
[----:B------:R0:W1:Y:S02]  /*e960*/  SHFL.DOWN P0, R30, R28, R7, R6 ;  /* 0x080000071c1e7389 */ /* 0x0000640000000006 */
[----:B01----:R-:W-:Y:S05]  /*e970*/  ENDCOLLECTIVE ;  /* 0x000000000000791b */ /* 0x003fea0003800000 */
.L_x_946:
[----:B------:R-:W-:Y:S02]  /*e980*/  IMAD.MOV.U32 R28, RZ, RZ, R59 ;  /* 0x000000ffff1c7224 */ /* 0x000fe400078e003b */
[----:B------:R-:W-:-:S07]  /*e990*/  IMAD.MOV.U32 R52, RZ, RZ, R30 ;  /* 0x000000ffff347224 */ /* 0x000fce00078e001e */
[----:B------:R-:W-:Y:S05]  /*e9a0*/  WARPSYNC.COLLECTIVE R29, `(.L_x_947) ;  /* 0x000000001d087348 */ /* 0x000fea0003c00000 */
[----:B------:R0:W1:Y:S02]  /*e9b0*/  SHFL.DOWN P0, R30, R28, R7, R6 ;  /* 0x080000071c1e7389 */ /* 0x0000640000000006 */
[----:B01----:R-:W-:Y:S05]  /*e9c0*/  ENDCOLLECTIVE ;  /* 0x000000000000791b */ /* 0x003fea0003800000 */
.L_x_947:
[----:B------:R-:W-:Y:S02]  /*e9d0*/  IMAD.MOV.U32 R28, RZ, RZ, R60 ;  /* 0x000000ffff1c7224 */ /* 0x000fe400078e003c */
[----:B------:R-:W-:-:S07]  /*e9e0*/  IMAD.MOV.U32 R53, RZ, RZ, R30 ;  /* 0x000000ffff357224 */ /* 0x000fce00078e001e */
[----:B------:R-:W-:Y:S05]  /*e9f0*/  WARPSYNC.COLLECTIVE R29, `(.L_x_948) ;  /* 0x000000001d087348 */ /* 0x000fea0003c00000 */
[----:B------:R0:W1:Y:S02]  /*ea00*/  SHFL.DOWN P0, R30, R28, R7, R6 ;  /* 0x080000071c1e7389 */ /* 0x0000640000000006 */
[----:B01----:R-:W-:Y:S05]  /*ea10*/  ENDCOLLECTIVE ;  /* 0x000000000000791b */ /* 0x003fea0003800000 */
.L_x_948:
[----:B------:R-:W-:Y:S02]  /*ea20*/  IMAD.MOV.U32 R28, RZ, RZ, R61 ;  /* 0x000000ffff1c7224 */ /* 0x000fe400078e003d */
[----:B------:R-:W-:-:S07]  /*ea30*/  IMAD.MOV.U32 R54, RZ, RZ, R30 ;  /* 0x000000ffff367224 */ /* 0x000fce00078e001e */
[----:B------:R-:W-:Y:S05]  /*ea40*/  WARPSYNC.COLLECTIVE R29, `(.L_x_949) ;  /* 0x000000001d087348 */ /* 0x000fea0003c00000 */
[----:B------:R0:W1:Y:S02]  /*ea50*/  SHFL.DOWN P0, R30, R28, R7, R6 ;  /* 0x080000071c1e7389 */ /* 0x0000640000000006 */
[----:B01----:R-:W-:Y:S05]  /*ea60*/  ENDCOLLECTIVE ;  /* 0x000000000000791b */ /* 0x003fea0003800000 */
.L_x_949:
[----:B------:R-:W-:Y:S01]  /*ea70*/  MOV R7, R30 ;  /* 0x0000001e00077202 */ /* 0x000fe20000000f00 */
[----:B------:R-:W-:Y:S06]  /*ea80*/  BRA `(.L_x_950) ;  /* 0xffffff6400587947 */ /* 0x000fec000383ffff */
.L_x_738:
[----:B------:R-:W-:Y:S01]  /*ea90*/  BSSY B0, `(.L_x_951) ;  /* 0x0000006000007945 */ /* 0x000fe20003800000 */
[----:B------:R-:W-:Y:S02]  /*eaa0*/  IMAD.MOV.U32 R7, RZ, RZ, 0x10 ;  /* 0x00000010ff077424 */ /* 0x000fe400078e00ff */
[----:B------:R-:W-:-:S07]  /*eab0*/  IMAD.MOV.U32 R29, RZ, RZ, -0x1 ;  /* 0xffffffffff1d7424 */ /* 0x000fce00078e00ff */
[----:B--23--:R-:W-:Y:S05]  /*eac0*/  WARPSYNC.COLLECTIVE R29, `(.L_x_952) ;  /* 0x000000001d087348 */ /* 0x00cfea0003c00000 */
[----:B------:R0:W1:Y:S02]  /*ead0*/  SHFL.DOWN P0, R30, R28, R7, R6 ;  /* 0x080000071c1e7389 */ /* 0x0000640000000006 */
[----:B0123--:R-:W-:Y:S05]  /*eae0*/  ENDCOLLECTIVE ;  /* 0x000000000000791b */ /* 0x00ffea0003800000 */
.L_x_952:
[----:B------:R-:W-:Y:S05]  /*eaf0*/  BSYNC B0 ;  /* 0x0000000000007941 */ /* 0x000fea0003800000 */
.L_x_951:
[----:B------:R-:W-:Y:S05]  /*eb00*/  BRA `(.L_x_953) ;  /* 0xffffff6400847947 */ /* 0x000fea000383ffff */
.L_x_739:
[----:B------:R-:W-:Y:S01]  /*eb10*/  BSSY B0, `(.L_x_954) ;  /* 0x0000006000007945 */ /* 0x000fe20003800000 */
[----:B------:R-:W-:Y:S01]  /*eb20*/  PLOP3.LUT P5, PT, P1, PT, PT, 0x80, 0x8 ;  /* 0x000000000008781c */ /* 0x000fe20000faf070 */
[----:B------:R-:W-:-:S12]  /*eb30*/  IMAD.MOV.U32 R29, RZ, RZ, -0x1 ;  /* 0xffffffffff1d7424 */ /* 0x000fd800078e00ff */
[----:B--23--:R-:W-:Y:S05]  /*eb40*/  WARPSYNC.COLLECTIVE R29, `(.L_x_955) ;  /* 0x000000001d087348 */ /* 0x00cfea0003c00000 */
[----:B------:R-:W-:Y:S01]  /*eb50*/  VOTE.ALL P5, P5 ;  /* 0x0000000000ff7806 */ /* 0x000fe200028a0000 */
[----:B--23--:R-:W-:-:S12]  /*eb60*/  ENDCOLLECTIVE ;  /* 0x000000000000791b */ /* 0x00cfd80003800000 */
.L_x_955:
[----:B------:R-:W-:Y:S05]  /*eb70*/  BSYNC B0 ;  /* 0x0000000000007941 */ /* 0x000fea0003800000 */
.L_x_954:
[----:B------:R-:W-:Y:S01]  /*eb80*/  PLOP3.LUT P1, PT, P5, PT, PT, 0x80, 0x8 ;  /* 0x000000000008781c */ /* 0x000fe20002f2f070 */
[----:B------:R-:W-:-:S12]  /*eb90*/  BRA `(.L_x_956) ;  /* 0xffffff6400807947 */ /* 0x000fd8000383ffff */
.L_x_785:
[----:B------:R-:W-:Y:S01]  /*eba0*/  BSSY B0, `(.L_x_957) ;  /* 0x0000006000007945 */ /* 0x000fe20003800000 */
[----:B------:R-:W-:Y:S01]  /*ebb0*/  PLOP3.LUT P0, PT, P0, PT, PT, 0x8, 0x80 ;  /* 0x000000000080781c */ /* 0x000fe2000070e170 */
[----:B------:R-:W-:-:S12]  /*ebc0*/  IMAD.MOV.U32 R29, RZ, RZ, -0x1 ;  /* 0xffffffffff1d7424 */ /* 0x000fd800078e00ff */
[----:B-1234-:R-:W-:Y:S05]  /*ebd0*/  WARPSYNC.COLLECTIVE R29, `(.L_x_958) ;  /* 0x000000001d087348 */ /* 0x01efea0003c00000 */
[----:B------:R-:W-:Y:S01]  /*ebe0*/  VOTE.ANY P0, P0 ;  /* 0x0000000000ff7806 */ /* 0x000fe20000000100 */
[----:B-1234-:R-:W-:-:S12]  /*ebf0*/  ENDCOLLECTIVE ;  /* 0x000000000000791b */ /* 0x01efd80003800000 */
.L_x_958:
[----:B------:R-:W-:Y:S05]  /*ec00*/  BSYNC B0 ;  /* 0x0000000000007941 */ /* 0x000fea0003800000 */
.L_x_957:
[----:B------:R-:W-:Y:S05]  /*ec10*/  BRA `(.L_x_959) ;  /* 0xffffffbc00207947 */ /* 0x000fea000383ffff */
.L_x_790:
[----:B0-----:R-:W0:Y:S01]  /*ec20*/  S2R R6, SR_GEMASK ;  /* 0x0000000000067919 */ /* 0x001e220000003c00 */
[----:B------:R-:W-:Y:S01]  /*ec30*/  BSSY B0, `(.L_x_960) ;  /* 0x0000006000007945 */ /* 0x000fe20003800000 */
[----:B------:R-:W-:Y:S01]  /*ec40*/  PLOP3.LUT P0, PT, P0, PT, PT, 0x8, 0x80 ;  /* 0x000000000080781c */ /* 0x000fe2000070e170 */
[----:B------:R-:W-:-:S12]  /*ec50*/  IMAD.MOV.U32 R29, RZ, RZ, -0x1 ;  /* 0xffffffffff1d7424 */ /* 0x000fd800078e00ff */
[----:B012345:R-:W-:Y:S05]  /*ec60*/  WARPSYNC.COLLECTIVE R29, `(.L_x_961) ;  /* 0x000000001d087348 */ /* 0x03ffea0003c00000 */
[----:B------:R-:W-:Y:S01]  /*ec70*/  VOTE.ANY R29, PT, P0 ;  /* 0x00000000001d7806 */ /* 0x000fe200000e0100 */
[----:B012345:R-:W-:Y:S06]  /*ec80*/  ENDCOLLECTIVE ;  /* 0x000000000000791b */ /* 0x03ffec0003800000 */
.L_x_961:
[----:B------:R-:W-:Y:S05]  /*ec90*/  BSYNC B0 ;  /* 0x0000000000007941 */ /* 0x000fea0003800000 */
.L_x_960:
[----:B------:R-:W-:Y:S01]  /*eca0*/  LOP3.LUT R6, R29, 0x80000000, R6, 0xec, !PT ;  /* 0x800000001d067812 */ /* 0x000fe200078eec06 */
[----:B------:R-:W-:Y:S02]  /*ecb0*/  IMAD.MOV.U32 R28, RZ, RZ, R38 ;  /* 0x000000ffff1c7224 */ /* 0x000fe400078e0026 */
[----:B------:R-:W-:Y:S02]  /*ecc0*/  IMAD.MOV.U32 R29, RZ, RZ, -0x1 ;  /* 0xffffffffff1d7424 */ /* 0x000fe400078e00ff */
[----:B------:R-:W-:-:S05]  /*ecd0*/  VIADD R7, R6, 0xffffffff ;  /* 0xffffffff06077836 */ /* 0x000fca0000000000 */
[----:B------:R-:W-:Y:S01]  /*ece0*/  LOP3.LUT R31, R6, R7, RZ, 0xc, !PT ;  /* 0x00000007061f7212 */ /* 0x000fe200078e0cff */
[----:B------:R-:W-:-:S03]  /*ecf0*/  IMAD.MOV.U32 R7, RZ, RZ, 0x1 ;  /* 0x00000001ff077424 */ /* 0x000fc600078e00ff */
[----:B------:R0:W1:Y:S04]  /*ed00*/  POPC R6, R31 ;  /* 0x0000001f00067309 */ /* 0x0000680000000000 */
[----:B01----:R-:W-:Y:S05]  /*ed10*/  WARPSYNC.COLLECTIVE R29, `(.L_x_962) ;  /* 0x000000001d087348 */ /* 0x003fea0003c00000 */
[----:B-1----:R1:W2:Y:S02]  /*ed20*/  SHFL.DOWN P0, R30, R28, R7, R6 ;  /* 0x080000071c1e7389 */ /* 0x0022a40000000006 */
[----:B012---:R-:W-:Y:S05]  /*ed30*/  ENDCOLLECTIVE ;  /* 0x000000000000791b */ /* 0x007fea0003800000 */
.L_x_962:
[----:B------:R-:W-:Y:S02]  /*ed40*/  IMAD.MOV.U32 R28, RZ, RZ, R39 ;  /* 0x000000ffff1c7224 */ /* 0x000fe400078e0027 */
[----:B------:R-:W-:-:S07]  /*ed50*/  IMAD.MOV.U32 R27, RZ, RZ, R30 ;  /* 0x000000ffff1b7224 */ /* 0x000fce00078e001e */
[----:B------:R-:W-:Y:S05]  /*ed60*/  WARPSYNC.COLLECTIVE R29, `(.L_x_963) ;  /* 0x000000001d087348 */ /* 0x000fea0003c00000 */
[----:B------:R0:W1:Y:S02]  /*ed70*/  SHFL.DOWN P0, R30, R28, R7, R6 ;  /* 0x080000071c1e7389 */ /* 0x0000640000000006 */
[----:B01----:R-:W-:Y:S05]  /*ed80*/  ENDCOLLECTIVE ;  /* 0x000000000000791b */ /* 0x003fea0003800000 */
.L_x_963:
[----:B------:R-:W-:Y:S02]  /*ed90*/  IMAD.MOV.U32 R28, RZ, RZ, R40 ;  /* 0x000000ffff1c7224 */ /* 0x000fe400078e0028 */
[----:B------:R-:W-:-:S07]  /*eda0*/  IMAD.MOV.U32 R44, RZ, RZ, R30 ;  /* 0x000000ffff2c7224 */ /* 0x000fce00078e001e */
[----:B------:R-:W-:Y:S05]  /*edb0*/  WARPSYNC.COLLECTIVE R29, `(.L_x_964) ;  /* 0x000000001d087348 */ /* 0x000fea0003c00000 */
[----:B------:R0:W1:Y:S02]  /*edc0*/  SHFL.DOWN P0, R30, R28, R7, R6 ;  /* 0x080000071c1e7389 */ /* 0x0000640000000006 */
[----:B01----:R-:W-:Y:S05]  /*edd0*/  ENDCOLLECTIVE ;  /* 0x000000000000791b */ /* 0x003fea0003800000 */
.L_x_964:
[----:B------:R-:W-:Y:S02]  /*ede0*/  IMAD.MOV.U32 R28, RZ, RZ, R41 ;  /* 0x000000ffff1c7224 */ /* 0x000fe400078e0029 */
[----:B------:R-:W-:-:S07]  /*edf0*/  IMAD.MOV.U32 R31, RZ, RZ, R30 ;  /* 0x000000ffff1f7224 */ /* 0x000fce00078e001e */
[----:B------:R-:W-:Y:S05]  /*ee00*/  WARPSYNC.COLLECTIVE R29, `(.L_x_965) ;  /* 0x000000001d087348 */ /* 0x000fea0003c00000 */
[----:B------:R0:W1:Y:S02]  /*ee10*/  SHFL.DOWN P0, R30, R28, R7, R6 ;  /* 0x080000071c1e7389 */ /* 0x0000640000000006 */
[----:B01----:R-:W-:Y:S05]  /*ee20*/  ENDCOLLECTIVE ;  /* 0x000000000000791b */ /* 0x003fea0003800000 */
.L_x_965:
[----:B------:R-:W-:Y:S02]  /*ee30*/  IMAD.MOV.U32 R28, RZ, RZ, R50 ;  /* 0x000000ffff1c7224 */ /* 0x000fe400078e0032 */
[----:B------:R-:W-:-:S07]  /*ee40*/  IMAD.MOV.U32 R52, RZ, RZ, R30 ;  /* 0x000000ffff347224 */ /* 0x000fce00078e001e */
[----:B------:R-:W-:Y:S05]  /*ee50*/  WARPSYNC.COLLECTIVE R29, `(.L_x_966) ;  /* 0x000000001d087348 */ /* 0x000fea0003c00000 */
[----:B------:R0:W1:Y:S02]  /*ee60*/  SHFL.DOWN P0, R30, R28, R7, R6 ;  /* 0x080000071c1e7389 */ /* 0x0000640000000006 */
[----:B01----:R-:W-:Y:S05]  /*ee70*/  ENDCOLLECTIVE ;  /* 0x000000000000791b */ /* 0x003fea0003800000 */
.L_x_966:
[----:B------:R-:W-:Y:S05]  /*ee80*/  BRA `(.L_x_967) ;  /* 0xffffffbc00007947 */ /* 0x000fea000383ffff */
.L_x_791:
[----:B------:R-:W-:Y:S01]  /*ee90*/  BSSY B0, `(.L_x_968) ;  /* 0x0000006000007945 */ /* 0x000fe20003800000 */
[----:B------:R-:W-:Y:S02]  /*eea0*/  IMAD.MOV.U32 R7, RZ, RZ, 0x1 ;  /* 0x00000001ff077424 */ /* 0x000fe400078e00ff */
[----:B------:R-:W-:-:S07]  /*eeb0*/  IMAD.MOV.U32 R29, RZ, RZ, -0x1 ;  /* 0xffffffffff1d7424 */ /* 0x000fce00078e00ff */
[----:B-1234-:R-:W-:Y:S05]  /*eec0*/  WARPSYNC.COLLECTIVE R29, `(.L_x_969) ;  /* 0x000000001d087348 */ /* 0x01efea0003c00000 */
[----:B------:R0:W0:Y:S02]  /*eed0*/  SHFL.DOWN P0, R30, R28, R7, R6 ;  /* 0x080000071c1e7389 */ /* 0x0000240000000006 */
[----:B01234-:R-:W-:Y:S05]  /*eee0*/  ENDCOLLECTIVE ;  /* 0x000000000000791b */ /* 0x01ffea0003800000 */
.L_x_969:
[----:B------:R-:W-:Y:S05]  /*eef0*/  BSYNC B0 ;  /* 0x0000000000007941 */ /* 0x000fea0003800000 */
.L_x_968:
[----:B------:R-:W-:Y:S05]  /*ef00*/  BRA `(.L_x_970) ;  /* 0xffffffbc00107947 */ /* 0x000fea000383ffff */
.L_x_792:
[----:B------:R-:W-:Y:S01]  /*ef10*/  BSSY B0, `(.L_x_971) ;  /* 0x0000007000007945 */ /* 0x000fe20003800000 */
[----:B------:R-:W-:Y:S02]  /*ef20*/  IMAD.MOV.U32 R28, RZ, RZ, R38 ;  /* 0x000000ffff1c7224 */ /* 0x000fe400078e0026 */
[----:B------:R-:W-:Y:S02]  /*ef30*/  IMAD.MOV.U32 R7, RZ, RZ, 0x2 ;  /* 0x00000002ff077424 */ /* 0x000fe400078e00ff */
[----:B------:R-:W-:-:S07]  /*ef40*/  IMAD.MOV.U32 R29, RZ, RZ, -0x1 ;  /* 0xffffffffff1d7424 */ /* 0x000fce00078e00ff */
[----:B-1234-:R-:W-:Y:S05]  /*ef50*/  WARPSYNC.COLLECTIVE R29, `(.L_x_972) ;  /* 0x000000001d087348 */ /* 0x01efea0003c00000 */
[----:B------:R0:W0:Y:S02]  /*ef60*/  SHFL.DOWN P0, R30, R28, R7, R6 ;  /* 0x080000071c1e7389 */ /* 0x0000240000000006 */
[----:B01234-:R-:W-:Y:S05]  /*ef70*/  ENDCOLLECTIVE ;  /* 0x000000000000791b */ /* 0x01ffea0003800000 */
.L_x_972:
[----:B------:R-:W-:Y:S05]  /*ef80*/  BSYNC B0 ;  /* 0x0000000000007941 */ /* 0x000fea0003800000 */
.L_x_971:
[----:B------:R-:W-:Y:S02]  /*ef90*/  IMAD.MOV.U32 R28, RZ, RZ, R39 ;  /* 0x000000ffff1c7224 */ /* 0x000fe400078e0027 */
[----:B------:R-:W-:Y:S02]  /*efa0*/  IMAD.MOV.U32 R7, RZ, RZ, 0x2 ;  /* 0x00000002ff077424 */ /* 0x000fe400078e00ff */
[----:B------:R-:W-:Y:S02]  /*efb0*/  IMAD.MOV.U32 R29, RZ, RZ, -0x1 ;  /* 0xffffffffff1d7424 */ /* 0x000fe400078e00ff */
[----:B------:R-:W-:-:S07]  /*efc0*/  IMAD.MOV.U32 R27, RZ, RZ, R30 ;  /* 0x000000ffff1b7224 */ /* 0x000fce00078e001e */
[----:B------:R-:W-:Y:S05]  /*efd0*/  WARPSYNC.COLLECTIVE R29, `(.L_x_973) ;  /* 0x000000001d087348 */ /* 0x000fea0003c00000 */
[----:B------:R0:W1:Y:S02]  /*efe0*/  SHFL.DOWN P0, R30, R28, R7, R6 ;  /* 0x080000071c1e7389 */ /* 0x0000640000000006 */
[----:B01----:R-:W-:Y:S05]  /*eff0*/  ENDCOLLECTIVE ;  /* 0x000000000000791b */ /* 0x003fea0003800000 */
.L_x_973:
[----:B------:R-:W-:Y:S02]  /*f000*/  IMAD.MOV.U32 R28, RZ, RZ, R40 ;  /* 0x000000ffff1c7224 */ /* 0x000fe400078e0028 */
[----:B------:R-:W-:-:S07]  /*f010*/  IMAD.MOV.U32 R44, RZ, RZ, R30 ;  /* 0x000000ffff2c7224 */ /* 0x000fce00078e001e */
[----:B------:R-:W-:Y:S05]  /*f020*/  WARPSYNC.COLLECTIVE R29, `(.L_x_974) ;  /* 0x000000001d087348 */ /* 0x000fea0003c00000 */
[----:B------:R0:W1:Y:S02]  /*f030*/  SHFL.DOWN P0, R30, R28, R7, R6 ;  /* 0x080000071c1e7389 */ /* 0x0000640000000006 */
[----:B01----:R-:W-:Y:S05]  /*f040*/  ENDCOLLECTIVE ;  /* 0x000000000000791b */ /* 0x003fea0003800000 */
.L_x_974:
[----:B------:R-:W-:Y:S02]  /*f050*/  IMAD.MOV.U32 R28, RZ, RZ, R41 ;  /* 0x000000ffff1c7224 */ /* 0x000fe400078e0029 */
[----:B------:R-:W-:-:S07]  /*f060*/  IMAD.MOV.U32 R31, RZ, RZ, R30 ;  /* 0x000000ffff1f7224 */ /* 0x000fce00078e001e */
[----:B------:R-:W-:Y:S05]  /*f070*/  WARPSYNC.COLLECTIVE R29, `(.L_x_975) ;  /* 0x000000001d087348 */ /* 0x000fea0003c00000 */
[----:B------:R0:W1:Y:S02]  /*f080*/  SHFL.DOWN P0, R30, R28, R7, R6 ;  /* 0x080000071c1e7389 */ /* 0x0000640000000006 */
[----:B01----:R-:W-:Y:S05]  /*f090*/  ENDCOLLECTIVE ;  /* 0x000000000000791b */ /* 0x003fea0003800000 */
.L_x_975:
[----:B------:R-:W-:Y:S01]  /*f0a0*/  MOV R28, R50 ;  /* 0x00000032001c7202 */ /* 0x000fe20000000f00 */
[----:B------:R-:W-:-:S07]  /*f0b0*/  IMAD.MOV.U32 R52, RZ, RZ, R30 ;  /* 0x000000ffff347224 */ /* 0x000fce00078e001e */
[----:B------:R-:W-:Y:S05]  /*f0c0*/  WARPSYNC.COLLECTIVE R29, `(.L_x_976) ;  /* 0x000000001d087348 */ /* 0x000fea0003c00000 */
[----:B------:R0:W1:Y:S02]  /*f0d0*/  SHFL.DOWN P0, R30, R28, R7, R6 ;  /* 0x080000071c1e7389 */ /* 0x0000640000000006 */
[----:B01----:R-:W-:Y:S05]  /*f0e0*/  ENDCOLLECTIVE ;  /* 0x000000000000791b */ /* 0x003fea0003800000 */
.L_x_976:
[----:B------:R-:W-:Y:S05]  /*f0f0*/  BRA `(.L_x_977) ;  /* 0xffffffb800b87947 */ /* 0x000fea000383ffff */
.L_x_793:
[----:B------:R-:W-:Y:S01]  /*f100*/  BSSY B0, `(.L_x_978) ;  /* 0x0000006000007945 */ /* 0x000fe20003800000 */
[----:B------:R-:W-:Y:S02]  /*f110*/  IMAD.MOV.U32 R7, RZ, RZ, 0x2 ;  /* 0x00000002ff077424 */ /* 0x000fe400078e00ff */
[----:B------:R-:W-:-:S07]  /*f120*/  IMAD.MOV.U32 R29, RZ, RZ, -0x1 ;  /* 0xffffffffff1d7424 */ /* 0x000fce00078e00ff */
[----:B-1234-:R-:W-:Y:S05]  /*f130*/  WARPSYNC.COLLECTIVE R29, `(.L_x_979) ;  /* 0x000000001d087348 */ /* 0x01efea0003c00000 */
[----:B------:R0:W0:Y:S02]  /*f140*/  SHFL.DOWN P0, R30, R28, R7, R6 ;  /* 0x080000071c1e7389 */ /* 0x0000240000000006 */
[----:B01234-:R-:W-:Y:S05]  /*f150*/  ENDCOLLECTIVE ;  /* 0x000000000000791b */ /* 0x01ffea0003800000 */
.L_x_979:
[----:B------:R-:W-:Y:S05]  /*f160*/  BSYNC B0 ;  /* 0x0000000000007941 */ /* 0x000fea0003800000 */
.L_x_978:
[----:B------:R-:W-:Y:S05]  /*f170*/  BRA `(.L_x_980) ;  /* 0xffffffb800cc7947 */ /* 0x000fea000383ffff */
.L_x_794:
[----:B------:R-:W-:Y:S01]  /*f180*/  BSSY B0, `(.L_x_981) ;  /* 0x0000007000007945 */ /* 0x000fe20003800000 */
[----:B------:R-:W-:Y:S02]  /*f190*/  IMAD.MOV.U32 R28, RZ, RZ, R38 ;  /* 0x000000ffff1c7224 */ /* 0x000fe400078e0026 */
[----:B------:R-:W-:Y:S02]  /*f1a0*/  IMAD.MOV.U32 R7, RZ, RZ, 0x4 ;  /* 0x00000004ff077424 */ /* 0x000fe400078e00ff */
[----:B------:R-:W-:-:S07]  /*f1b0*/  IMAD.MOV.U32 R29, RZ, RZ, -0x1 ;  /* 0xffffffffff1d7424 */ /* 0x000fce00078e00ff */
[----:B-1234-:R-:W-:Y:S05]  /*f1c0*/  WARPSYNC.COLLECTIVE R29, `(.L_x_982) ;  /* 0x000000001d087348 */ /* 0x01efea0003c00000 */
[----:B------:R0:W0:Y:S02]  /*f1d0*/  SHFL.DOWN P0, R30, R28, R7, R6 ;  /* 0x080000071c1e7389 */ /* 0x0000240000000006 */
[----:B01234-:R-:W-:Y:S05]  /*f1e0*/  ENDCOLLECTIVE ;  /* 0x000000000000791b */ /* 0x01ffea0003800000 */
.L_x_982:
[----:B------:R-:W-:Y:S05]  /*f1f0*/  BSYNC B0 ;  /* 0x0000000000007941 */ /* 0x000fea0003800000 */
.L_x_981:
[----:B------:R-:W-:Y:S02]  /*f200*/  IMAD.MOV.U32 R28, RZ, RZ, R39 ;  /* 0x000000ffff1c7224 */ /* 0x000fe400078e0027 */
[----:B------:R-:W-:Y:S02]  /*f210*/  IMAD.MOV.U32 R7, RZ, RZ, 0x4 ;  /* 0x00000004ff077424 */ /* 0x000fe400078e00ff */
[----:B------:R-:W-:Y:S02]  /*f220*/  IMAD.MOV.U32 R29, RZ, RZ, -0x1 ;  /* 0xffffffffff1d7424 */ /* 0x000fe400078e00ff */
[----:B------:R-:W-:-:S07]  /*f230*/  IMAD.MOV.U32 R27, RZ, RZ, R30 ;  /* 0x000000ffff1b7224 */ /* 0x000fce00078e001e */
[----:B------:R-:W-:Y:S05]  /*f240*/  WARPSYNC.COLLECTIVE R29, `(.L_x_983) ;  /* 0x000000001d087348 */ /* 0x000fea0003c00000 */
[----:B------:R0:W1:Y:S02]  /*f250*/  SHFL.DOWN P0, R30, R28, R7, R6 ;  /* 0x080000071c1e7389 */ /* 0x0000640000000006 */
[----:B01----:R-:W-:Y:S05]  /*f260*/  ENDCOLLECTIVE ;  /* 0x000000000000791b */ /* 0x003fea0003800000 */
.L_x_983:
[----:B------:R-:W-:Y:S02]  /*f270*/  IMAD.MOV.U32 R28, RZ, RZ, R40 ;  /* 0x000000ffff1c7224 */ /* 0x000fe400078e0028 */
[----:B------:R-:W-:-:S07]  /*f280*/  IMAD.MOV.U32 R44, RZ, RZ, R30 ;  /* 0x000000ffff2c7224 */ /* 0x000fce00078e001e */
[----:B------:R-:W-:Y:S05]  /*f290*/  WARPSYNC.COLLECTIVE R29, `(.L_x_984) ;  /* 0x000000001d087348 */ /* 0x000fea0003c00000 */
[----:B------:R0:W1:Y:S02]  /*f2a0*/  SHFL.DOWN P0, R30, R28, R7, R6 ;  /* 0x080000071c1e7389 */ /* 0x0000640000000006 */
[----:B01----:R-:W-:Y:S05]  /*f2b0*/  ENDCOLLECTIVE ;  /* 0x000000000000791b */ /* 0x003fea0003800000 */
.L_x_984:
[----:B------:R-:W-:Y:S02]  /*f2c0*/  IMAD.MOV.U32 R28, RZ, RZ, R41 ;  /* 0x000000ffff1c7224 */ /* 0x000fe400078e0029 */
[----:B------:R-:W-:-:S07]  /*f2d0*/  IMAD.MOV.U32 R31, RZ, RZ, R30 ;  /* 0x000000ffff1f7224 */ /* 0x000fce00078e001e */
[----:B------:R-:W-:Y:S05]  /*f2e0*/  WARPSYNC.COLLECTIVE R29, `(.L_x_985) ;  /* 0x000000001d087348 */ /* 0x000fea0003c00000 */
[----:B------:R0:W1:Y:S02]  /*f2f0*/  SHFL.DOWN P0, R30, R28, R7, R6 ;  /* 0x080000071c1e7389 */ /* 0x0000640000000006 */
[----:B01----:R-:W-:Y:S05]  /*f300*/  ENDCOLLECTIVE ;  /* 0x000000000000791b */ /* 0x003fea0003800000 */
.L_x_985:
[----:B------:R-:W-:Y:S02]  /*f310*/  IMAD.MOV.U32 R28, RZ, RZ, R50 ;  /* 0x000000ffff1c7224 */ /* 0x000fe400078e0032 */
[----:B------:R-:W-:-:S07]  /*f320*/  IMAD.MOV.U32 R52, RZ, RZ, R30 ;  /* 0x000000ffff347224 */ /* 0x000fce00078e001e */
[----:B------:R-:W-:Y:S05]  /*f330*/  WARPSYNC.COLLECTIVE R29, `(.L_x_986) ;  /* 0x000000001d087348 */ /* 0x000fea0003c00000 */
[----:B------:R0:W1:Y:S02]  /*f340*/  SHFL.DOWN P0, R30, R28, R7, R6 ;  /* 0x080000071c1e7389 */ /* 0x0000640000000006 */
[----:B01----:R-:W-:Y:S05]  /*f350*/  ENDCOLLECTIVE ;  /* 0x000000000000791b */ /* 0x003fea0003800000 */
.L_x_986:
[----:B------:R-:W-:Y:S05]  /*f360*/  BRA `(.L_x_987) ;  /* 0xffffffb800747947 */ /* 0x000fea000383ffff */
.L_x_795:
[----:B------:R-:W-:Y:S01]  /*f370*/  BSSY B0, `(.L_x_988) ;  /* 0x0000006000007945 */ /* 0x000fe20003800000 */
[----:B------:R-:W-:Y:S02]  /*f380*/  IMAD.MOV.U32 R7, RZ, RZ, 0x4 ;  /* 0x00000004ff077424 */ /* 0x000fe400078e00ff */
[----:B------:R-:W-:-:S07]  /*f390*/  IMAD.MOV.U32 R29, RZ, RZ, -0x1 ;  /* 0xffffffffff1d7424 */ /* 0x000fce00078e00ff */
[----:B-1234-:R-:W-:Y:S05]  /*f3a0*/  WARPSYNC.COLLECTIVE R29, `(.L_x_989) ;  /* 0x000000001d087348 */ /* 0x01efea0003c00000 */
[----:B------:R0:W0:Y:S02]  /*f3b0*/  SHFL.DOWN P0, R30, R28, R7, R6 ;  /* 0x080000071c1e7389 */ /* 0x0000240000000006 */
[----:B01234-:R-:W-:Y:S05]  /*f3c0*/  ENDCOLLECTIVE ;  /* 0x000000000000791b */ /* 0x01ffea0003800000 */
.L_x_989:
[----:B------:R-:W-:Y:S05]  /*f3d0*/  BSYNC B0 ;  /* 0x0000000000007941 */ /* 0x000fea0003800000 */
.L_x_988:
[----:B------:R-:W-:Y:S05]  /*f3e0*/  BRA `(.L_x_990) ;  /* 0xffffffb800887947 */ /* 0x000fea000383ffff */
.L_x_796:
[----:B------:R-:W-:Y:S01]  /*f3f0*/  BSSY B0, `(.L_x_991) ;  /* 0x0000007000007945 */ /* 0x000fe20003800000 */
[----:B------:R-:W-:Y:S02]  /*f400*/  IMAD.MOV.U32 R28, RZ, RZ, R38 ;  /* 0x000000ffff1c7224 */ /* 0x000fe400078e0026 */
[----:B------:R-:W-:Y:S02]  /*f410*/  IMAD.MOV.U32 R7, RZ, RZ, 0x8 ;  /* 0x00000008ff077424 */ /* 0x000fe400078e00ff */
[----:B------:R-:W-:-:S07]  /*f420*/  IMAD.MOV.U32 R29, RZ, RZ, -0x1 ;  /* 0xffffffffff1d7424 */ /* 0x000fce00078e00ff */
[----:B-1234-:R-:W-:Y:S05]  /*f430*/  WARPSYNC.COLLECTIVE R29, `(.L_x_992) ;  /* 0x000000001d087348 */ /* 0x01efea0003c00000 */
[----:B------:R0:W0:Y:S02]  /*f440*/  SHFL.DOWN P0, R30, R28, R7, R6 ;  /* 0x080000071c1e7389 */ /* 0x0000240000000006 */
[----:B01234-:R-:W-:Y:S05]  /*f450*/  ENDCOLLECTIVE ;  /* 0x000000000000791b */ /* 0x01ffea0003800000 */
.L_x_992:
[----:B------:R-:W-:Y:S05]  /*f460*/  BSYNC B0 ;  /* 0x0000000000007941 */ /* 0x000fea0003800000 */
.L_x_991:
[----:B------:R-:W-:Y:S02]  /*f470*/  IMAD.MOV.U32 R28, RZ, RZ, R39 ;  /* 0x000000ffff1c7224 */ /* 0x000fe400078e0027 */
[----:B------:R-:W-:Y:S02]  /*f480*/  IMAD.MOV.U32 R7, RZ, RZ, 0x8 ;  /* 0x00000008ff077424 */ /* 0x000fe400078e00ff */
[----:B------:R-:W-:Y:S02]  /*f490*/  IMAD.MOV.U32 R29, RZ, RZ, -0x1 ;  /* 0xffffffffff1d7424 */ /* 0x000fe400078e00ff */
[----:B------:R-:W-:-:S07]  /*f4a0*/  IMAD.MOV.U32 R27, RZ, RZ, R30 ;  /* 0x000000ffff1b7224 */ /* 0x000fce00078e001e */
[----:B------:R-:W-:Y:S05]  /*f4b0*/  WARPSYNC.COLLECTIVE R29, `(.L_x_993) ;  /* 0x000000001d087348 */ /* 0x000fea0003c00000 */
[----:B------:R0:W1:Y:S02]  /*f4c0*/  SHFL.DOWN P0, R30, R28, R7, R6 ;  /* 0x080000071c1e7389 */ /* 0x0000640000000006 */
[----:B01----:R-:W-:Y:S05]  /*f4d0*/  ENDCOLLECTIVE ;  /* 0x000000000000791b */ /* 0x003fea0003800000 */
.L_x_993:
[----:B------:R-:W-:Y:S02]  /*f4e0*/  IMAD.MOV.U32 R28, RZ, RZ, R40 ;  /* 0x000000ffff1c7224 */ /* 0x000fe400078e0028 */
[----:B------:R-:W-:-:S07]  /*f4f0*/  IMAD.MOV.U32 R44, RZ, RZ, R30 ;  /* 0x000000ffff2c7224 */ /* 0x000fce00078e001e */
[----:B------:R-:W-:Y:S05]  /*f500*/  WARPSYNC.COLLECTIVE R29, `(.L_x_994) ;  /* 0x000000001d087348 */ /* 0x000fea0003c00000 */
[----:B------:R0:W1:Y:S02]  /*f510*/  SHFL.DOWN P0, R30, R28, R7, R6 ;  /* 0x080000071c1e7389 */ /* 0x0000640000000006 */
[----:B01----:R-:W-:Y:S05]  /*f520*/  ENDCOLLECTIVE ;  /* 0x000000000000791b */ /* 0x003fea0003800000 */
.L_x_994:
[----:B------:R-:W-:Y:S02]  /*f530*/  IMAD.MOV.U32 R28, RZ, RZ, R41 ;  /* 0x000000ffff1c7224 */ /* 0x000fe400078e0029 */
[----:B------:R-:W-:-:S07]  /*f540*/  IMAD.MOV.U32 R45, RZ, RZ, R30 ;  /* 0x000000ffff2d7224 */ /* 0x000fce00078e001e */
[----:B------:R-:W-:Y:S05]  /*f550*/  WARPSYNC.COLLECTIVE R29, `(.L_x_995) ;  /* 0x000000001d087348 */ /* 0x000fea0003c00000 */
[----:B------:R0:W1:Y:S02]  /*f560*/  SHFL.DOWN P0, R30, R28, R7, R6 ;  /* 0x080000071c1e7389 */ /* 0x0000640000000006 */
[----:B01----:R-:W-:Y:S05]  /*f570*/  ENDCOLLECTIVE ;  /* 0x000000000000791b */ /* 0x003fea0003800000 */
.L_x_995:
[----:B------:R-:W-:Y:S02]  /*f580*/  IMAD.MOV.U32 R28, RZ, RZ, R50 ;  /* 0x000000ffff1c7224 */ /* 0x000fe400078e0032 */
[----:B------:R-:W-:-:S07]  /*f590*/  IMAD.MOV.U32 R52, RZ, RZ, R30 ;  /* 0x000000ffff347224 */ /* 0x000fce00078e001e */
[----:B------:R-:W-:Y:S05]  /*f5a0*/  WARPSYNC.COLLECTIVE R29, `(.L_x_996) ;  /* 0x000000001d087348 */ /* 0x000fea0003c00000 */
[----:B------:R0:W1:Y:S02]  /*f5b0*/  SHFL.DOWN P0, R30, R28, R7, R6 ;  /* 0x080000071c1e7389 */ /* 0x0000640000000006 */
[----:B01----:R-:W-:Y:S05]  /*f5c0*/  ENDCOLLECTIVE ;  /* 0x000000000000791b */ /* 0x003fea0003800000 */
.L_x_996:
[----:B------:R-:W-:Y:S05]  /*f5d0*/  BRA `(.L_x_997) ;  /* 0xffffffb800307947 */ /* 0x000fea000383ffff */
.L_x_797:
[----:B------:R-:W-:Y:S01]  /*f5e0*/  BSSY B0, `(.L_x_998) ;  /* 0x0000006000007945 */ /* 0x000fe20003800000 */
[----:B------:R-:W-:Y:S01]  /*f5f0*/  IMAD.MOV.U32 R7, RZ, RZ, 0x8 ;  /* 0x00000008ff077424 */ /* 0x000fe200078e00ff */
[----:B------:R-:W-:-:S07]  /*f600*/  MOV R29, 0xffffffff ;  /* 0xffffffff001d7802 */ /* 0x000fce0000000f00 */
[----:B-1234-:R-:W-:Y:S05]  /*f610*/  WARPSYNC.COLLECTIVE R29, `(.L_x_999) ;  /* 0x000000001d087348 */ /* 0x01efea0003c00000 */
[----:B------:R0:W0:Y:S02]  /*f620*/  SHFL.DOWN P0, R30, R28, R7, R6 ;  /* 0x080000071c1e7389 */ /* 0x0000240000000006 */
[----:B01234-:R-:W-:Y:S05]  /*f630*/  ENDCOLLECTIVE ;  /* 0x000000000000791b */ /* 0x01ffea0003800000 */
.L_x_999:
[----:B------:R-:W-:Y:S05]  /*f640*/  BSYNC B0 ;  /* 0x0000000000007941 */ /* 0x000fea0003800000 */
.L_x_998:
[----:B------:R-:W-:Y:S05]  /*f650*/  BRA `(.L_x_1000) ;  /* 0xffffffb800447947 */ /* 0x000fea000383ffff */
.L_x_798:
[----:B------:R-:W-:Y:S01]  /*f660*/  BSSY B0, `(.L_x_1001) ;  /* 0x0000007000007945 */ /* 0x000fe20003800000 */
[----:B------:R-:W-:Y:S02]  /*f670*/  IMAD.MOV.U32 R28, RZ, RZ, R38 ;  /* 0x000000ffff1c7224 */ /* 0x000fe400078e0026 */
[----:B------:R-:W-:Y:S02]  /*f680*/  IMAD.MOV.U32 R7, RZ, RZ, 0x10 ;  /* 0x00000010ff077424 */ /* 0x000fe400078e00ff */
[----:B------:R-:W-:-:S07]  /*f690*/  IMAD.MOV.U32 R29, RZ, RZ, -0x1 ;  /* 0xffffffffff1d7424 */ /* 0x000fce00078e00ff */
[----:B-1234-:R-:W-:Y:S05]  /*f6a0*/  WARPSYNC.COLLECTIVE R29, `(.L_x_1002) ;  /* 0x000000001d087348 */ /* 0x01efea0003c00000 */
[----:B------:R0:W0:Y:S02]  /*f6b0*/  SHFL.DOWN P0, R30, R28, R7, R6 ;  /* 0x080000071c1e7389 */ /* 0x0000240000000006 */
[----:B01234-:R-:W-:Y:S05]  /*f6c0*/  ENDCOLLECTIVE ;  /* 0x000000000000791b */ /* 0x01ffea0003800000 */
.L_x_1002:
[----:B------:R-:W-:Y:S05]  /*f6d0*/  BSYNC B0 ;  /* 0x0000000000007941 */ /* 0x000fea0003800000 */
.L_x_1001:
[----:B------:R-:W-:Y:S02]  /*f6e0*/  IMAD.MOV.U32 R28, RZ, RZ, R39 ;  /* 0x000000ffff1c7224 */ /* 0x000fe400078e0027 */
[----:B------:R-:W-:Y:S02]  /*f6f0*/  IMAD.MOV.U32 R7, RZ, RZ, 0x10 ;  /* 0x00000010ff077424 */ /* 0x000fe400078e00ff */
[----:B------:R-:W-:Y:S02]  /*f700*/  IMAD.MOV.U32 R29, RZ, RZ, -0x1 ;  /* 0xffffffffff1d7424 */ /* 0x000fe400078e00ff */
[----:B------:R-:W-:-:S07]  /*f710*/  IMAD.MOV.U32 R45, RZ, RZ, R30 ;  /* 0x000000ffff2d7224 */ /* 0x000fce00078e001e */
[----:B------:R-:W-:Y:S05]  /*f720*/  WARPSYNC.COLLECTIVE R29, `(.L_x_1003) ;  /* 0x000000001d087348 */ /* 0x000fea0003c00000 */
[----:B------:R0:W1:Y:S02]  /*f730*/  SHFL.DOWN P0, R30, R28, R7, R6 ;  /* 0x080000071c1e7389 */ /* 0x0000640000000006 */
[----:B01----:R-:W-:Y:S05]  /*f740*/  ENDCOLLECTIVE ;  /* 0x000000000000791b */ /* 0x003fea0003800000 */
.L_x_1003:
[----:B------:R-:W-:Y:S02]  /*f750*/  IMAD.MOV.U32 R28, RZ, RZ, R40 ;  /* 0x000000ffff1c7224 */ /* 0x000fe400078e0028 */
[----:B------:R-:W-:-:S07]  /*f760*/  IMAD.MOV.U32 R44, RZ, RZ, R30 ;  /* 0x000000ffff2c7224 */ /* 0x000fce00078e001e */
[----:B------:R-:W-:Y:S05]  /*f770*/  WARPSYNC.COLLECTIVE R29, `(.L_x_1004) ;  /* 0x000000001d087348 */ /* 0x000fea0003c00000 */
[----:B------:R0:W1:Y:S02]  /*f780*/  SHFL.DOWN P0, R30, R28, R7, R6 ;  /* 0x080000071c1e7389 */ /* 0x0000640000000006 */
[----:B01----:R-:W-:Y:S05]  /*f790*/  ENDCOLLECTIVE ;  /* 0x000000000000791b */ /* 0x003fea0003800000 */
.L_x_1004:
[----:B------:R-:W-:Y:S02]  /*f7a0*/  IMAD.MOV.U32 R28, RZ, RZ, R41 ;  /* 0x000000ffff1c7224 */ /* 0x000fe400078e0029 */
[----:B------:R-:W-:-:S07]  /*f7b0*/  IMAD.MOV.U32 R49, RZ, RZ, R30 ;  /* 0x000000ffff317224 */ /* 0x000fce00078e001e */
[----:B------:R-:W-:Y:S05]  /*f7c0*/  WARPSYNC.COLLECTIVE R29, `(.L_x_1005) ;  /* 0x000000001d087348 */ /* 0x000fea0003c00000 */
[----:B------:R0:W1:Y:S02]  /*f7d0*/  SHFL.DOWN P0, R30, R28, R7, R6 ;  /* 0x080000071c1e7389 */ /* 0x0000640000000006 */
[----:B01----:R-:W-:Y:S05]  /*f7e0*/  ENDCOLLECTIVE ;  /* 0x000000000000791b */ /* 0x003fea0003800000 */
.L_x_1005:
[----:B------:R-:W-:Y:S02]  /*f7f0*/  IMAD.MOV.U32 R28, RZ, RZ, R50 ;  /* 0x000000ffff1c7224 */ /* 0x000fe400078e0032 */
[----:B------:R-:W-:-:S07]  /*f800*/  IMAD.MOV.U32 R52, RZ, RZ, R30 ;  /* 0x000000ffff347224 */ /* 0x000fce00078e001e */
[----:B------:R-:W-:Y:S05]  /*f810*/  WARPSYNC.COLLECTIVE R29, `(.L_x_1006) ;  /* 0x000000001d087348 */ /* 0x000fea0003c00000 */
[----:B------:R0:W1:Y:S02]  /*f820*/  SHFL.DOWN P0, R30, R28, R7, R6 ;  /* 0x080000071c1e7389 */ /* 0x0000640000000006 */
[----:B01----:R-:W-:Y:S05]  /*f830*/  ENDCOLLECTIVE ;  /* 0x000000000000791b */ /* 0x003fea0003800000 */
.L_x_1006:
[----:B------:R-:W-:Y:S05]  /*f840*/  BRA `(.L_x_1007) ;  /* 0xffffffb400ec7947 */ /* 0x000fea000383ffff */
.L_x_799:
[----:B------:R-:W-:Y:S01]  /*f850*/  BSSY B0, `(.L_x_1008) ;  /* 0x0000006000007945 */ /* 0x000fe20003800000 */
[----:B------:R-:W-:Y:S02]  /*f860*/  IMAD.MOV.U32 R7, RZ, RZ, 0x10 ;  /* 0x00000010ff077424 */ /* 0x000fe400078e00ff */
[----:B------:R-:W-:-:S07]  /*f870*/  IMAD.MOV.U32 R29, RZ, RZ, -0x1 ;  /* 0xffffffffff1d7424 */ /* 0x000fce00078e00ff */
[----:B-1234-:R-:W-:Y:S05]  /*f880*/  WARPSYNC.COLLECTIVE R29, `(.L_x_1009) ;  /* 0x000000001d087348 */ /* 0x01efea0003c00000 */
[----:B------:R0:W0:Y:S02]  /*f890*/  SHFL.DOWN P0, R30, R28, R7, R6 ;  /* 0x080000071c1e7389 */ /* 0x0000240000000006 */
[----:B01234-:R-:W-:Y:S05]  /*f8a0*/  ENDCOLLECTIVE ;  /* 0x000000000000791b */ /* 0x01ffea0003800000 */
.L_x_1009:
[----:B------:R-:W-:Y:S05]  /*f8b0*/  BSYNC B0 ;  /* 0x0000000000007941 */ /* 0x000fea0003800000 */
.L_x_1008:
[----:B------:R-:W-:Y:S05]  /*f8c0*/  BRA `(.L_x_1010) ;  /* 0xffffffb800047947 */ /* 0x000fea000383ffff */
.L_x_800:
[----:B------:R-:W-:Y:S01]  /*f8d0*/  BSSY B0, `(.L_x_1011) ;  /* 0x0000006000007945 */ /* 0x000fe20003800000 */
[----:B------:R-:W-:Y:S01]  /*f8e0*/  PLOP3.LUT P5, PT, P6, PT, PT, 0x80, 0x8 ;  /* 0x000000000008781c */ /* 0x000fe200037af070 */
[----:B------:R-:W-:-:S12]  /*f8f0*/  IMAD.MOV.U32 R29, RZ, RZ, -0x1 ;  /* 0xffffffffff1d7424 */ /* 0x000fd800078e00ff */
[----:B-1234-:R-:W-:Y:S05]  /*f900*/  WARPSYNC.COLLECTIVE R29, `(.L_x_1012) ;  /* 0x000000001d087348 */ /* 0x01efea0003c00000 */
[----:B------:R-:W-:Y:S01]  /*f910*/  VOTE.ALL P5, P5 ;  /* 0x0000000000ff7806 */ /* 0x000fe200028a0000 */
[----:B-1234-:R-:W-:-:S12]  /*f920*/  ENDCOLLECTIVE ;  /* 0x000000000000791b */ /* 0x01efd80003800000 */
.L_x_1012:
[----:B------:R-:W-:Y:S05]  /*f930*/  BSYNC B0 ;  /* 0x0000000000007941 */ /* 0x000fea0003800000 */
.L_x_1011:
[----:B------:R-:W-:Y:S01]  /*f940*/  PLOP3.LUT P6, PT, P5, PT, PT, 0x80, 0x8 ;  /* 0x000000000008781c */ /* 0x000fe20002fcf070 */
[----:B------:R-:W-:-:S12]  /*f950*/  BRA `(.L_x_1013) ;  /* 0xffffffb400f47947 */ /* 0x000fd8000383ffff */
.L_x_802:
[----:B------:R-:W-:Y:S01]  /*f960*/  BSSY B0, `(.L_x_1014) ;  /* 0x0000006000007945 */ /* 0x000fe20003800000 */
[----:B------:R-:W-:Y:S01]  /*f970*/  PLOP3.LUT P0, PT, P0, PT, PT, 0x8, 0x80 ;  /* 0x000000000080781c */ /* 0x000fe2000070e170 */
[----:B------:R-:W-:-:S12]  /*f980*/  IMAD.MOV.U32 R29, RZ, RZ, -0x1 ;  /* 0xffffffffff1d7424 */ /* 0x000fd800078e00ff */
[----:B-1234-:R-:W-:Y:S05]  /*f990*/  WARPSYNC.COLLECTIVE R29, `(.L_x_1015) ;  /* 0x000000001d087348 */ /* 0x01efea0003c00000 */
[----:B------:R-:W-:Y:S01]  /*f9a0*/  VOTE.ANY P0, P0 ;  /* 0x0000000000ff7806 */ /* 0x000fe20000000100 */
[----:B-1234-:R-:W-:-:S12]  /*f9b0*/  ENDCOLLECTIVE ;  /* 0x000000000000791b */ /* 0x01efd80003800000 */
.L_x_1015:
[----:B------:R-:W-:Y:S05]  /*f9c0*/  BSYNC B0 ;  /* 0x0000000000007941 */ /* 0x000fea0003800000 */
.L_x_1014:
[----:B------:R-:W-:Y:S05]  /*f9d0*/  BRA `(.L_x_1016) ;  /* 0xffffffb8000c7947 */ /* 0x000fea000383ffff */
.L_x_807:
[----:B------:R-:W-:Y:S01]  /*f9e0*/  BSSY B0, `(.L_x_1017) ;  /* 0x0000006000007945 */ /* 0x000fe20003800000 */
[----:B------:R-:W-:Y:S01]  /*f9f0*/  PLOP3.LUT P0, PT, P0, PT, PT, 0x8, 0x80 ;  /* 0x000000000080781c */ /* 0x000fe2000070e170 */
[----:B------:R-:W-:-:S12]  /*fa00*/  IMAD.MOV.U32 R29, RZ, RZ, -0x1 ;  /* 0xffffffffff1d7424 */ /* 0x000fd800078e00ff */
[----:B012345:R-:W-:Y:S05]  /*fa10*/  WARPSYNC.COLLECTIVE R29, `(.L_x_1018) ;  /* 0x000000001d087348 */ /* 0x03ffea0003c00000 */
[----:B------:R-:W-:Y:S01]  /*fa20*/  VOTE.ANY R29, PT, P0 ;  /* 0x00000000001d7806 */ /* 0x000fe200000e0100 */
[----:B012345:R-:W-:Y:S06]  /*fa30*/  ENDCOLLECTIVE ;  /* 0x000000000000791b */ /* 0x03ffec0003800000 */
.L_x_1018:
[----:B------:R-:W-:Y:S05]  /*fa40*/  BSYNC B0 ;  /* 0x0000000000007941 */ /* 0x000fea0003800000 */
.L_x_1017:
        /* <DEDUP_REMOVED lines=10> */
.L_x_1019:
[----:B------:R-:W-:Y:S02]  /*faf0*/  IMAD.MOV.U32 R28, RZ, RZ, R43 ;  /* 0x000000ffff1c7224 */ /* 0x000fe400078e002b */
[----:B------:R-:W-:-:S07]  /*fb00*/  IMAD.MOV.U32 R52, RZ, RZ, R30 ;  /* 0x000000ffff347224 */ /* 0x000fce00078e001e */
[----:B------:R-:W-:Y:S05]  /*fb10*/  WARPSYNC.COLLECTIVE R29, `(.L_x_1020) ;  /* 0x000000001d087348 */ /* 0x000fea0003c00000 */
[----:B------:R0:W1:Y:S02]  /*fb20*/  SHFL.DOWN P0, R30, R28, R7, R6 ;  /* 0x080000071c1e7389 */ /* 0x0000640000000006 */
[----:B01----:R-:W-:Y:S05]  /*fb30*/  ENDCOLLECTIVE ;  /* 0x000000000000791b */ /* 0x003fea0003800000 */
.L_x_1020:
[----:B------:R-:W-:Y:S02]  /*fb40*/  IMAD.MOV.U32 R28, RZ, RZ, R44 ;  /* 0x000000ffff1c7224 */ /* 0x000fe400078e002c */
[----:B------:R-:W-:-:S07]  /*fb50*/  IMAD.MOV.U32 R53, RZ, RZ, R30 ;  /* 0x000000ffff357224 */ /* 0x000fce00078e001e */
[----:B------:R-:W-:Y:S05]  /*fb60*/  WARPSYNC.COLLECTIVE R29, `(.L_x_1021) ;  /* 0x000000001d087348 */ /* 0x000fea0003c00000 */
[----:B------:R0:W1:Y:S02]  /*fb70*/  SHFL.DOWN P0, R30, R28, R7, R6 ;  /* 0x080000071c1e7389 */ /* 0x0000640000000006 */
[----:B01----:R-:W-:Y:S05]  /*fb80*/  ENDCOLLECTIVE ;  /* 0x000000000000791b */ /* 0x003fea0003800000 */
.L_x_1021:
[----:B------:R-:W-:Y:S02]  /*fb90*/  IMAD.MOV.U32 R28, RZ, RZ, R45 ;  /* 0x000000ffff1c7224 */ /* 0x000fe400078e002d */
[----:B------:R-:W-:-:S07]  /*fba0*/  IMAD.MOV.U32 R54, RZ, RZ, R30 ;  /* 0x000000ffff367224 */ /* 0x000fce00078e001e */
[----:B------:R-:W-:Y:S05]  /*fbb0*/  WARPSYNC.COLLECTIVE R29, `(.L_x_1022) ;  /* 0x000000001d087348 */ /* 0x000fea0003c00000 */
[----:B------:R0:W1:Y:S02]  /*fbc0*/  SHFL.DOWN P0, R30, R28, R7, R6 ;  /* 0x080000071c1e7389 */ /* 0x0000640000000006 */
[----:B01----:R-:W-:Y:S05]  /*fbd0*/  ENDCOLLECTIVE ;  /* 0x000000000000791b */ /* 0x003fea0003800000 */
.L_x_1022:
[----:B------:R-:W-:Y:S02]  /*fbe0*/  IMAD.MOV.U32 R28, RZ, RZ, R49 ;  /* 0x000000ffff1c7224 */ /* 0x000fe400078e0031 */
[----:B------:R-:W-:-:S07]  /*fbf0*/  IMAD.MOV.U32 R55, RZ, RZ, R30 ;  /* 0x000000ffff377224 */ /* 0x000fce00078e001e */
[----:B------:R-:W-:Y:S05]  /*fc00*/  WARPSYNC.COLLECTIVE R29, `(.L_x_1023) ;  /* 0x000000001d087348 */ /* 0x000fea0003c00000 */
[----:B------:R0:W1:Y:S02]  /*fc10*/  SHFL.DOWN P0, R30, R28, R7, R6 ;  /* 0x080000071c1e7389 */ /* 0x0000640000000006 */
[----:B01----:R-:W-:Y:S05]  /*fc20*/  ENDCOLLECTIVE ;  /* 0x000000000000791b */ /* 0x003fea0003800000 */
.L_x_1023:
[----:B------:R-:W-:Y:S01]  /*fc30*/  IMAD.MOV.U32 R56, RZ, RZ, R30 ;  /* 0x000000ffff387224 */ /* 0x000fe200078e001e */
[----:B------:R-:W-:Y:S06]  /*fc40*/  BRA `(.L_x_1024) ;  /* 0xffffffb400f07947 */ /* 0x000fec000383ffff */
.L_x_808:
[----:B------:R-:W-:Y:S01]  /*fc50*/  HFMA2 R7, -RZ, RZ, 0, 5.9604644775390625e-08 ;  /* 0x00000001ff077431 */ /* 0x000fe200000001ff */
[----:B------:R-:W-:Y:S01]  /*fc60*/  BSSY B0, `(.L_x_1025) ;  /* 0x0000005000007945 */ /* 0x000fe20003800000 */
[----:B------:R-:W-:-:S07]  /*fc70*/  IMAD.MOV.U32 R29, RZ, RZ, -0x1 ;  /* 0xffffffffff1d7424 */ /* 0x000fce00078e00ff */
[----:B01234-:R-:W-:Y:S05]  /*fc80*/  WARPSYNC.COLLECTIVE R29, `(.L_x_1026) ;  /* 0x000000001d087348 */ /* 0x01ffea0003c00000 */
[----:B------:R0:W0:Y:S02]  /*fc90*/  SHFL.DOWN P0, R30, R28, R7, R6 ;  /* 0x080000071c1e7389 */ /* 0x0000240000000006 */
[----:B01234-:R-:W-:Y:S05]  /*fca0*/  ENDCOLLECTIVE ;  /* 0x000000000000791b */ /* 0x01ffea0003800000 */
.L_x_1026:
[----:B------:R-:W-:Y:S05]  /*fcb0*/  BSYNC B0 ;  /* 0x0000000000007941 */ /* 0x000fea0003800000 */
.L_x_1025:
[----:B------:R-:W-:Y:S05]  /*fcc0*/  BRA `(.L_x_1027) ;  /* 0xffffffb400e07947 */ /* 0x000fea000383ffff */
.L_x_811:
[----:B------:R-:W-:Y:S01]  /*fcd0*/  BSSY B0, `(.L_x_1028) ;  /* 0x0000007000007945 */ /* 0x000fe20003800000 */
[----:B------:R-:W-:Y:S02]  /*fce0*/  IMAD.MOV.U32 R28, RZ, RZ, R57 ;  /* 0x000000ffff1c7224 */ /* 0x000fe400078e0039 */
[----:B------:R-:W-:Y:S02]  /*fcf0*/  IMAD.MOV.U32 R7, RZ, RZ, 0x2 ;  /* 0x00000002ff077424 */ /* 0x000fe400078e00ff */
[----:B------:R-:W-:-:S07]  /*fd00*/  IMAD.MOV.U32 R29, RZ, RZ, -0x1 ;  /* 0xffffffffff1d7424 */ /* 0x000fce00078e00ff */
[----:B01234-:R-:W-:Y:S05]  /*fd10*/  WARPSYNC.COLLECTIVE R29, `(.L_x_1029) ;  /* 0x000000001d087348 */ /* 0x01ffea0003c00000 */
[----:B------:R0:W0:Y:S02]  /*fd20*/  SHFL.DOWN P0, R30, R28, R7, R6 ;  /* 0x080000071c1e7389 */ /* 0x0000240000000006 */
[----:B01234-:R-:W-:Y:S05]  /*fd30*/  ENDCOLLECTIVE ;  /* 0x000000000000791b */ /* 0x01ffea0003800000 */
.L_x_1029:
[----:B------:R-:W-:Y:S05]  /*fd40*/  BSYNC B0 ;  /* 0x0000000000007941 */ /* 0x000fea0003800000 */
.L_x_1028:
[----:B------:R-:W-:Y:S02]  /*fd50*/  IMAD.MOV.U32 R28, RZ, RZ, R58 ;  /* 0x000000ffff1c7224 */ /* 0x000fe400078e003a */
[----:B------:R-:W-:Y:S02]  /*fd60*/  IMAD.MOV.U32 R7, RZ, RZ, 0x2 ;  /* 0x00000002ff077424 */ /* 0x000fe400078e00ff */
[----:B------:R-:W-:Y:S02]  /*fd70*/  IMAD.MOV.U32 R29, RZ, RZ, -0x1 ;  /* 0xffffffffff1d7424 */ /* 0x000fe400078e00ff */
[----:B------:R-:W-:-:S07]  /*fd80*/  IMAD.MOV.U32 R52, RZ, RZ, R30 ;  /* 0x000000ffff347224 */ /* 0x000fce00078e001e */
[----:B------:R-:W-:Y:S05]  /*fd90*/  WARPSYNC.COLLECTIVE R29, `(.L_x_1030) ;  /* 0x000000001d087348 */ /* 0x000fea0003c00000 */
[----:B------:R0:W1:Y:S02]  /*fda0*/  SHFL.DOWN P0, R30, R28, R7, R6 ;  /* 0x080000071c1e7389 */ /* 0x0000640000000006 */
[----:B01----:R-:W-:Y:S05]  /*fdb0*/  ENDCOLLECTIVE ;  /* 0x000000000000791b */ /* 0x003fea0003800000 */
.L_x_1030:
[----:B------:R-:W-:Y:S02]  /*fdc0*/  IMAD.MOV.U32 R28, RZ, RZ, R59 ;  /* 0x000000ffff1c7224 */ /* 0x000fe400078e003b */
[----:B------:R-:W-:-:S07]  /*fdd0*/  IMAD.MOV.U32 R53, RZ, RZ, R30 ;  /* 0x000000ffff357224 */ /* 0x000fce00078e001e */
[----:B------:R-:W-:Y:S05]  /*fde0*/  WARPSYNC.COLLECTIVE R29, `(.L_x_1031) ;  /* 0x000000001d087348 */ /* 0x000fea0003c00000 */
[----:B------:R0:W1:Y:S02]  /*fdf0*/  SHFL.DOWN P0, R30, R28, R7, R6 ;  /* 0x080000071c1e7389 */ /* 0x0000640000000006 */
[----:B01----:R-:W-:Y:S05]  /*fe00*/  ENDCOLLECTIVE ;  /* 0x000000000000791b */ /* 0x003fea0003800000 */
.L_x_1031:
[----:B------:R-:W-:Y:S02]  /*fe10*/  IMAD.MOV.U32 R28, RZ, RZ, R60 ;  /* 0x000000ffff1c7224 */ /* 0x000fe400078e003c */
[----:B------:R-:W-:-:S07]  /*fe20*/  IMAD.MOV.U32 R54, RZ, RZ, R30 ;  /* 0x000000ffff367224 */ /* 0x000fce00078e001e */
[----:B------:R-:W-:Y:S05]  /*fe30*/  WARPSYNC.COLLECTIVE R29, `(.L_x_1032) ;  /* 0x000000001d087348 */ /* 0x000fea0003c00000 */
[----:B------:R0:W1:Y:S02]  /*fe40*/  SHFL.DOWN P0, R30, R28, R7, R6 ;  /* 0x080000071c1e7389 */ /* 0x0000640000000006 */
[----:B01----:R-:W-:Y:S05]  /*fe50*/  ENDCOLLECTIVE ;  /* 0x000000000000791b */ /* 0x003fea0003800000 */
.L_x_1032:
[----:B------:R-:W-:Y:S02]  /*fe60*/  IMAD.MOV.U32 R28, RZ, RZ, R61 ;  /* 0x000000ffff1c7224 */ /* 0x000fe400078e003d */
[----:B------:R-:W-:-:S07]  /*fe70*/  IMAD.MOV.U32 R55, RZ, RZ, R30 ;  /* 0x000000ffff377224 */ /* 0x000fce00078e001e */
[----:B------:R-:W-:Y:S05]  /*fe80*/  WARPSYNC.COLLECTIVE R29, `(.L_x_1033) ;  /* 0x000000001d087348 */ /* 0x000fea0003c00000 */
[----:B------:R0:W1:Y:S02]  /*fe90*/  SHFL.DOWN P0, R30, R28, R7, R6 ;  /* 0x080000071c1e7389 */ /* 0x0000640000000006 */
[----:B01----:R-:W-:Y:S05]  /*fea0*/  ENDCOLLECTIVE ;  /* 0x000000000000791b */ /* 0x003fea0003800000 */
.L_x_1033:
[----:B------:R-:W-:Y:S05]  /*feb0*/  BRA `(.L_x_1034) ;  /* 0xffffffb400c47947 */ /* 0x000fea000383ffff */
.L_x_812:
[----:B------:R-:W-:Y:S01]  /*fec0*/  BSSY B0, `(.L_x_1035) ;  /* 0x0000006000007945 */ /* 0x000fe20003800000 */
[----:B------:R-:W-:Y:S02]  /*fed0*/  IMAD.MOV.U32 R7, RZ, RZ, 0x2 ;  /* 0x00000002ff077424 */ /* 0x000fe400078e00ff */
[----:B------:R-:W-:-:S07]  /*fee0*/  IMAD.MOV.U32 R29, RZ, RZ, -0x1 ;  /* 0xffffffffff1d7424 */ /* 0x000fce00078e00ff */
[----:B-1234-:R-:W-:Y:S05]  /*fef0*/  WARPSYNC.COLLECTIVE R29, `(.L_x_1036) ;  /* 0x000000001d087348 */ /* 0x01efea0003c00000 */
[----:B------:R0:W0:Y:S02]  /*ff00*/  SHFL.DOWN P0, R30, R28, R7, R6 ;  /* 0x080000071c1e7389 */ /* 0x0000240000000006 */
[----:B01234-:R-:W-:Y:S05]  /*ff10*/  ENDCOLLECTIVE ;  /* 0x000000000000791b */ /* 0x01ffea0003800000 */
.L_x_1036:
[----:B------:R-:W-:Y:S05]  /*ff20*/  BSYNC B0 ;  /* 0x0000000000007941 */ /* 0x000fea0003800000 */
.L_x_1035:
[----:B------:R-:W-:Y:S05]  /*ff30*/  BRA `(.L_x_1037) ;  /* 0xffffffb400e07947 */ /* 0x000fea000383ffff */
.L_x_813:
[----:B------:R-:W-:Y:S01]  /*ff40*/  BSSY B0, `(.L_x_1038) ;  /* 0x0000007000007945 */ /* 0x000fe20003800000 */
[----:B------:R-:W-:Y:S02]  /*ff50*/  IMAD.MOV.U32 R28, RZ, RZ, R57 ;  /* 0x000000ffff1c7224 */ /* 0x000fe400078e0039 */
[----:B------:R-:W-:Y:S02]  /*ff60*/  IMAD.MOV.U32 R7, RZ, RZ, 0x4 ;  /* 0x00000004ff077424 */ /* 0x000fe400078e00ff */
[----:B------:R-:W-:-:S07]  /*ff70*/  IMAD.MOV.U32 R29, RZ, RZ, -0x1 ;  /* 0xffffffffff1d7424 */ /* 0x000fce00078e00ff */
[----:B-1234-:R-:W-:Y:S05]  /*ff80*/  WARPSYNC.COLLECTIVE R29, `(.L_x_1039) ;  /* 0x000000001d087348 */ /* 0x01efea0003c00000 */
[----:B------:R0:W0:Y:S02]  /*ff90*/  SHFL.DOWN P0, R30, R28, R7, R6 ;  /* 0x080000071c1e7389 */ /* 0x0000240000000006 */
[----:B01234-:R-:W-:Y:S05]  /*ffa0*/  ENDCOLLECTIVE ;  /* 0x000000000000791b */ /* 0x01ffea0003800000 */
.L_x_1039:
[----:B------:R-:W-:Y:S05]  /*ffb0*/  BSYNC B0 ;  /* 0x0000000000007941 */ /* 0x000fea0003800000 */
.L_x_1038:
[----:B------:R-:W-:Y:S02]  /*ffc0*/  IMAD.MOV.U32 R28, RZ, RZ, R58 ;  /* 0x000000ffff1c7224 */ /* 0x000fe400078e003a */
[----:B------:R-:W-:Y:S02]  /*ffd0*/  IMAD.MOV.U32 R7, RZ, RZ, 0x4 ;  /* 0x00000004ff077424 */ /* 0x000fe400078e00ff */
[----:B------:R-:W-:Y:S02]  /*ffe0*/  IMAD.MOV.U32 R29, RZ, RZ, -0x1 ;  /* 0xffffffffff1d7424 */ /* 0x000fe400078e00ff */
[----:B------:R-:W-:-:S07]  /*fff0*/  IMAD.MOV.U32 R52, RZ, RZ, R30 ;  /* 0x000000ffff347224 */ /* 0x000fce00078e001e */
[----:B------:R-:W-:Y:S05]  /*10000*/  WARPSYNC.COLLECTIVE R29, `(.L_x_1040) ;  /* 0x000000001d087348 */ /* 0x000fea0003c00000 */
[----:B------:R0:W1:Y:S02]  /*10010*/  SHFL.DOWN P0, R30, R28, R7, R6 ;  /* 0x080000071c1e7389 */ /* 0x0000640000000006 */
[----:B01----:R-:W-:Y:S05]  /*10020*/  ENDCOLLECTIVE ;  /* 0x000000000000791b */ /* 0x003fea0003800000 */
.L_x_1040:
[----:B------:R-:W-:Y:S02]  /*10030*/  IMAD.MOV.U32 R28, RZ, RZ, R59 ;  /* 0x000000ffff1c7224 */ /* 0x000fe400078e003b */
[----:B------:R-:W-:-:S07]  /*10040*/  IMAD.MOV.U32 R53, RZ, RZ, R30 ;  /* 0x000000ffff357224 */ /* 0x000fce00078e001e */
[----:B------:R-:W-:Y:S05]  /*10050*/  WARPSYNC.COLLECTIVE R29, `(.L_x_1041) ;  /* 0x000000001d087348 */ /* 0x000fea0003c00000 */
[----:B------:R0:W1:Y:S02]  /*10060*/  SHFL.DOWN P0, R30, R28, R7, R6 ;  /* 0x080000071c1e7389 */ /* 0x0000640000000006 */
[----:B01----:R-:W-:Y:S05]  /*10070*/  ENDCOLLECTIVE ;  /* 0x000000000000791b */ /* 0x003fea0003800000 */
.L_x_1041:
[----:B------:R-:W-:Y:S02]  /*10080*/  IMAD.MOV.U32 R28, RZ, RZ, R60 ;  /* 0x000000ffff1c7224 */ /* 0x000fe400078e003c */
[----:B------:R-:W-:-:S07]  /*10090*/  IMAD.MOV.U32 R54, RZ, RZ, R30 ;  /* 0x000000ffff367224 */ /* 0x000fce00078e001e */
[----:B------:R-:W-:Y:S05]  /*100a0*/  WARPSYNC.COLLECTIVE R29, `(.L_x_1042) ;  /* 0x000000001d087348 */ /* 0x000fea0003c00000 */
[----:B------:R0:W1:Y:S02]  /*100b0*/  SHFL.DOWN P0, R30, R28, R7, R6 ;  /* 0x080000071c1e7389 */ /* 0x0000640000000006 */
[----:B01----:R-:W-:Y:S05]  /*100c0*/  ENDCOLLECTIVE ;  /* 0x000000000000791b */ /* 0x003fea0003800000 */
.L_x_1042:
[----:B------:R-:W-:Y:S02]  /*100d0*/  IMAD.MOV.U32 R28, RZ, RZ, R61 ;  /* 0x000000ffff1c7224 */ /* 0x000fe400078e003d */
[----:B------:R-:W-:-:S07]  /*100e0*/  IMAD.MOV.U32 R55, RZ, RZ, R30 ;  /* 0x000000ffff377224 */ /* 0x000fce00078e001e */
[----:B------:R-:W-:Y:S05]  /*100f0*/  WARPSYNC.COLLECTIVE R29, `(.L_x_1043) ;  /* 0x000000001d087348 */ /* 0x000fea0003c00000 */
[----:B------:R0:W1:Y:S02]  /*10100*/  SHFL.DOWN P0, R30, R28, R7, R6 ;  /* 0x080000071c1e7389 */ /* 0x0000640000000006 */
[----:B01----:R-:W-:Y:S05]  /*10110*/  ENDCOLLECTIVE ;  /* 0x000000000000791b */ /* 0x003fea0003800000 */
.L_x_1043:
[----:B------:R-:W-:Y:S05]  /*10120*/  BRA `(.L_x_1044) ;  /* 0xffffffb400847947 */ /* 0x000fea000383ffff */
.L_x_814:
[----:B------:R-:W-:Y:S01]  /*10130*/  BSSY B0, `(.L_x_1045) ;  /* 0x0000006000007945 */ /* 0x000fe20003800000 */
[----:B------:R-:W-:Y:S02]  /*10140*/  IMAD.MOV.U32 R7, RZ, RZ, 0x4 ;  /* 0x00000004ff077424 */ /* 0x000fe400078e00ff */
[----:B------:R-:W-:-:S07]  /*10150*/  IMAD.MOV.U32 R29, RZ, RZ, -0x1 ;  /* 0xffffffffff1d7424 */ /* 0x000fce00078e00ff */
[----:B-1234-:R-:W-:Y:S05]  /*10160*/  WARPSYNC.COLLECTIVE R29, `(.L_x_1046) ;  /* 0x000000001d087348 */ /* 0x01efea0003c00000 */
[----:B------:R0:W0:Y:S02]  /*10170*/  SHFL.DOWN P0, R30, R28, R7, R6 ;  /* 0x080000071c1e7389 */ /* 0x0000240000000006 */
[----:B01234-:R-:W-:Y:S05]  /*10180*/  ENDCOLLECTIVE ;  /* 0x000000000000791b */ /* 0x01ffea0003800000 */
.L_x_1046:
[----:B------:R-:W-:Y:S05]  /*10190*/  BSYNC B0 ;  /* 0x0000000000007941 */ /* 0x000fea0003800000 */
.L_x_1045:
[----:B------:R-:W-:Y:S05]  /*101a0*/  BRA `(.L_x_1047) ;  /* 0xffffffb400a07947 */ /* 0x000fea000383ffff */
.L_x_815:
[----:B------:R-:W-:Y:S01]  /*101b0*/  BSSY B0, `(.L_x_1048) ;  /* 0x0000007000007945 */ /* 0x000fe20003800000 */
[----:B------:R-:W-:Y:S01]  /*101c0*/  MOV R28, R57 ;  /* 0x00000039001c7202 */ /* 0x000fe20000000f00 */
[----:B------:R-:W-:Y:S02]  /*101d0*/  IMAD.MOV.U32 R7, RZ, RZ, 0x8 ;  /* 0x00000008ff077424 */ /* 0x000fe400078e00ff */
[----:B------:R-:W-:-:S07]  /*101e0*/  IMAD.MOV.U32 R29, RZ, RZ, -0x1 ;  /* 0xffffffffff1d7424 */ /* 0x000fce00078e00ff */
[----:B-1234-:R-:W-:Y:S05]  /*101f0*/  WARPSYNC.COLLECTIVE R29, `(.L_x_1049) ;  /* 0x000000001d087348 */ /* 0x01efea0003c00000 */
[----:B------:R0:W0:Y:S02]  /*10200*/  SHFL.DOWN P0, R30, R28, R7, R6 ;  /* 0x080000071c1e7389 */ /* 0x0000240000000006 */
[----:B01234-:R-:W-:Y:S05]  /*10210*/  ENDCOLLECTIVE ;  /* 0x000000000000791b */ /* 0x01ffea0003800000 */
.L_x_1049:
[----:B------:R-:W-:Y:S05]  /*10220*/  BSYNC B0 ;  /* 0x0000000000007941 */ /* 0x000fea0003800000 */
.L_x_1048:
[----:B------:R-:W-:Y:S02]  /*10230*/  IMAD.MOV.U32 R28, RZ, RZ, R58 ;  /* 0x000000ffff1c7224 */ /* 0x000fe400078e003a */
[----:B------:R-:W-:Y:S02]  /*10240*/  IMAD.MOV.U32 R7, RZ, RZ, 0x8 ;  /* 0x00000008ff077424 */ /* 0x000fe400078e00ff */
[----:B------:R-:W-:Y:S02]  /*10250*/  IMAD.MOV.U32 R29, RZ, RZ, -0x1 ;  /* 0xffffffffff1d7424 */ /* 0x000fe400078e00ff */
[----:B------:R-:W-:-:S07]  /*10260*/  IMAD.MOV.U32 R52, RZ, RZ, R30 ;  /* 0x000000ffff347224 */ /* 0x000fce00078e001e */
[----:B------:R-:W-:Y:S05]  /*10270*/  WARPSYNC.COLLECTIVE R29, `(.L_x_1050) ;  /* 0x000000001d087348 */ /* 0x000fea0003c00000 */
[----:B------:R0:W1:Y:S02]  /*10280*/  SHFL.DOWN P0, R30, R28, R7, R6 ;  /* 0x080000071c1e7389 */ /* 0x0000640000000006 */
[----:B01----:R-:W-:Y:S05]  /*10290*/  ENDCOLLECTIVE ;  /* 0x000000000000791b */ /* 0x003fea0003800000 */
.L_x_1050:
[----:B------:R-:W-:Y:S02]  /*102a0*/  IMAD.MOV.U32 R28, RZ, RZ, R59 ;  /* 0x000000ffff1c7224 */ /* 0x000fe400078e003b */
[----:B------:R-:W-:-:S07]  /*102b0*/  IMAD.MOV.U32 R53, RZ, RZ, R30 ;  /* 0x000000ffff357224 */ /* 0x000fce00078e001e */
[----:B------:R-:W-:Y:S05]  /*102c0*/  WARPSYNC.COLLECTIVE R29, `(.L_x_1051) ;  /* 0x000000001d087348 */ /* 0x000fea0003c00000 */
[----:B------:R0:W1:Y:S02]  /*102d0*/  SHFL.DOWN P0, R30, R28, R7, R6 ;  /* 0x080000071c1e7389 */ /* 0x0000640000000006 */
[----:B01----:R-:W-:Y:S05]  /*102e0*/  ENDCOLLECTIVE ;  /* 0x000000000000791b */ /* 0x003fea0003800000 */
.L_x_1051:
[----:B------:R-:W-:Y:S02]  /*102f0*/  IMAD.MOV.U32 R28, RZ, RZ, R60 ;  /* 0x000000ffff1c7224 */ /* 0x000fe400078e003c */
[----:B------:R-:W-:-:S07]  /*10300*/  IMAD.MOV.U32 R54, RZ, RZ, R30 ;  /* 0x000000ffff367224 */ /* 0x000fce00078e001e */
[----:B------:R-:W-:Y:S05]  /*10310*/  WARPSYNC.COLLECTIVE R29, `(.L_x_1052) ;  /* 0x000000001d087348 */ /* 0x000fea0003c00000 */
[----:B------:R0:W1:Y:S02]  /*10320*/  SHFL.DOWN P0, R30, R28, R7, R6 ;  /* 0x080000071c1e7389 */ /* 0x0000640000000006 */
[----:B01----:R-:W-:Y:S05]  /*10330*/  ENDCOLLECTIVE ;  /* 0x000000000000791b */ /* 0x003fea0003800000 */
.L_x_1052:
[----:B------:R-:W-:Y:S02]  /*10340*/  IMAD.MOV.U32 R28, RZ, RZ, R61 ;  /* 0x000000ffff1c7224 */ /* 0x000fe400078e003d */
[----:B------:R-:W-:-:S07]  /*10350*/  IMAD.MOV.U32 R55, RZ, RZ, R30 ;  /* 0x000000ffff377224 */ /* 0x000fce00078e001e */
[----:B------:R-:W-:Y:S05]  /*10360*/  WARPSYNC.COLLECTIVE R29, `(.L_x_1053) ;  /* 0x000000001d087348 */ /* 0x000fea0003c00000 */
[----:B------:R0:W1:Y:S02]  /*10370*/  SHFL.DOWN P0, R30, R28, R7, R6 ;  /* 0x080000071c1e7389 */ /* 0x0000640000000006 */
[----:B01----:R-:W-:Y:S05]  /*10380*/  ENDCOLLECTIVE ;  /* 0x000000000000791b */ /* 0x003fea0003800000 */
.L_x_1053:
[----:B------:R-:W-:Y:S05]  /*10390*/  BRA `(.L_x_1054) ;  /* 0xffffffb400447947 */ /* 0x000fea000383ffff */
.L_x_816:
[----:B------:R-:W-:Y:S01]  /*103a0*/  BSSY B0, `(.L_x_1055) ;  /* 0x0000006000007945 */ /* 0x000fe20003800000 */
[----:B------:R-:W-:Y:S02]  /*103b0*/  IMAD.MOV.U32 R7, RZ, RZ, 0x8 ;  /* 0x00000008ff077424 */ /* 0x000fe400078e00ff */
[----:B------:R-:W-:-:S07]  /*103c0*/  IMAD.MOV.U32 R29, RZ, RZ, -0x1 ;  /* 0xffffffffff1d7424 */ /* 0x000fce00078e00ff */
[----:B-1234-:R-:W-:Y:S05]  /*103d0*/  WARPSYNC.COLLECTIVE R29, `(.L_x_1056) ;  /* 0x000000001d087348 */ /* 0x01efea0003c00000 */
[----:B------:R0:W0:Y:S02]  /*103e0*/  SHFL.DOWN P0, R30, R28, R7, R6 ;  /* 0x080000071c1e7389 */ /* 0x0000240000000006 */
[----:B01234-:R-:W-:Y:S05]  /*103f0*/  ENDCOLLECTIVE ;  /* 0x000000000000791b */ /* 0x01ffea0003800000 */
.L_x_1056:
[----:B------:R-:W-:Y:S05]  /*10400*/  BSYNC B0 ;  /* 0x0000000000007941 */ /* 0x000fea0003800000 */
.L_x_1055:
[----:B------:R-:W-:Y:S05]  /*10410*/  BRA `(.L_x_1057) ;  /* 0xffffffb400587947 */ /* 0x000fea000383ffff */
.L_x_817:
[----:B------:R-:W-:Y:S01]  /*10420*/  BSSY B0, `(.L_x_1058) ;  /* 0x0000007000007945 */ /* 0x000fe20003800000 */
[----:B------:R-:W-:Y:S02]  /*10430*/  IMAD.MOV.U32 R28, RZ, RZ, R57 ;  /* 0x000000ffff1c7224 */ /* 0x000fe400078e0039 */
[----:B------:R-:W-:Y:S02]  /*10440*/  IMAD.MOV.U32 R7, RZ, RZ, 0x10 ;  /* 0x00000010ff077424 */ /* 0x000fe400078e00ff */
[----:B------:R-:W-:-:S07]  /*10450*/  IMAD.MOV.U32 R29, RZ, RZ, -0x1 ;  /* 0xffffffffff1d7424 */ /* 0x000fce00078e00ff */
[----:B-1234-:R-:W-:Y:S05]  /*10460*/  WARPSYNC.COLLECTIVE R29, `(.L_x_1059) ;  /* 0x000000001d087348 */ /* 0x01efea0003c00000 */
[----:B------:R0:W0:Y:S02]  /*10470*/  SHFL.DOWN P0, R30, R28, R7, R6 ;  /* 0x080000071c1e7389 */ /* 0x0000240000000006 */
[----:B01234-:R-:W-:Y:S05]  /*10480*/  ENDCOLLECTIVE ;  /* 0x000000000000791b */ /* 0x01ffea0003800000 */
.L_x_1059:
[----:B------:R-:W-:Y:S05]  /*10490*/  BSYNC B0 ;  /* 0x0000000000007941 */ /* 0x000fea0003800000 */
.L_x_1058:
[----:B------:R-:W-:Y:S02]  /*104a0*/  IMAD.MOV.U32 R28, RZ, RZ, R58 ;  /* 0x000000ffff1c7224 */ /* 0x000fe400078e003a */
[----:B------:R-:W-:Y:S02]  /*104b0*/  IMAD.MOV.U32 R7, RZ, RZ, 0x10 ;  /* 0x00000010ff077424 */ /* 0x000fe400078e00ff */
[----:B------:R-:W-:Y:S02]  /*104c0*/  IMAD.MOV.U32 R29, RZ, RZ, -0x1 ;  /* 0xffffffffff1d7424 */ /* 0x000fe400078e00ff */
[----:B------:R-:W-:-:S07]  /*104d0*/  IMAD.MOV.U32 R52, RZ, RZ, R30 ;  /* 0x000000ffff347224 */ /* 0x000fce00078e001e */
[----:B------:R-:W-:Y:S05]  /*104e0*/  WARPSYNC.COLLECTIVE R29, `(.L_x_1060) ;  /* 0x000000001d087348 */ /* 0x000fea0003c00000 */
[----:B------:R0:W1:Y:S02]  /*104f0*/  SHFL.DOWN P0, R30, R28, R7, R6 ;  /* 0x080000071c1e7389 */ /* 0x0000640000000006 */
[----:B01----:R-:W-:Y:S05]  /*10500*/  ENDCOLLECTIVE ;  /* 0x000000000000791b */ /* 0x003fea0003800000 */
.L_x_1060:
[----:B------:R-:W-:Y:S02]  /*10510*/  IMAD.MOV.U32 R28, RZ, RZ, R59 ;  /* 0x000000ffff1c7224 */ /* 0x000fe400078e003b */
[----:B------:R-:W-:-:S07]  /*10520*/  IMAD.MOV.U32 R53, RZ, RZ, R30 ;  /* 0x000000ffff357224 */ /* 0x000fce00078e001e */
[----:B------:R-:W-:Y:S05]  /*10530*/  WARPSYNC.COLLECTIVE R29, `(.L_x_1061) ;  /* 0x000000001d087348 */ /* 0x000fea0003c00000 */
[----:B------:R0:W1:Y:S02]  /*10540*/  SHFL.DOWN P0, R30, R28, R7, R6 ;  /* 0x080000071c1e7389 */ /* 0x0000640000000006 */
[----:B01----:R-:W-:Y:S05]  /*10550*/  ENDCOLLECTIVE ;  /* 0x000000000000791b */ /* 0x003fea0003800000 */
.L_x_1061:
[----:B------:R-:W-:Y:S02]  /*10560*/  IMAD.MOV.U32 R28, RZ, RZ, R60 ;  /* 0x000000ffff1c7224 */ /* 0x000fe400078e003c */
[----:B------:R-:W-:-:S07]  /*10570*/  IMAD.MOV.U32 R54, RZ, RZ, R30 ;  /* 0x000000ffff367224 */ /* 0x000fce00078e001e */
[----:B------:R-:W-:Y:S05]  /*10580*/  WARPSYNC.COLLECTIVE R29, `(.L_x_1062) ;  /* 0x000000001d087348 */ /* 0x000fea0003c00000 */
[----:B------:R0:W1:Y:S02]  /*10590*/  SHFL.DOWN P0, R30, R28, R7, R6 ;  /* 0x080000071c1e7389 */ /* 0x0000640000000006 */
[----:B01----:R-:W-:Y:S05]  /*105a0*/  ENDCOLLECTIVE ;  /* 0x000000000000791b */ /* 0x003fea0003800000 */
.L_x_1062:
[----:B------:R-:W-:Y:S02]  /*105b0*/  IMAD.MOV.U32 R28, RZ, RZ, R61 ;  /* 0x000000ffff1c7224 */ /* 0x000fe400078e003d */
[----:B------:R-:W-:-:S07]  /*105c0*/  IMAD.MOV.U32 R55, RZ, RZ, R30 ;  /* 0x000000ffff377224 */ /* 0x000fce00078e001e */
[----:B------:R-:W-:Y:S05]  /*105d0*/  WARPSYNC.COLLECTIVE R29, `(.L_x_1063) ;  /* 0x000000001d087348 */ /* 0x000fea0003c00000 */
[----:B------:R0:W1:Y:S02]  /*105e0*/  SHFL.DOWN P0, R30, R28, R7, R6 ;  /* 0x080000071c1e7389 */ /* 0x0000640000000006 */
[----:B01----:R-:W-:Y:S05]  /*105f0*/  ENDCOLLECTIVE ;  /* 0x000000000000791b */ /* 0x003fea0003800000 */
.L_x_1063:
[----:B------:R-:W-:Y:S05]  /*10600*/  BRA `(.L_x_1064) ;  /* 0xffffffb000fc7947 */ /* 0x000fea000383ffff */
.L_x_818:
[----:B------:R-:W-:Y:S01]  /*10610*/  BSSY B0, `(.L_x_1065) ;  /* 0x0000006000007945 */ /* 0x000fe20003800000 */
[----:B------:R-:W-:Y:S02]  /*10620*/  IMAD.MOV.U32 R7, RZ, RZ, 0x10 ;  /* 0x00000010ff077424 */ /* 0x000fe400078e00ff */
[----:B------:R-:W-:-:S07]  /*10630*/  IMAD.MOV.U32 R29, RZ, RZ, -0x1 ;  /* 0xffffffffff1d7424 */ /* 0x000fce00078e00ff */
[----:B-1234-:R-:W-:Y:S05]  /*10640*/  WARPSYNC.COLLECTIVE R29, `(.L_x_1066) ;  /* 0x000000001d087348 */ /* 0x01efea0003c00000 */
[----:B------:R0:W0:Y:S02]  /*10650*/  SHFL.DOWN P0, R30, R28, R7, R6 ;  /* 0x080000071c1e7389 */ /* 0x0000240000000006 */
[----:B01234-:R-:W-:Y:S05]  /*10660*/  ENDCOLLECTIVE ;  /* 0x000000000000791b */ /* 0x01ffea0003800000 */
.L_x_1066:
[----:B------:R-:W-:Y:S05]  /*10670*/  BSYNC B0 ;  /* 0x0000000000007941 */ /* 0x000fea0003800000 */
.L_x_1065:
[----:B------:R-:W-:Y:S05]  /*10680*/  BRA `(.L_x_1067) ;  /* 0xffffffb400347947 */ /* 0x000fea000383ffff */
.L_x_819:
[----:B------:R-:W-:Y:S01]  /*10690*/  BSSY B0, `(.L_x_1068) ;  /* 0x0000005000007945 */ /* 0x000fe20003800000 */
[----:B------:R-:W-:-:S07]  /*106a0*/  IMAD.MOV.U32 R29, RZ, RZ, -0x1 ;  /* 0xffffffffff1d7424 */ /* 0x000fce00078e00ff */
[----:B-1234-:R-:W-:Y:S05]  /*106b0*/  WARPSYNC.COLLECTIVE R29, `(.L_x_1069) ;  /* 0x000000001d087348 */ /* 0x01efea0003c00000 */
[----:B------:R-:W-:Y:S01]  /*106c0*/  VOTE.ALL P5, P5 ;  /* 0x0000000000ff7806 */ /* 0x000fe200028a0000 */
[----:B-1234-:R-:W-:-:S12]  /*106d0*/  ENDCOLLECTIVE ;  /* 0x000000000000791b */ /* 0x01efd80003800000 */
.L_x_1069:
[----:B------:R-:W-:Y:S05]  /*106e0*/  BSYNC B0 ;  /* 0x0000000000007941 */ /* 0x000fea0003800000 */
.L_x_1068:
[----:B------:R-:W-:Y:S05]  /*106f0*/  BRA `(.L_x_1070) ;  /* 0xffffffb400287947 */ /* 0x000fea000383ffff */
.L_x_1071:
        /* <DEDUP_REMOVED lines=16> */
.L_x_1800:


//--------------------- .text._ZN6thrust24THRUST_300001_SM_1000_NS8cuda_cub4core6detail13_kernel_agentINS1_15__reduce_by_key9InitAgentIN3cub18CUB_300001_SM_100024ReduceByKeyScanTileStateI6float3lLb0EEElPlEEJSB_lSC_EEEvDpT0_ --------------------------
	.section	.text._ZN6thrust24THRUST_300001_SM_1000_NS8cuda_cub4core6detail13_kernel_agentINS1_15__reduce_by_key9InitAgentIN3cub18CUB_300001_SM_100024ReduceByKeyScanTileStateI6float3lLb0EEElPlEEJSB_lSC_EEEvDpT0_,"ax",@progbits
	.align	128
        .global         _ZN6thrust24THRUST_300001_SM_1000_NS8cuda_cub4core6detail13_kernel_agentINS1_15__reduce_by_key9InitAgentIN3cub18CUB_300001_SM_100024ReduceByKeyScanTileStateI6float3lLb0EEElPlEEJSB_lSC_EEEvDpT0_
        .type           _ZN6thrust24THRUST_300001_SM_1000_NS8cuda_cub4core6detail13_kernel_agentINS1_15__reduce_by_key9InitAgentIN3cub18CUB_300001_SM_100024ReduceByKeyScanTileStateI6float3lLb0EEElPlEEJSB_lSC_EEEvDpT0_,@function
        .size           _ZN6thrust24THRUST_300001_SM_1000_NS8cuda_cub4core6detail13_kernel_agentINS1_15__reduce_by_key9InitAgentIN3cub18CUB_300001_SM_100024ReduceByKeyScanTileStateI6float3lLb0EEElPlEEJSB_lSC_EEEvDpT0_,(.L_x_1801 - _ZN6thrust24THRUST_300001_SM_1000_NS8cuda_cub4core6detail13_kernel_agentINS1_15__reduce_by_key9InitAgentIN3cub18CUB_300001_SM_100024ReduceByKeyScanTileStateI6float3lLb0EEElPlEEJSB_lSC_EEEvDpT0_)
        .other          _ZN6thrust24THRUST_300001_SM_1000_NS8cuda_cub4core6detail13_kernel_agentINS1_15__reduce_by_key9InitAgentIN3cub18CUB_300001_SM_100024ReduceByKeyScanTileStateI6float3lLb0EEElPlEEJSB_lSC_EEEvDpT0_,@"STO_CUDA_ENTRY STV_DEFAULT"
_ZN6thrust24THRUST_300001_SM_1000_NS8cuda_cub4core6detail13_kernel_agentINS1_15__reduce_by_key9InitAgentIN3cub18CUB_300001_SM_100024ReduceByKeyScanTileStateI6float3lLb0EEElPlEEJSB_lSC_EEEvDpT0_:
.text._ZN6thrust24THRUST_300001_SM_1000_NS8cuda_cub4core6detail13_kernel_agentINS1_15__reduce_by_key9InitAgentIN3cub18CUB_300001_SM_100024ReduceByKeyScanTileStateI6float3lLb0EEElPlEEJSB_lSC_EEEvDpT0_:
[----:B------:R-:W-:Y:S01]  /*0000*/  LDC R1, c[0x0][0x37c] ;  /* 0x0000df00ff017b82 */ /* 0x000fe20000000800 */
[----:B------:R-:W0:Y:S07]  /*0010*/  S2R R0, SR_TID.X ;  /* 0x0000000000007919 */ /* 0x000e2e0000002100 */
[----:B------:R-:W1:Y:S01]  /*0020*/  S2UR UR6, SR_CTAID.X ;  /* 0x00000000000679c3 */ /* 0x000e620000002500 */
[----:B------:R-:W2:Y:S07]  /*0030*/  LDCU UR4, c[0x0][0x398] ;  /* 0x00007300ff0477ac */ /* 0x000eae0008000800 */
[----:B------:R-:W1:Y:S01]  /*0040*/  LDC R7, c[0x0][0x360] ;  /* 0x0000d800ff077b82 */ /* 0x000e620000000800 */
[C---:B0-----:R-:W-:Y:S01]  /*0050*/  ISETP.GT.U32.AND P0, PT, R0.reuse, 0x1f, PT ;  /* 0x0000001f0000780c */ /* 0x041fe20003f04070 */
[----:B-1----:R-:W-:Y:S01]  /*0060*/  IMAD R7, R7, UR6, R0 ;  /* 0x0000000607077c24 */ /* 0x002fe2000f8e0200 */
[----:B------:R-:W-:-:S02]  /*0070*/  LOP3.LUT P2, RZ, R0, UR6, RZ, 0xfc, !PT ;  /* 0x0000000600ff7c12 */ /* 0x000fc4000f84fcff */
[----:B------:R-:W-:Y:S02]  /*0080*/  ISETP.NE.OR P0, PT, RZ, UR6, P0 ;  /* 0x00000006ff007c0c */ /* 0x000fe40008705670 */
[----:B--2---:R-:W-:Y:S01]  /*0090*/  ISETP.GE.AND P1, PT, R7, UR4, PT ;  /* 0x0000000407007c0c */ /* 0x004fe2000bf26270 */
[----:B------:R-:W0:Y:S10]  /*00a0*/  LDCU.64 UR4, c[0x0][0x358] ;  /* 0x00006b00ff0477ac */ /* 0x000e340008000a00 */
[----:B------:R-:W1:Y:S08]  /*00b0*/  @!P0 LDC.64 R4, c[0x0][0x380] ;  /* 0x0000e000ff048b82 */ /* 0x000e700000000a00 */
[----:B------:R-:W2:Y:S01]  /*00c0*/  @!P1 LDC.64 R2, c[0x0][0x380] ;  /* 0x0000e000ff029b82 */ /* 0x000ea20000000a00 */
[----:B-1----:R-:W-:-:S04]  /*00d0*/  @!P0 IMAD.WIDE.U32 R4, R0, 0x4, R4 ;  /* 0x0000000400048825 */ /* 0x002fc800078e0004 */
[----:B--2---:R-:W-:Y:S01]  /*00e0*/  @!P1 IMAD.WIDE R2, R7, 0x4, R2 ;  /* 0x0000000407029825 */ /* 0x004fe200078e0202 */
[----:B------:R-:W-:-:S05]  /*00f0*/  @!P1 MOV R7, 0x63 ;  /* 0x0000006300079802 */ /* 0x000fca0000000f00 */
[----:B0-----:R0:W-:Y:S04]  /*0100*/  @!P1 STG.E desc[UR4][R2.64+0x80], R7 ;  /* 0x0000800702009986 */ /* 0x0011e8000c101904 */
[----:B------:R0:W-:Y:S01]  /*0110*/  @!P0 STG.E desc[UR4][R4.64], RZ ;  /* 0x000000ff04008986 */ /* 0x0001e2000c101904 */
[----:B------:R-:W-:Y:S05]  /*0120*/  @P2 EXIT ;  /* 0x000000000000294d */ /* 0x000fea0003800000 */
[----:B0-----:R-:W0:Y:S02]  /*0130*/  LDC.64 R2, c[0x0][0x3a0] ;  /* 0x0000e800ff027b82 */ /* 0x001e240000000a00 */
[----:B0-----:R-:W-:Y:S01]  /*0140*/  STG.E.64 desc[UR4][R2.64], RZ ;  /* 0x000000ff02007986 */ /* 0x001fe2000c101b04 */
[----:B------:R-:W-:Y:S05]  /*0150*/  EXIT ;  /* 0x000000000000794d */ /* 0x000fea0003800000 */
.L_x_1072:
        /* <DEDUP_REMOVED lines=10> */
.L_x_1801:


//--------------------- .text._ZN6thrust24THRUST_300001_SM_1000_NS8cuda_cub4core6detail13_kernel_agentINS1_15__reduce_by_key16ReduceByKeyAgentINS0_6detail15normal_iteratorINS0_10device_ptrIiEEEENS8_INS9_I6float3EEEESB_SE_N4cuda3std3__48equal_toIiEENSH_4plusISC_EEPiiEEJSB_SE_SB_SE_SM_N3cub18CUB_300001_SM_100024ReduceByKeyScanTileStateISC_iLb0EEESJ_SL_iiEEEvDpT0_ --------------------------
	.section	.text._ZN6thrust24THRUST_300001_SM_1000_NS8cuda_cub4core6detail13_kernel_agentINS1_15__reduce_by_key16ReduceByKeyAgentINS0_6detail15normal_iteratorINS0_10device_ptrIiEEEENS8_INS9_I6float3EEEESB_SE_N4cuda3std3__48equal_toIiEENSH_4plusISC_EEPiiEEJSB_SE_SB_SE_SM_N3cub18CUB_300001_SM_100024ReduceByKeyScanTileStateISC_iLb0EEESJ_SL_iiEEEvDpT0_,"ax",@progbits
	.align	128
        .global         _ZN6thrust24THRUST_300001_SM_1000_NS8cuda_cub4core6detail13_kernel_agentINS1_15__reduce_by_key16ReduceByKeyAgentINS0_6detail15normal_iteratorINS0_10device_ptrIiEEEENS8_INS9_I6float3EEEESB_SE_N4cuda3std3__48equal_toIiEENSH_4plusISC_EEPiiEEJSB_SE_SB_SE_SM_N3cub18CUB_300001_SM_100024ReduceByKeyScanTileStateISC_iLb0EEESJ_SL_iiEEEvDpT0_
        .type           _ZN6thrust24THRUST_300001_SM_1000_NS8cuda_cub4core6detail13_kernel_agentINS1_15__reduce_by_key16ReduceByKeyAgentINS0_6detail15normal_iteratorINS0_10device_ptrIiEEEENS8_INS9_I6float3EEEESB_SE_N4cuda3std3__48equal_toIiEENSH_4plusISC_EEPiiEEJSB_SE_SB_SE_SM_N3cub18CUB_300001_SM_100024ReduceByKeyScanTileStateISC_iLb0EEESJ_SL_iiEEEvDpT0_,@function
        .size           _ZN6thrust24THRUST_300001_SM_1000_NS8cuda_cub4core6detail13_kernel_agentINS1_15__reduce_by_key16ReduceByKeyAgentINS0_6detail15normal_iteratorINS0_10device_ptrIiEEEENS8_INS9_I6float3EEEESB_SE_N4cuda3std3__48equal_toIiEENSH_4plusISC_EEPiiEEJSB_SE_SB_SE_SM_N3cub18CUB_300001_SM_100024ReduceByKeyScanTileStateISC_iLb0EEESJ_SL_iiEEEvDpT0_,(.L_x_1802 - _ZN6thrust24THRUST_300001_SM_1000_NS8cuda_cub4core6detail13_kernel_agentINS1_15__reduce_by_key16ReduceByKeyAgentINS0_6detail15normal_iteratorINS0_10device_ptrIiEEEENS8_INS9_I6float3EEEESB_SE_N4cuda3std3__48equal_toIiEENSH_4plusISC_EEPiiEEJSB_SE_SB_SE_SM_N3cub18CUB_300001_SM_100024ReduceByKeyScanTileStateISC_iLb0EEESJ_SL_iiEEEvDpT0_)
        .other          _ZN6thrust24THRUST_300001_SM_1000_NS8cuda_cub4core6detail13_kernel_agentINS1_15__reduce_by_key16ReduceByKeyAgentINS0_6detail15normal_iteratorINS0_10device_ptrIiEEEENS8_INS9_I6float3EEEESB_SE_N4cuda3std3__48equal_toIiEENSH_4plusISC_EEPiiEEJSB_SE_SB_SE_SM_N3cub18CUB_300001_SM_100024ReduceByKeyScanTileStateISC_iLb0EEESJ_SL_iiEEEvDpT0_,@"STO_CUDA_ENTRY STV_DEFAULT"
_ZN6thrust24THRUST_300001_SM_1000_NS8cuda_cub4core6detail13_kernel_agentINS1_15__reduce_by_key16ReduceByKeyAgentINS0_6detail15normal_iteratorINS0_10device_ptrIiEEEENS8_INS9_I6float3EEEESB_SE_N4cuda3std3__48equal_toIiEENSH_4plusISC_EEPiiEEJSB_SE_SB_SE_SM_N3cub18CUB_300001_SM_100024ReduceByKeyScanTileStateISC_iLb0EEESJ_SL_iiEEEvDpT0_:
.text._ZN6thrust24THRUST_300001_SM_1000_NS8cuda_cub4core6detail13_kernel_agentINS1_15__reduce_by_key16ReduceByKeyAgentINS0_6detail15normal_iteratorINS0_10device_ptrIiEEEENS8_INS9_I6float3EEEESB_SE_N4cuda3std3__48equal_toIiEENSH_4plusISC_EEPiiEEJSB_SE_SB_SE_SM_N3cub18CUB_300001_SM_100024ReduceByKeyScanTileStateISC_iLb0EEESJ_SL_iiEEEvDpT0_:
[----:B------:R-:W0:Y:S01]  /*0000*/  LDC R1, c[0x0][0x37c] ;  /* 0x0000df00ff017b82 */ /* 0x000e220000000800 */
[----:B------:R-:W1:Y:S01]  /*0010*/  S2R R61, SR_CTAID.X ;  /* 0x00000000003d7919 */ /* 0x000e620000002500 */
[----:B------:R-:W2:Y:S01]  /*0020*/  LDCU UR4, c[0x0][0x3c4] ;  /* 0x00007880ff0477ac */ /* 0x000ea20008000800 */
[----:B0-----:R-:W-:Y:S01]  /*0030*/  VIADD R1, R1, 0xfffffff8 ;  /* 0xfffffff801017836 */ /* 0x001fe20000000000 */
[----:B------:R-:W0:Y:S01]  /*0040*/  LDCU.64 UR8, c[0x0][0x358] ;  /* 0x00006b00ff0877ac */ /* 0x000e220008000a00 */
[----:B-1----:R-:W-:-:S05]  /*0050*/  IMAD R0, R61, 0x500, RZ ;  /* 0x000005003d007824 */ /* 0x002fca00078e02ff */
[----:B--2---:R-:W-:-:S04]  /*0060*/  IADD3 R60, PT, PT, -R0, UR4, RZ ;  /* 0x00000004003c7c10 */ /* 0x004fc8000fffe1ff */
[----:B------:R-:W-:-:S13]  /*0070*/  ISETP.GE.AND P0, PT, R60, 0x501, PT ;  /* 0x000005013c00780c */ /* 0x000fda0003f06270 */
[----:B0-----:R-:W-:Y:S05]  /*0080*/  @!P0 BRA `(.L_x_1073) ;  /* 0x0000004c00e48947 */ /* 0x001fea0003800000 */
[----:B------:R-:W-:-:S13]  /*0090*/  ISETP.NE.AND P0, PT, R61, RZ, PT ;  /* 0x000000ff3d00720c */ /* 0x000fda0003f05270 */
[----:B------:R-:W-:Y:S05]  /*00a0*/  @P0 BRA `(.L_x_1074) ;  /* 0x0000001c007c0947 */ /* 0x000fea0003800000 */
[----:B------:R-:W0:Y:S01]  /*00b0*/  S2R R56, SR_TID.X ;  /* 0x0000000000387919 */ /* 0x000e220000002100 */
[----:B------:R-:W1:Y:S01]  /*00c0*/  LDC.64 R2, c[0x0][0x380] ;  /* 0x0000e000ff027b82 */ /* 0x000e620000000a00 */
[C---:B0-----:R-:W-:Y:S02]  /*00d0*/  LOP3.LUT R5, R56.reuse, 0x1f, RZ, 0xc0, !PT ;  /* 0x0000001f38057812 */ /* 0x041fe400078ec0ff */
[----:B------:R-:W-:-:S03]  /*00e0*/  LOP3.LUT R4, R56, 0x3e0, RZ, 0xc0, !PT ;  /* 0x000003e038047812 */ /* 0x000fc600078ec0ff */
[----:B------:R-:W-:-:S04]  /*00f0*/  IMAD.IADD R5, R0, 0x1, R5 ;  /* 0x0000000100057824 */ /* 0x000fc800078e0205 */
[----:B------:R-:W-:Y:S02]  /*0100*/  IMAD R7, R4, 0x5, R5 ;  /* 0x0000000504077824 */ /* 0x000fe400078e0205 */
[----:B------:R-:W0:Y:S02]  /*0110*/  LDC.64 R4, c[0x0][0x388] ;  /* 0x0000e200ff047b82 */ /* 0x000e240000000a00 */
[----:B-1----:R-:W-:-:S05]  /*0120*/  IMAD.WIDE.U32 R2, R7, 0x4, R2 ;  /* 0x0000000407027825 */ /* 0x002fca00078e0002 */
[----:B------:R-:W2:Y:S04]  /*0130*/  LDG.E.CONSTANT R6, desc[UR8][R2.64] ;  /* 0x0000000802067981 */ /* 0x000ea8000c1e9900 */
[----:B------:R-:W3:Y:S04]  /*0140*/  LDG.E.CONSTANT R8, desc[UR8][R2.64+0x80] ;  /* 0x0000800802087981 */ /* 0x000ee8000c1e9900 */
[----:B------:R-:W4:Y:S04]  /*0150*/  LDG.E.CONSTANT R9, desc[UR8][R2.64+0x100] ;  /* 0x0001000802097981 */ /* 0x000f28000c1e9900 */
[----:B------:R-:W5:Y:S04]  /*0160*/  LDG.E.CONSTANT R10, desc[UR8][R2.64+0x180] ;  /* 0x00018008020a7981 */ /* 0x000f68000c1e9900 */
[----:B------:R1:W5:Y:S01]  /*0170*/  LDG.E.CONSTANT R11, desc[UR8][R2.64+0x200] ;  /* 0x00020008020b7981 */ /* 0x000362000c1e9900 */
[----:B0-----:R-:W-:-:S05]  /*0180*/  IMAD.WIDE.U32 R4, R7, 0xc, R4 ;  /* 0x0000000c07047825 */ /* 0x001fca00078e0004 */
        /* <DEDUP_REMOVED lines=14> */
[----:B------:R0:W5:Y:S01]  /*0270*/  LDG.E.CONSTANT R28, desc[UR8][R4.64+0x608] ;  /* 0x00060808041c7981 */ /* 0x000162000c1e9900 */
[----:B------:R-:W1:Y:S01]  /*0280*/  S2UR UR5, SR_CgaCtaId ;  /* 0x00000000000579c3 */ /* 0x000e620000008800 */
[----:B------:R-:W-:Y:S01]  /*0290*/  SHF.R.U32.HI R57, RZ, 0x5, R56 ;  /* 0x00000005ff397819 */ /* 0x000fe20000011638 */
[----:B------:R-:W-:Y:S01]  /*02a0*/  UMOV UR4, 0x400 ;  /* 0x0000040000047882 */ /* 0x000fe20000000000 */
[----:B------:R-:W0:Y:S01]  /*02b0*/  S2R R31, SR_LANEID ;  /* 0x00000000001f7919 */ /* 0x000e220000000000 */
[----:B------:R-:W-:Y:S01]  /*02c0*/  ISETP.NE.AND P5, PT, R56, RZ, PT ;  /* 0x000000ff3800720c */ /* 0x000fe20003fa5270 */
[----:B------:R-:W-:Y:S01]  /*02d0*/  BSSY.RECONVERGENT B0, `(.L_x_1075) ;  /* 0x000010a000007945 */ /* 0x000fe20003800200 */
[----:B-1----:R-:W-:Y:S01]  /*02e0*/  ULEA UR4, UR5, UR4, 0x18 ;  /* 0x0000000405047291 */ /* 0x002fe2000f8ec0ff */
[----:B0-----:R-:W-:-:S04]  /*02f0*/  IMAD R0, R57, 0xa0, R31 ;  /* 0x000000a039007824 */ /* 0x001fc800078e021f */
[----:B------:R-:W-:Y:S01]  /*0300*/  IMAD R2, R31, 0x4, R0 ;  /* 0x000000041f027824 */ /* 0x000fe200078e0200 */
[----:B------:R-:W-:-:S04]  /*0310*/  LEA R3, R0, UR4, 0x2 ;  /* 0x0000000400037c11 */ /* 0x000fc8000f8e10ff */
[----:B------:R-:W-:Y:S01]  /*0320*/  LEA R30, R0, R3, 0x3 ;  /* 0x00000003001e7211 */ /* 0x000fe200078e18ff */
[----:B------:R-:W-:-:S04]  /*0330*/  IMAD R5, R31, 0x10, R3 ;  /* 0x000000101f057824 */ /* 0x000fc800078e0203 */
[----:B------:R-:W-:Y:S02]  /*0340*/  IMAD R29, R2, 0x8, R5 ;  /* 0x00000008021d7824 */ /* 0x000fe400078e0205 */
[----:B------:R-:W-:Y:S01]  /*0350*/  IMAD.MOV.U32 R2, RZ, RZ, RZ ;  /* 0x000000ffff027224 */ /* 0x000fe200078e00ff */
[----:B--2---:R-:W-:Y:S04]  /*0360*/  STS [R3], R6 ;  /* 0x0000000603007388 */ /* 0x004fe80000000800 */
[----:B---3--:R-:W-:Y:S04]  /*0370*/  STS [R3+0x80], R8 ;  /* 0x0000800803007388 */ /* 0x008fe80000000800 */
[----:B----4-:R-:W-:Y:S04]  /*0380*/  STS [R3+0x100], R9 ;  /* 0x0001000903007388 */ /* 0x010fe80000000800 */
[----:B-----5:R-:W-:Y:S04]  /*0390*/  STS [R3+0x180], R10 ;  /* 0x0001800a03007388 */ /* 0x020fe80000000800 */
[----:B------:R0:W-:Y:S01]  /*03a0*/  STS [R3+0x200], R11 ;  /* 0x0002000b03007388 */ /* 0x0001e20000000800 */
[----:B------:R-:W-:-:S03]  /*03b0*/  NOP ;  /* 0x0000000000007918 */ /* 0x000fc60000000000 */
[----:B------:R-:W-:Y:S01]  /*03c0*/  LDS R0, [R5+0x10] ;  /* 0x0000100005007984 */ /* 0x000fe20000000800 */
[----:B0-----:R-:W-:-:S03]  /*03d0*/  LEA R3, R56, UR4, 0x2 ;  /* 0x0000000438037c11 */ /* 0x001fc6000f8e10ff */
[----:B------:R-:W-:Y:S04]  /*03e0*/  LDS R4, [R5] ;  /* 0x0000000005047984 */ /* 0x000fe80000000800 */
[----:B------:R-:W0:Y:S04]  /*03f0*/  LDS R8, [R5+0x4] ;  /* 0x0000040005087984 */ /* 0x000e280000000800 */
[----:B------:R-:W1:Y:S04]  /*0400*/  LDS R12, [R5+0x8] ;  /* 0x00000800050c7984 */ /* 0x000e680000000800 */
[----:B------:R-:W2:Y:S01]  /*0410*/  LDS R16, [R5+0xc] ;  /* 0x00000c0005107984 */ /* 0x000ea20000000800 */
[----:B------:R-:W-:Y:S06]  /*0420*/  BAR.SYNC.DEFER_BLOCKING 0x0 ;  /* 0x0000000000007b1d */ /* 0x000fec0000010000 */
[----:B------:R-:W-:Y:S04]  /*0430*/  STS [R30], R7 ;  /* 0x000000071e007388 */ /* 0x000fe80000000800 */
[----:B------:R-:W-:Y:S01]  /*0440*/  STS [R30+0x4], R13 ;  /* 0x0000040d1e007388 */ /* 0x000fe20000000800 */
[----:B0-----:R-:W-:-:S03]  /*0450*/  ISETP.NE.AND P0, PT, R4, R8, PT ;  /* 0x000000080400720c */ /* 0x001fc60003f05270 */
[----:B------:R-:W-:Y:S01]  /*0460*/  STS [R30+0x8], R14 ;  /* 0x0000080e1e007388 */ /* 0x000fe20000000800 */
[----:B-1----:R-:W-:-:S03]  /*0470*/  ISETP.NE.AND P1, PT, R8, R12, PT ;  /* 0x0000000c0800720c */ /* 0x002fc60003f25270 */
[----:B------:R-:W-:Y:S01]  /*0480*/  STS [R30+0x180], R15 ;  /* 0x0001800f1e007388 */ /* 0x000fe20000000800 */
[----:B--2---:R-:W-:Y:S02]  /*0490*/  ISETP.NE.AND P4, PT, R16, R0, PT ;  /* 0x000000001000720c */ /* 0x004fe40003f85270 */
[----:B------:R-:W-:Y:S01]  /*04a0*/  ISETP.NE.AND P2, PT, R12, R16, PT ;  /* 0x000000100c00720c */ /* 0x000fe20003f45270 */
[----:B------:R-:W-:Y:S01]  /*04b0*/  STS [R30+0x184], R17 ;  /* 0x000184111e007388 */ /* 0x000fe20000000800 */
[----:B------:R-:W-:Y:S02]  /*04c0*/  SEL R60, RZ, 0x1, !P1 ;  /* 0x00000001ff3c7807 */ /* 0x000fe40004800000 */
[----:B------:R-:W-:Y:S01]  /*04d0*/  SEL R61, RZ, 0x1, !P2 ;  /* 0x00000001ff3d7807 */ /* 0x000fe20005000000 */
        /* <DEDUP_REMOVED lines=12> */
[----:B------:R-:W0:Y:S04]  /*05a0*/  LDS R11, [R29+0x14] ;  /* 0x000014001d0b7984 */ /* 0x000e280000000800 */
[----:B------:R-:W-:Y:S04]  /*05b0*/  LDS R5, [R29] ;  /* 0x000000001d057984 */ /* 0x000fe80000000800 */
[----:B------:R-:W-:Y:S04]  /*05c0*/  LDS R6, [R29+0x4] ;  /* 0x000004001d067984 */ /* 0x000fe80000000800 */
[----:B------:R-:W1:Y:S04]  /*05d0*/  LDS R10, [R29+0x10] ;  /* 0x000010001d0a7984 */ /* 0x000e680000000800 */
[----:B------:R-:W2:Y:S04]  /*05e0*/  LDS R9, [R29+0xc] ;  /* 0x00000c001d097984 */ /* 0x000ea80000000800 */
[----:B------:R-:W-:Y:S04]  /*05f0*/  LDS R20, [R29+0x30] ;  /* 0x000030001d147984 */ /* 0x000fe80000000800 */
[----:B------:R-:W-:Y:S04]  /*0600*/  LDS R21, [R29+0x34] ;  /* 0x000034001d157984 */ /* 0x000fe80000000800 */
[----:B------:R-:W-:Y:S04]  /*0610*/  LDS R22, [R29+0x38] ;  /* 0x000038001d167984 */ /* 0x000fe80000000800 */
[----:B------:R-:W3:Y:S04]  /*0620*/  LDS R13, [R29+0x18] ;  /* 0x000018001d0d7984 */ /* 0x000ee80000000800 */
[----:B------:R-:W4:Y:S04]  /*0630*/  LDS R14, [R29+0x1c] ;  /* 0x00001c001d0e7984 */ /* 0x000f280000000800 */
[----:B------:R-:W5:Y:S01]  /*0640*/  LDS R15, [R29+0x20] ;  /* 0x000020001d0f7984 */ /* 0x000f620000000800 */
[----:B0-----:R-:W-:-:S03]  /*0650*/  FADD R28, R11, R7 ;  /* 0x000000070b1c7221 */ /* 0x001fc60000000000 */
[----:B------:R-:W-:Y:S02]  /*0660*/  LDS R17, [R29+0x24] ;  /* 0x000024001d117984 */ /* 0x000fe40000000800 */
[----:B------:R-:W-:Y:S02]  /*0670*/  FSEL R28, R11, R28, P0 ;  /* 0x0000001c0b1c7208 */ /* 0x000fe40000000000 */
[----:B------:R-:W0:Y:S04]  /*0680*/  LDS R18, [R29+0x28] ;  /* 0x000028001d127984 */ /* 0x000e280000000800 */
[----:B------:R-:W0:Y:S01]  /*0690*/  LDS R19, [R29+0x2c] ;  /* 0x00002c001d137984 */ /* 0x000e220000000800 */
[----:B-1----:R-:W-:Y:S01]  /*06a0*/  FADD R23, R10, R6 ;  /* 0x000000060a177221 */ /* 0x002fe20000000000 */
[----:B------:R-:W-:Y:S01]  /*06b0*/  BAR.SYNC.DEFER_BLOCKING 0x0 ;  /* 0x0000000000007b1d */ /* 0x000fe20000010000 */
[----:B--2---:R-:W-:-:S03]  /*06c0*/  FADD R26, R9, R5 ;  /* 0x00000005091a7221 */ /* 0x004fc60000000000 */
[----:B------:R-:W-:Y:S02]  /*06d0*/  FSEL R23, R10, R23, P0 ;  /* 0x000000170a177208 */ /* 0x000fe40000000000 */
[----:B------:R-:W-:-:S05]  /*06e0*/  FSEL R26, R9, R26, P0 ;  /* 0x0000001a091a7208 */ /* 0x000fca0000000000 */
[----:B---3--:R-:W-:Y:S01]  /*06f0*/  FADD R26, R13, R26 ;  /* 0x0000001a0d1a7221 */ /* 0x008fe20000000000 */
[----:B----4-:R-:W-:-:S04]  /*0700*/  FADD R23, R14, R23 ;  /* 0x000000170e177221 */ /* 0x010fc80000000000 */
[----:B------:R-:W-:Y:S01]  /*0710*/  FSEL R26, R13, R26, P1 ;  /* 0x0000001a0d1a7208 */ /* 0x000fe20000800000 */
[----:B------:R-:W-:Y:S01]  /*0720*/  STS [R3+0x4d4], R0 ;  /* 0x0004d40003007388 */ /* 0x000fe20000000800 */
[C---:B-----5:R-:W-:Y:S01]  /*0730*/  FADD R28, R15.reuse, R28 ;  /* 0x0000001c0f1c7221 */ /* 0x060fe20000000000 */
[----:B------:R-:W-:Y:S01]  /*0740*/  FSEL R23, R14, R23, P1 ;  /* 0x000000170e177208 */ /* 0x000fe20000800000 */
[----:B------:R-:W-:Y:S03]  /*0750*/  BAR.SYNC.DEFER_BLOCKING 0x0 ;  /* 0x0000000000007b1d */ /* 0x000fe60000010000 */
[----:B------:R-:W-:Y:S01]  /*0760*/  FSEL R28, R15, R28, P1 ;  /* 0x0000001c0f1c7208 */ /* 0x000fe20000800000 */
[----:B0-----:R-:W-:-:S04]  /*0770*/  FADD R23, R18, R23 ;  /* 0x0000001712177221 */ /* 0x001fc80000000000 */
[----:B------:R-:W-:Y:S01]  /*0780*/  FADD R30, R19, R28 ;  /* 0x0000001c131e7221 */ /* 0x000fe20000000000 */
[----:B------:R-:W-:-:S04]  /*0790*/  FADD R28, R17, R26 ;  /* 0x0000001a111c7221 */ /* 0x000fc80000000000 */
[----:B------:R-:W-:Y:S02]  /*07a0*/  FSEL R25, R19, R30, P2 ;  /* 0x0000001e13197208 */ /* 0x000fe40001000000 */
[----:B------:R-:W-:Y:S02]  /*07b0*/  FSEL R30, R18, R23, P2 ;  /* 0x00000017121e7208 */ /* 0x000fe40001000000 */
[----:B------:R-:W-:Y:S01]  /*07c0*/  FSEL R23, R17, R28, P2 ;  /* 0x0000001c11177208 */ /* 0x000fe20001000000 */
[----:B------:R-:W-:Y:S02]  /*07d0*/  @!P4 FADD R22, R22, R25 ;  /* 0x000000191616c221 */ /* 0x000fe40000000000 */
[----:B------:R-:W-:Y:S02]  /*07e0*/  @!P4 FADD R21, R21, R30 ;  /* 0x0000001e1515c221 */ /* 0x000fe40000000000 */
[----:B------:R-:W-:Y:S01]  /*07f0*/  @!P4 FADD R20, R20, R23 ;  /* 0x000000171414c221 */ /* 0x000fe20000000000 */
[----:B------:R-:W0:Y:S04]  /*0800*/  SHFL.UP PT, R29, R22, 0x1, RZ ;  /* 0x04200000161d7989 */ /* 0x000e2800000e00ff */
[----:B------:R1:W-:Y:S04]  /*0810*/  @P5 LDS R24, [R3+0x4d0] ;  /* 0x0004d00003185984 */ /* 0x0003e80000000800 */
[----:B------:R-:W2:Y:S01]  /*0820*/  SHFL.UP PT, R27, R20, 0x1, RZ ;  /* 0x04200000141b7989 */ /* 0x000ea200000e00ff */
[----:B-1----:R-:W-:Y:S01]  /*0830*/  SEL R3, RZ, 0x1, !P0 ;  /* 0x00000001ff037807 */ /* 0x002fe20004000000 */
[----:B0-----:R-:W-:Y:S01]  /*0840*/  FADD R29, R22, R29 ;  /* 0x0000001d161d7221 */ /* 0x001fe20000000000 */
[----:B--2---:R-:W-:Y:S01]  /*0850*/  FADD R27, R20, R27 ;  /* 0x0000001b141b7221 */ /* 0x004fe20000000000 */
[----:B------:R-:W-:-:S04]  /*0860*/  @P5 ISETP.NE.AND P3, PT, R24, R4, PT ;  /* 0x000000041800520c */ /* 0x000fc80003f65270 */
[----:B------:R-:W-:Y:S02]  /*0870*/  @P5 SEL R2, RZ, 0x1, !P3 ;  /* 0x00000001ff025807 */ /* 0x000fe40005800000 */
[----:B------:R-:W-:Y:S02]  /*0880*/  ISETP.NE.AND P5, PT, R31, 0x1f, PT ;  /* 0x0000001f1f00780c */ /* 0x000fe40003fa5270 */
[----:B------:R-:W-:-:S05]  /*0890*/  IADD3 R26, PT, PT, R60, R2, R3 ;  /* 0x000000023c1a7210 */ /* 0x000fca0007ffe003 */
[----:B------:R-:W-:-:S04]  /*08a0*/  IMAD.IADD R26, R61, 0x1, R26 ;  /* 0x000000013d1a7824 */ /* 0x000fc800078e021a */
[C---:B------:R-:W-:Y:S01]  /*08b0*/  VIADD R25, R26.reuse, 0x1 ;  /* 0x000000011a197836 */ /* 0x040fe20000000000 */
[----:B------:R-:W-:Y:S02]  /*08c0*/  @!P4 IADD3 R25, PT, PT, R26, RZ, RZ ;  /* 0x000000ff1a19c210 */ /* 0x000fe40007ffe0ff */
[----:B------:R-:W0:Y:S01]  /*08d0*/  SHFL.UP PT, R26, R21, 0x1, RZ ;  /* 0x04200000151a7989 */ /* 0x000e2200000e00ff */
[----:B------:R-:W-:Y:S02]  /*08e0*/  ISETP.GE.AND P4, PT, R31, 0x1, PT ;  /* 0x000000011f00780c */ /* 0x000fe40003f86270 */
[----:B------:R-:W-:Y:S01]  /*08f0*/  ISETP.NE.AND P3, PT, R25, RZ, PT ;  /* 0x000000ff1900720c */ /* 0x000fe20003f65270 */
[----:B------:R-:W1:Y:S10]  /*0900*/  SHFL.UP PT, R23, R25, 0x1, RZ ;  /* 0x0420000019177989 */ /* 0x000e7400000e00ff */
[----:B------:R-:W-:-:S02]  /*0910*/  @P4 FSEL R22, R29, R22, !P3 ;  /* 0x000000161d164208 */ /* 0x000fc40005800000 */
[----:B------:R-:W-:-:S03]  /*0920*/  @P4 FSEL R20, R27, R20, !P3 ;  /* 0x000000141b144208 */ /* 0x000fc60005800000 */
[----:B------:R-:W2:Y:S01]  /*0930*/  SHFL.UP PT, R27, R22, 0x2, RZ ;  /* 0x04400000161b7989 */ /* 0x000ea200000e00ff */
[----:B0-----:R-:W-:Y:S01]  /*0940*/  FADD R26, R21, R26 ;  /* 0x0000001a151a7221 */ /* 0x001fe20000000000 */
[----:B-1----:R-:W-:-:S04]  /*0950*/  SEL R28, R23, RZ, P4 ;  /* 0x000000ff171c7207 */ /* 0x002fc80002000000 */
[----:B------:R-:W-:Y:S02]  /*0960*/  @P4 FSEL R21, R26, R21, !P3 ;  /* 0x000000151a154208 */ /* 0x000fe40005800000 */
[----:B------:R-:W-:Y:S01]  /*0970*/  ISETP.GE.AND P4, PT, R31, 0x2, PT ;  /* 0x000000021f00780c */ /* 0x000fe20003f86270 */
[----:B------:R-:W-:Y:S02]  /*0980*/  IMAD.IADD R28, R28, 0x1, R25 ;  /* 0x000000011c1c7824 */ /* 0x000fe400078e0219 */
[----:B------:R-:W0:Y:S03]  /*0990*/  SHFL.UP PT, R26, R21, 0x2, RZ ;  /* 0x04400000151a7989 */ /* 0x000e2600000e00ff */
[----:B------:R-:W-:Y:S01]  /*09a0*/  ISETP.NE.AND P3, PT, R28, RZ, PT ;  /* 0x000000ff1c00720c */ /* 0x000fe20003f65270 */
[----:B------:R-:W1:Y:S04]  /*09b0*/  SHFL.UP PT, R25, R20, 0x2, RZ ;  /* 0x0440000014197989 */ /* 0x000e6800000e00ff */
[----:B------:R-:W3:Y:S01]  /*09c0*/  SHFL.UP PT, R23, R28, 0x2, RZ ;  /* 0x044000001c177989 */ /* 0x000ee200000e00ff */
[----:B--2---:R-:W-:-:S05]  /*09d0*/  FADD R27, R22, R27 ;  /* 0x0000001b161b7221 */ /* 0x004fca0000000000 */
[----:B------:R-:W-:-:S05]  /*09e0*/  @P4 FSEL R22, R27, R22, !P3 ;  /* 0x000000161b164208 */ /* 0x000fca0005800000 */
[----:B------:R-:W2:Y:S01]  /*09f0*/  SHFL.UP PT, R29, R22, 0x4, RZ ;  /* 0x04800000161d7989 */ /* 0x000ea200000e00ff */
[----:B0-----:R-:W-:Y:S01]  /*0a00*/  FADD R26, R21, R26 ;  /* 0x0000001a151a7221 */ /* 0x001fe20000000000 */
[----:B-1----:R-:W-:-:S04]  /*0a10*/  FADD R25, R20, R25 ;  /* 0x0000001914197221 */ /* 0x002fc80000000000 */
[----:B------:R-:W-:Y:S02]  /*0a20*/  @P4 FSEL R21, R26, R21, !P3 ;  /* 0x000000151a154208 */ /* 0x000fe40005800000 */
[----:B---3--:R-:W-:Y:S02]  /*0a30*/  SEL R23, R23, RZ, P4 ;  /* 0x000000ff17177207 */ /* 0x008fe40002000000 */
[----:B------:R-:W-:Y:S01]  /*0a40*/  @P4 FSEL R20, R25, R20, !P3 ;  /* 0x0000001419144208 */ /* 0x000fe20005800000 */
[----:B------:R-:W0:Y:S01]  /*0a50*/  SHFL.UP PT, R26, R21, 0x4, RZ ;  /* 0x04800000151a7989 */ /* 0x000e2200000e00ff */
[----:B------:R-:W-:Y:S01]  /*0a60*/  ISETP.GE.AND P4, PT, R31, 0x4, PT ;  /* 0x000000041f00780c */ /* 0x000fe20003f86270 */
[----:B------:R-:W-:Y:S02]  /*0a70*/  IMAD.IADD R23, R28, 0x1, R23 ;  /* 0x000000011c177824 */ /* 0x000fe400078e0217 */
[----:B------:R-:W1:Y:S03]  /*0a80*/  SHFL.UP PT, R27, R20, 0x4, RZ ;  /* 0x04800000141b7989 */ /* 0x000e6600000e00ff */
[----:B------:R-:W-:Y:S01]  /*0a90*/  ISETP.NE.AND P3, PT, R23, RZ, PT ;  /* 0x000000ff1700720c */ /* 0x000fe20003f65270 */
[----:B------:R-:W3:Y:S01]  /*0aa0*/  SHFL.UP PT, R25, R23, 0x4, RZ ;  /* 0x0480000017197989 */ /* 0x000ee200000e00ff */
[----:B--2---:R-:W-:-:S05]  /*0ab0*/  FADD R29, R22, R29 ;  /* 0x0000001d161d7221 */ /* 0x004fca0000000000 */
[----:B------:R-:W-:Y:S01]  /*0ac0*/  @P4 FSEL R22, R29, R22, !P3 ;  /* 0x000000161d164208 */ /* 0x000fe20005800000 */
        /* <DEDUP_REMOVED lines=10> */
[----:B------:R-:W2:Y:S04]  /*0b70*/  SHFL.UP PT, R23, R28, 0x8, RZ ;  /* 0x050000001c177989 */ /* 0x000ea800000e00ff */
[----:B------:R-:W3:Y:S01]  /*0b80*/  SHFL.UP PT, R25, R20, 0x8, RZ ;  /* 0x0500000014197989 */ /* 0x000ee200000e00ff */
[----:B0-----:R-:W-:Y:S01]  /*0b90*/  FADD R26, R21, R26 ;  /* 0x0000001a151a7221 */ /* 0x001fe20000000000 */
[----:B-1----:R-:W-:-:S04]  /*0ba0*/  FADD R27, R22, R27 ;  /* 0x0000001b161b7221 */ /* 0x002fc80000000000 */
[----:B------:R-:W-:Y:S02]  /*0bb0*/  @P4 FSEL R21, R26, R21, !P3 ;  /* 0x000000151a154208 */ /* 0x000fe40005800000 */
[----:B--2---:R-:W-:Y:S02]  /*0bc0*/  SEL R23, R23, RZ, P4 ;  /* 0x000000ff17177207 */ /* 0x004fe40002000000 */
[----:B------:R-:W-:Y:S01]  /*0bd0*/  @P4 FSEL R22, R27, R22, !P3 ;  /* 0x000000161b164208 */ /* 0x000fe20005800000 */
[----:B------:R-:W0:Y:S01]  /*0be0*/  SHFL.UP PT, R26, R21, 0x10, RZ ;  /* 0x06000000151a7989 */ /* 0x000e2200000e00ff */
[----:B---3--:R-:W-:Y:S01]  /*0bf0*/  FADD R25, R20, R25 ;  /* 0x0000001914197221 */ /* 0x008fe20000000000 */
[----:B------:R-:W-:Y:S02]  /*0c00*/  IMAD.IADD R23, R28, 0x1, R23 ;  /* 0x000000011c177824 */ /* 0x000fe400078e0217 */
[----:B------:R-:W1:Y:S02]  /*0c10*/  SHFL.UP PT, R29, R22, 0x10, RZ ;  /* 0x06000000161d7989 */ /* 0x000e6400000e00ff */
[----:B------:R-:W-:-:S02]  /*0c20*/  @P4 FSEL R20, R25, R20, !P3 ;  /* 0x0000001419144208 */ /* 0x000fc40005800000 */
[----:B------:R-:W2:Y:S01]  /*0c30*/  SHFL.UP PT, R25, R23, 0x10, RZ ;  /* 0x0600000017197989 */ /* 0x000ea200000e00ff */
[----:B------:R-:W-:Y:S02]  /*0c40*/  ISETP.GE.AND P4, PT, R31, 0x10, PT ;  /* 0x000000101f00780c */ /* 0x000fe40003f86270 */
[----:B------:R-:W-:Y:S01]  /*0c50*/  ISETP.NE.AND P3, PT, R23, RZ, PT ;  /* 0x000000ff1700720c */ /* 0x000fe20003f65270 */
[----:B------:R-:W3:Y:S01]  /*0c60*/  SHFL.UP PT, R27, R20, 0x10, RZ ;  /* 0x06000000141b7989 */ /* 0x000ee200000e00ff */
[----:B0-----:R-:W-:Y:S01]  /*0c70*/  FADD R26, R21, R26 ;  /* 0x0000001a151a7221 */ /* 0x001fe20000000000 */
[----:B-1----:R-:W-:-:S04]  /*0c80*/  FADD R29, R22, R29 ;  /* 0x0000001d161d7221 */ /* 0x002fc80000000000 */
[----:B------:R-:W-:Y:S02]  /*0c90*/  FSEL R30, R26, R21, !P3 ;  /* 0x000000151a1e7208 */ /* 0x000fe40005800000 */
[----:B--2---:R-:W-:Y:S02]  /*0ca0*/  SEL R28, R25, RZ, P4 ;  /* 0x000000ff191c7207 */ /* 0x004fe40002000000 */
[----:B------:R-:W-:Y:S01]  /*0cb0*/  FSEL R31, R29, R22, !P3 ;  /* 0x000000161d1f7208 */ /* 0x000fe20005800000 */
[----:B---3--:R-:W-:Y:S01]  /*0cc0*/  FADD R27, R20, R27 ;  /* 0x0000001b141b7221 */ /* 0x008fe20000000000 */
[----:B------:R-:W-:Y:S02]  /*0cd0*/  IADD3 R28, PT, PT, R23, R28, RZ ;  /* 0x0000001c171c7210 */ /* 0x000fe40007ffe0ff */
[----:B------:R-:W-:Y:S02]  /*0ce0*/  @!P5 LEA R23, R57, UR4, 0x4 ;  /* 0x000000043917dc11 */ /* 0x000fe4000f8e20ff */
[----:B------:R-:W-:-:S02]  /*0cf0*/  FSEL R29, R27, R20, !P3 ;  /* 0x000000141b1d7208 */ /* 0x000fc40005800000 */
[----:B------:R-:W-:Y:S02]  /*0d00*/  FSEL R27, R22, R31, !P4 ;  /* 0x0000001f161b7208 */ /* 0x000fe40006000000 */
[----:B------:R-:W-:Y:S01]  /*0d10*/  FSEL R25, R20, R29, !P4 ;  /* 0x0000001d14197208 */ /* 0x000fe20006000000 */
[----:B------:R-:W-:Y:S01]  /*0d20*/  @!P5 STS.128 [R23], R28 ;  /* 0x0000001c1700d388 */ /* 0x000fe20000000c00 */
[----:B------:R-:W-:Y:S01]  /*0d30*/  BAR.SYNC.DEFER_BLOCKING 0x0 ;  /* 0x0000000000007b1d */ /* 0x000fe20000010000 */
[----:B------:R-:W-:Y:S02]  /*0d40*/  ISETP.NE.AND P5, PT, R57, 0x2, PT ;  /* 0x000000023900780c */ /* 0x000fe40003fa5270 */
[----:B------:R-:W-:-:S03]  /*0d50*/  FSEL R26, R21, R30, !P4 ;  /* 0x0000001e151a7208 */ /* 0x000fc60006000000 */
[----:B------:R-:W-:Y:S04]  /*0d60*/  SHFL.UP PT, R25, R25, 0x1, RZ ;  /* 0x0420000019197989 */ /* 0x000fe800000e00ff */
[----:B------:R-:W-:Y:S04]  /*0d70*/  SHFL.UP PT, R26, R26, 0x1, RZ ;  /* 0x042000001a1a7989 */ /* 0x000fe800000e00ff */
[----:B------:R-:W-:Y:S04]  /*0d80*/  SHFL.UP PT, R27, R27, 0x1, RZ ;  /* 0x042000001b1b7989 */ /* 0x000fe800000e00ff */
[----:B------:R-:W0:Y:S04]  /*0d90*/  LDS.128 R32, [UR4+0x10] ;  /* 0x00001004ff207984 */ /* 0x000e280008000c00 */
[----:B------:R-:W1:Y:S04]  /*0da0*/  LDS.128 R40, [UR4] ;  /* 0x00000004ff287984 */ /* 0x000e680008000c00 */
[----:B------:R-:W2:Y:S04]  /*0db0*/  LDS.128 R36, [UR4+0x20] ;  /* 0x00002004ff247984 */ /* 0x000ea80008000c00 */
[----:B------:R-:W3:Y:S04]  /*0dc0*/  LDS.128 R44, [UR4+0x30] ;  /* 0x00003004ff2c7984 */ /* 0x000ee80008000c00 */
[----:B------:R-:W4:Y:S04]  /*0dd0*/  LDS.128 R48, [UR4+0x40] ;  /* 0x00004004ff307984 */ /* 0x000f280008000c00 */
[----:B------:R-:W5:Y:S01]  /*0de0*/  LDS.128 R52, [UR4+0x50] ;  /* 0x00005004ff347984 */ /* 0x000f620008000c00 */
[----:B0-----:R-:W-:Y:S01]  /*0df0*/  ISETP.NE.AND P6, PT, R32, RZ, PT ;  /* 0x000000ff2000720c */ /* 0x001fe20003fc5270 */
[----:B-1----:R-:W-:Y:S01]  /*0e00*/  IMAD.IADD R31, R40, 0x1, R32 ;  /* 0x00000001281f7824 */ /* 0x002fe200078e0220 */
[----:B--2---:R-:W-:-:S02]  /*0e10*/  ISETP.NE.AND P3, PT, R36, RZ, PT ;  /* 0x000000ff2400720c */ /* 0x004fc40003f65270 */
[----:B---3--:R-:W-:-:S09]  /*0e20*/  ISETP.NE.AND P4, PT, R44, RZ, PT ;  /* 0x000000ff2c00720c */ /* 0x008fd20003f85270 */
[----:B------:R-:W-:Y:S01]  /*0e30*/  @!P6 FADD R35, R43, R35 ;  /* 0x000000232b23e221 */ /* 0x000fe20000000000 */
[----:B------:R-:W-:Y:S01]  /*0e40*/  @!P6 FADD R34, R42, R34 ;  /* 0x000000222a22e221 */ /* 0x000fe20000000000 */
[----:B------:R-:W-:-:S03]  /*0e50*/  @!P6 FADD R33, R41, R33 ;  /* 0x000000212921e221 */ /* 0x000fc60000000000 */
[C---:B------:R-:W-:Y:S02]  /*0e60*/  FSEL R20, R35.reuse, R43, !P5 ;  /* 0x0000002b23147208 */ /* 0x040fe40006800000 */
[----:B------:R-:W-:Y:S01]  /*0e70*/  SHF.R.U32.HI R43, RZ, 0x5, R56 ;  /* 0x00000005ff2b7819 */ /* 0x000fe20000011638 */
[----:B------:R-:W-:Y:S01]  /*0e80*/  @!P3 FADD R39, R35, R39 ;  /* 0x000000272327b221 */ /* 0x000fe20000000000 */
[----:B------:R-:W0:Y:S01]  /*0e90*/  LDS.128 R56, [UR4+0x60] ;  /* 0x00006004ff387984 */ /* 0x000e220008000c00 */
[C---:B------:R-:W-:Y:S01]  /*0ea0*/  FSEL R29, R34.reuse, R42, !P5 ;  /* 0x0000002a221d7208 */ /* 0x040fe20006800000 */
[----:B------:R-:W-:Y:S01]  /*0eb0*/  @!P3 FADD R38, R34, R38 ;  /* 0x000000262226b221 */ /* 0x000fe20000000000 */
[----:B------:R-:W-:Y:S01]  /*0ec0*/  ISETP.NE.AND P6, PT, R43, 0x3, PT ;  /* 0x000000032b00780c */ /* 0x000fe20003fc5270 */
[----:B------:R-:W1:Y:S01]  /*0ed0*/  S2R R42, SR_TID.X ;  /* 0x00000000002a7919 */ /* 0x000e620000002100 */
[C---:B------:R-:W-:Y:S01]  /*0ee0*/  @!P3 FADD R37, R33.reuse, R37 ;  /* 0x000000252125b221 */ /* 0x040fe20000000000 */
[----:B----4-:R-:W-:Y:S01]  /*0ef0*/  ISETP.NE.AND P3, PT, R48, RZ, PT ;  /* 0x000000ff3000720c */ /* 0x010fe20003f65270 */
[C---:B------:R-:W-:Y:S01]  /*0f00*/  @!P4 FADD R46, R38.reuse, R46 ;  /* 0x0000002e262ec221 */ /* 0x040fe20000000000 */
[----:B------:R-:W-:Y:S01]  /*0f10*/  FSEL R30, R33, R41, !P5 ;  /* 0x00000029211e7208 */ /* 0x000fe20006800000 */
[C---:B------:R-:W-:Y:S01]  /*0f20*/  @!P4 FADD R47, R39.reuse, R47 ;  /* 0x0000002f272fc221 */ /* 0x040fe20000000000 */
[----:B------:R-:W-:Y:S01]  /*0f30*/  FSEL R34, R39, R20, !P6 ;  /* 0x0000001427227208 */ /* 0x000fe20007000000 */
[----:B------:R-:W-:Y:S01]  /*0f40*/  @!P4 FADD R45, R37, R45 ;  /* 0x0000002d252dc221 */ /* 0x000fe20000000000 */
[----:B------:R-:W2:Y:S01]  /*0f50*/  LDS.128 R20, [UR4+0x70] ;  /* 0x00007004ff147984 */ /* 0x000ea20008000c00 */
[----:B------:R-:W-:-:S02]  /*0f60*/  FSEL R29, R38, R29, !P6 ;  /* 0x0000001d261d7208 */ /* 0x000fc40007000000 */
[----:B------:R-:W-:Y:S02]  /*0f70*/  FSEL R38, R37, R30, !P6 ;  /* 0x0000001e25267208 */ /* 0x000fe40007000000 */
[C---:B------:R-:W-:Y:S01]  /*0f80*/  SEL R30, R31.reuse, R40, !P5 ;  /* 0x000000281f1e7207 */ /* 0x040fe20006800000 */
[----:B------:R-:W-:Y:S01]  /*0f90*/  IMAD.IADD R31, R31, 0x1, R36 ;  /* 0x000000011f1f7824 */ /* 0x000fe200078e0224 */
[----:B------:R-:W-:Y:S01]  /*0fa0*/  ISETP.NE.AND P4, PT, R43, 0x4, PT ;  /* 0x000000042b00780c */ /* 0x000fe20003f85270 */
[----:B------:R-:W-:Y:S01]  /*0fb0*/  @!P3 FADD R50, R46, R50 ;  /* 0x000000322e32b221 */ /* 0x000fe20000000000 */
[----:B-----5:R-:W-:Y:S01]  /*0fc0*/  ISETP.NE.AND P5, PT, R52, RZ, PT ;  /* 0x000000ff3400720c */ /* 0x020fe20003fa5270 */
[----:B------:R-:W-:Y:S01]  /*0fd0*/  @!P3 FADD R51, R47, R51 ;  /* 0x000000332f33b221 */ /* 0x000fe20000000000 */
[C---:B------:R-:W-:Y:S01]  /*0fe0*/  SEL R33, R31.reuse, R30, !P6 ;  /* 0x0000001e1f217207 */ /* 0x040fe20007000000 */
[----:B------:R-:W-:Y:S01]  /*0ff0*/  IMAD.IADD R31, R31, 0x1, R44 ;  /* 0x000000011f1f7824 */ /* 0x000fe200078e022c */
[----:B------:R-:W-:Y:S01]  /*1000*/  FSEL R29, R46, R29, !P4 ;  /* 0x0000001d2e1d7208 */ /* 0x000fe20006000000 */
[----:B------:R-:W-:Y:S01]  /*1010*/  @!P3 FADD R49, R45, R49 ;  /* 0x000000312d31b221 */ /* 0x000fe20000000000 */
[----:B------:R-:W-:-:S02]  /*1020*/  ISETP.NE.AND P6, PT, R43, 0x5, PT ;  /* 0x000000052b00780c */ /* 0x000fc40003fc5270 */
[----:B------:R-:W-:Y:S02]  /*1030*/  FSEL R34, R47, R34, !P4 ;  /* 0x000000222f227208 */ /* 0x000fe40006000000 */
[C---:B------:R-:W-:Y:S02]  /*1040*/  FSEL R35, R50.reuse, R29, !P6 ;  /* 0x0000001d32237208 */ /* 0x040fe40007000000 */
[----:B------:R-:W-:Y:S01]  /*1050*/  FSEL R38, R45, R38, !P4 ;  /* 0x000000262d267208 */ /* 0x000fe20006000000 */
[----:B------:R-:W-:Y:S01]  /*1060*/  @!P5 FADD R55, R51, R55 ;  /* 0x000000373337d221 */ /* 0x000fe20000000000 */
[C---:B------:R-:W-:Y:S01]  /*1070*/  SEL R33, R31.reuse, R33, !P4 ;  /* 0x000000211f217207 */ /* 0x040fe20006000000 */
[----:B-1----:R-:W-:Y:S01]  /*1080*/  IMAD.MOV.U32 R29, RZ, RZ, R42 ;  /* 0x000000ffff1d7224 */ /* 0x002fe200078e002a */
[----:B------:R-:W-:Y:S01]  /*1090*/  IADD3 R31, PT, PT, R31, R48, RZ ;  /* 0x000000301f1f7210 */ /* 0x000fe20007ffe0ff */
[----:B------:R-:W-:Y:S01]  /*10a0*/  @!P5 FADD R54, R50, R54 ;  /* 0x000000363236d221 */ /* 0x000fe20000000000 */
[----:B------:R-:W-:Y:S01]  /*10b0*/  FSEL R30, R51, R34, !P6 ;  /* 0x00000022331e7208 */ /* 0x000fe20007000000 */
[----:B------:R-:W-:Y:S01]  /*10c0*/  @!P5 FADD R53, R49, R53 ;  /* 0x000000353135d221 */ /* 0x000fe20000000000 */
[----:B0-----:R-:W-:Y:S01]  /*10d0*/  ISETP.NE.AND P4, PT, R56, RZ, PT ;  /* 0x000000ff3800720c */ /* 0x001fe20003f85270 */
[----:B------:R-:W-:Y:S01]  /*10e0*/  IMAD.IADD R37, R31, 0x1, R52 ;  /* 0x000000011f257824 */ /* 0x000fe200078e0234 */
[----:B------:R-:W-:-:S02]  /*10f0*/  ISETP.NE.AND P3, PT, R29, RZ, PT ;  /* 0x000000ff1d00720c */ /* 0x000fc40003f65270 */
[----:B------:R-:W-:Y:S02]  /*1100*/  FSEL R38, R49, R38, !P6 ;  /* 0x0000002631267208 */ /* 0x000fe40007000000 */
[----:B------:R-:W-:Y:S02]  /*1110*/  SEL R33, R31, R33, !P6 ;  /* 0x000000211f217207 */ /* 0x000fe40007000000 */
[----:B------:R-:W-:Y:S02]  /*1120*/  ISETP.NE.AND P6, PT, R43, 0x6, PT ;  /* 0x000000062b00780c */ /* 0x000fe40003fc5270 */
[----:B--2---:R-:W-:Y:S02]  /*1130*/  ISETP.NE.AND P5, PT, R20, RZ, PT ;  /* 0x000000ff1400720c */ /* 0x004fe40003fa5270 */
[----:B------:R-:W-:Y:S01]  /*1140*/  SEL R33, R37, R33, !P6 ;  /* 0x0000002125217207 */ /* 0x000fe20007000000 */
[C---:B------:R-:W-:Y:S01]  /*1150*/  @!P4 FADD R59, R55.reuse, R59 ;  /* 0x0000003b373bc221 */ /* 0x040fe20000000000 */
[----:B------:R-:W-:Y:S01]  /*1160*/  FSEL R42, R55, R30, !P6 ;  /* 0x0000001e372a7208 */ /* 0x000fe20007000000 */
[C---:B------:R-:W-:Y:S01]  /*1170*/  @!P4 FADD R58, R54.reuse, R58 ;  /* 0x0000003a363ac221 */ /* 0x040fe20000000000 */
[----:B------:R-:W-:Y:S01]  /*1180*/  FSEL R39, R54, R35, !P6 ;  /* 0x0000002336277208 */ /* 0x000fe20007000000 */
[C---:B------:R-:W-:Y:S01]  /*1190*/  @!P4 FADD R57, R53.reuse, R57 ;  /* 0x000000393539c221 */ /* 0x040fe20000000000 */
[----:B------:R-:W-:Y:S01]  /*11a0*/  FSEL R38, R53, R38, !P6 ;  /* 0x0000002635267208 */ /* 0x000fe20007000000 */
[----:B------:R-:W-:Y:S01]  /*11b0*/  IMAD.IADD R37, R37, 0x1, R56 ;  /* 0x0000000125257824 */ /* 0x000fe200078e0238 */
[----:B------:R-:W-:Y:S01]  /*11c0*/  ISETP.NE.AND P6, PT, R43, 0x7, PT ;  /* 0x000000072b00780c */ /* 0x000fe20003fc5270 */
[----:B------:R-:W0:Y:S01]  /*11d0*/  @!P3 LDC.64 R34, c[0x0][0x3b8] ;  /* 0x0000ee00ff22bb82 */ /* 0x000e220000000a00 */
[----:B------:R-:W-:Y:S01]  /*11e0*/  ISETP.NE.AND P4, PT, R29, RZ, PT ;  /* 0x000000ff1d00720c */ /* 0x000fe20003f85270 */
[C---:B------:R-:W-:Y:S01]  /*11f0*/  @!P5 FADD R23, R59.reuse, R23 ;  /* 0x000000173b17d221 */ /* 0x040fe20000000000 */
[----:B------:R-:W-:Y:S01]  /*1200*/  FSEL R42, R59, R42, !P6 ;  /* 0x0000002a3b2a7208 */ /* 0x000fe20007000000 */
[C---:B------:R-:W-:Y:S01]  /*1210*/  @!P5 FADD R22, R58.reuse, R22 ;  /* 0x000000163a16d221 */ /* 0x040fe20000000000 */
[----:B------:R-:W-:Y:S01]  /*1220*/  FSEL R39, R58, R39, !P6 ;  /* 0x000000273a277208 */ /* 0x000fe20007000000 */
[C---:B------:R-:W-:Y:S01]  /*1230*/  @!P5 FADD R21, R57.reuse, R21 ;  /* 0x000000153915d221 */ /* 0x040fe20000000000 */
[----:B------:R-:W-:Y:S01]  /*1240*/  FSEL R46, R57, R38, !P6 ;  /* 0x00000026392e7208 */ /* 0x000fe20007000000 */
[----:B------:R-:W1:Y:S01]  /*1250*/  @!P3 LDC.64 R30, c[0x0][0x3a8] ;  /* 0x0000ea00ff1ebb82 */ /* 0x000e620000000a00 */
[C---:B------:R-:W-:Y:S01]  /*1260*/  SEL R41, R37.reuse, R33, !P6 ;  /* 0x0000002125297207 */ /* 0x040fe20007000000 */
[----:B------:R-:W-:Y:S01]  /*1270*/  IMAD.IADD R38, R37, 0x1, R20 ;  /* 0x0000000125267824 */ /* 0x000fe200078e0214 */
[----:B------:R-:W-:Y:S01]  /*1280*/  ISETP.GE.U32.AND P6, PT, R29, 0x20, PT ;  /* 0x000000201d00780c */ /* 0x000fe20003fc6070 */
[----:B------:R2:W3:Y:S01]  /*1290*/  SHFL.UP PT, R33, R28, 0x1, RZ ;  /* 0x042000001c217989 */ /* 0x0004e200000e00ff */
[----:B------:R-:W-:-:S11]  /*12a0*/  ISETP.NE.OR P5, PT, R2, RZ, !P4 ;  /* 0x000000ff0200720c */ /* 0x000fd600067a5670 */
[----:B--2---:R-:W-:Y:S05]  /*12b0*/  @!P6 BRA `(.L_x_1076) ;  /* 0x00000000002ce947 */ /* 0x004fea0003800000 */
[----:B------:R-:W2:Y:S01]  /*12c0*/  S2R R43, SR_LANEID ;  /* 0x00000000002b7919 */ /* 0x000ea20000000000 */
[----:B---3--:R-:W-:-:S13]  /*12d0*/  ISETP.NE.AND P6, PT, R33, RZ, PT ;  /* 0x000000ff2100720c */ /* 0x008fda0003fc5270 */
[----:B------:R-:W-:Y:S01]  /*12e0*/  @!P6 FADD R27, R27, R42 ;  /* 0x0000002a1b1be221 */ /* 0x000fe20000000000 */
[----:B------:R-:W-:Y:S01]  /*12f0*/  @!P6 FADD R26, R26, R39 ;  /* 0x000000271a1ae221 */ /* 0x000fe20000000000 */
[----:B------:R-:W-:Y:S01]  /*1300*/  @!P6 FADD R25, R25, R46 ;  /* 0x0000002e1919e221 */ /* 0x000fe20000000000 */
[----:B--2---:R-:W-:-:S04]  /*1310*/  ISETP.NE.AND P6, PT, R43, RZ, PT ;  /* 0x000000ff2b00720c */ /* 0x004fc80003fc5270 */
[----:B------:R-:W-:Y:S02]  /*1320*/  SEL R28, R33, RZ, P6 ;  /* 0x000000ff211c7207 */ /* 0x000fe40003000000 */
[----:B------:R-:W-:Y:S02]  /*1330*/  FSEL R27, R42, R27, !P6 ;  /* 0x0000001b2a1b7208 */ /* 0x000fe40007000000 */
[----:B------:R-:W-:Y:S01]  /*1340*/  FSEL R26, R39, R26, !P6 ;  /* 0x0000001a271a7208 */ /* 0x000fe20007000000 */
[----:B------:R-:W-:Y:S01]  /*1350*/  IMAD.IADD R33, R41, 0x1, R28 ;  /* 0x0000000129217824 */ /* 0x000fe200078e021c */
[----:B------:R-:W-:-:S07]  /*1360*/  FSEL R25, R46, R25, !P6 ;  /* 0x000000192e197208 */ /* 0x000fce0007000000 */
.L_x_1076:
[----:B------:R-:W-:Y:S05]  /*1370*/  BSYNC.RECONVERGENT B0 ;  /* 0x0000000000007941 */ /* 0x000fea0003800200 */
.L_x_1075:
[----:B------:R-:W-:Y:S01]  /*1380*/  @!P3 MOV R37, 0x65 ;  /* 0x000000650025b802 */ /* 0x000fe20000000f00 */
[----:B0-----:R0:W-:Y:S01]  /*1390*/  @!P3 ST.E.STRONG.GPU desc[UR8][R34.64+0x204], R21 ;  /* 0x000204152200b985 */ /* 0x0011e2000c10f908 */
[----:B------:R-:W-:Y:S01]  /*13a0*/  @!P5 FADD R7, R7, R27 ;  /* 0x0000001b0707d221 */ /* 0x000fe20000000000 */
[----:B------:R-:W-:Y:S01]  /*13b0*/  @!P5 FADD R6, R6, R26 ;  /* 0x0000001a0606d221 */ /* 0x000fe20000000000 */
[----:B------:R-:W-:Y:S01]  /*13c0*/  @!P5 FADD R5, R5, R25 ;  /* 0x000000190505d221 */ /* 0x000fe20000000000 */
[----:B------:R0:W-:Y:S01]  /*13d0*/  @!P3 ST.E.STRONG.GPU desc[UR8][R34.64+0x208], R22 ;  /* 0x000208162200b985 */ /* 0x0001e2000c10f908 */
[--C-:B------:R-:W-:Y:S01]  /*13e0*/  IMAD.MOV.U32 R28, RZ, RZ, R2.reuse ;  /* 0x000000ffff1c7224 */ /* 0x100fe200078e0002 */
[----:B------:R-:W-:Y:S01]  /*13f0*/  ISETP.GE.AND P5, PT, R38, 0x101, PT ;  /* 0x000001012600780c */ /* 0x000fe20003fa6270 */
[----:B---3--:R-:W-:Y:S01]  /*1400*/  @P4 IMAD.IADD R28, R33, 0x1, R2 ;  /* 0x00000001211c4824 */ /* 0x008fe200078e0202 */
[----:B------:R0:W-:Y:S01]  /*1410*/  @!P3 ST.E.STRONG.GPU desc[UR8][R34.64+0x200], R38 ;  /* 0x000200262200b985 */ /* 0x0001e2000c10f908 */
[----:B------:R-:W-:Y:S01]  /*1420*/  @!P0 FADD R11, R11, R7 ;  /* 0x000000070b0b8221 */ /* 0x000fe20000000000 */
[----:B------:R-:W-:Y:S01]  /*1430*/  @!P0 FADD R10, R10, R6 ;  /* 0x000000060a0a8221 */ /* 0x000fe20000000000 */
[----:B------:R-:W-:Y:S01]  /*1440*/  IMAD.IADD R3, R3, 0x1, R28 ;  /* 0x0000000103037824 */ /* 0x000fe200078e021c */
[----:B------:R0:W-:Y:S01]  /*1450*/  @!P3 ST.E.STRONG.GPU desc[UR8][R34.64+0x20c], R23 ;  /* 0x00020c172200b985 */ /* 0x0001e2000c10f908 */
[----:B------:R-:W-:Y:S01]  /*1460*/  @!P0 FADD R9, R9, R5 ;  /* 0x0000000509098221 */ /* 0x000fe20000000000 */
[----:B------:R-:W-:Y:S01]  /*1470*/  @!P1 FADD R15, R15, R11 ;  /* 0x0000000b0f0f9221 */ /* 0x000fe20000000000 */
[----:B------:R-:W-:Y:S01]  /*1480*/  @!P1 FADD R14, R14, R10 ;  /* 0x0000000a0e0e9221 */ /* 0x000fe20000000000 */
[----:B------:R-:W-:Y:S06]  /*1490*/  @!P3 MEMBAR.ALL.GPU ;  /* 0x000000000000b992 */ /* 0x000fec000000a000 */
[----:B------:R-:W-:-:S00]  /*14a0*/  @!P3 ERRBAR ;  /* 0x000000000000b9ab */ /* 0x000fc00000000000 */
[----:B------:R-:W-:Y:S06]  /*14b0*/  @!P3 CGAERRBAR ;  /* 0x000000000000b5ab */ /* 0x000fec0000000000 */
[----:B-1----:R0:W-:Y:S01]  /*14c0*/  @!P3 ST.E.STRONG.GPU desc[UR8][R30.64+0x80], R37 ;  /* 0x000080251e00b985 */ /* 0x0021e2000c10f908 */
[----:B------:R-:W-:Y:S01]  /*14d0*/  IADD3 R60, PT, PT, R60, R3, RZ ;  /* 0x000000033c3c7210 */ /* 0x000fe20007ffe0ff */
[----:B------:R-:W-:Y:S01]  /*14e0*/  @!P1 FADD R13, R13, R9 ;  /* 0x000000090d0d9221 */ /* 0x000fe20000000000 */
[----:B------:R-:W-:Y:S02]  /*14f0*/  @!P3 IMAD.MOV.U32 R33, RZ, RZ, RZ ;  /* 0x000000ffff21b224 */ /* 0x000fe400078e00ff */
[----:B------:R-:W-:Y:S01]  /*1500*/  @!P2 FADD R19, R19, R15 ;  /* 0x0000000f1313a221 */ /* 0x000fe20000000000 */
[----:B------:R-:W-:Y:S01]  /*1510*/  @!P2 FADD R18, R18, R14 ;  /* 0x0000000e1212a221 */ /* 0x000fe20000000000 */
[----:B------:R-:W-:-:S02]  /*1520*/  IMAD.IADD R61, R61, 0x1, R60 ;  /* 0x000000013d3d7824 */ /* 0x000fc400078e023c */
[----:B------:R-:W-:Y:S01]  /*1530*/  @!P2 FADD R17, R17, R13 ;  /* 0x0000000d1111a221 */ /* 0x000fe20000000000 */
[----:B------:R-:W-:Y:S06]  /*1540*/  @!P5 BRA `(.L_x_1077) ;  /* 0x000000040098d947 */ /* 0x000fec0003800000 */
[----:B------:R-:W-:Y:S01]  /*1550*/  BAR.SYNC.DEFER_BLOCKING 0x0 ;  /* 0x0000000000007b1d */ /* 0x000fe20000010000 */
[----:B------:R-:W-:Y:S02]  /*1560*/  ISETP.NE.AND P5, PT, R2, RZ, PT ;  /* 0x000000ff0200720c */ /* 0x000fe40003fa5270 */
[----:B------:R-:W-:Y:S02]  /*1570*/  ISETP.NE.AND P0, PT, R4, R8, PT ;  /* 0x000000080400720c */ /* 0x000fe40003f05270 */
[----:B------:R-:W-:Y:S02]  /*1580*/  ISETP.NE.AND P1, PT, R8, R12, PT ;  /* 0x0000000c0800720c */ /* 0x000fe40003f25270 */
[----:B------:R-:W-:Y:S02]  /*1590*/  ISETP.NE.AND P2, PT, R12, R16, PT ;  /* 0x000000100c00720c */ /* 0x000fe40003f45270 */
[----:B------:R-:W-:Y:S02]  /*15a0*/  ISETP.NE.AND P3, PT, R16, R0, PT ;  /* 0x000000001000720c */ /* 0x000fe40003f65270 */
[----:B------:R-:W-:-:S03]  /*15b0*/  ISETP.GE.U32.AND P4, PT, R29, R38, PT ;  /* 0x000000261d00720c */ /* 0x000fc60003f86070 */
[----:B------:R-:W-:Y:S02]  /*15c0*/  @P5 LEA R33, R33, UR4, 0x4 ;  /* 0x0000000421215c11 */ /* 0x000fe4000f8e20ff */
[----:B------:R-:W-:Y:S02]  /*15d0*/  @P0 LEA R28, R28, UR4, 0x4 ;  /* 0x000000041c1c0c11 */ /* 0x000fe4000f8e20ff */
[----:B------:R-:W-:Y:S02]  /*15e0*/  @P1 LEA R3, R3, UR4, 0x4 ;  /* 0x0000000403031c11 */ /* 0x000fe4000f8e20ff */
[----:B------:R-:W-:Y:S02]  /*15f0*/  @P2 LEA R60, R60, UR4, 0x4 ;  /* 0x000000043c3c2c11 */ /* 0x000fe4000f8e20ff */
[----:B------:R-:W-:Y:S01]  /*1600*/  @P3 LEA R61, R61, UR4, 0x4 ;  /* 0x000000043d3d3c11 */ /* 0x000fe2000f8e20ff */
[----:B------:R1:W-:Y:S04]  /*1610*/  @P5 STS.128 [R33], R24 ;  /* 0x0000001821005388 */ /* 0x0003e80000000c00 */
[----:B------:R1:W-:Y:S04]  /*1620*/  @P0 STS.128 [R28], R4 ;  /* 0x000000041c000388 */ /* 0x0003e80000000c00 */
[----:B------:R1:W-:Y:S04]  /*1630*/  @P1 STS.128 [R3], R8 ;  /* 0x0000000803001388 */ /* 0x0003e80000000c00 */
[----:B------:R1:W-:Y:S04]  /*1640*/  @P2 STS.128 [R60], R12 ;  /* 0x0000000c3c002388 */ /* 0x0003e80000000c00 */
[----:B------:R1:W-:Y:S01]  /*1650*/  @P3 STS.128 [R61], R16 ;  /* 0x000000103d003388 */ /* 0x0003e20000000c00 */
[----:B------:R-:W-:Y:S06]  /*1660*/  BAR.SYNC.DEFER_BLOCKING 0x0 ;  /* 0x0000000000007b1d */ /* 0x000fec0000010000 */
[----:B------:R-:W-:Y:S05]  /*1670*/  @P4 EXIT ;  /* 0x000000000000494d */ /* 0x000fea0003800000 */
[----:B-1----:R-:W-:Y:S01]  /*1680*/  IADD3 R3, PT, PT, R44, R32, R36 ;  /* 0x000000202c037210 */ /* 0x002fe20007ffe024 */
[----:B------:R-:W-:Y:S01]  /*1690*/  BSSY.RECONVERGENT B0, `(.L_x_1078) ;  /* 0x0000025000007945 */ /* 0x000fe20003800200 */
[----:B------:R-:W-:Y:S02]  /*16a0*/  LOP3.LUT R0, RZ, R29, RZ, 0x33, !PT ;  /* 0x0000001dff007212 */ /* 0x000fe400078e33ff */
[----:B------:R-:W-:-:S04]  /*16b0*/  IADD3 R3, PT, PT, R52, R3, R48 ;  /* 0x0000000334037210 */ /* 0x000fc80007ffe030 */
[----:B------:R-:W-:-:S04]  /*16c0*/  IADD3 R3, PT, PT, R20, R3, R56 ;  /* 0x0000000314037210 */ /* 0x000fc80007ffe038 */
[----:B------:R-:W-:-:S04]  /*16d0*/  IADD3 R0, PT, PT, R0, R3, R40 ;  /* 0x0000000300007210 */ /* 0x000fc80007ffe028 */
[C---:B------:R-:W-:Y:S02]  /*16e0*/  LOP3.LUT R2, R0.reuse, 0x300, RZ, 0xc0, !PT ;  /* 0x0000030000027812 */ /* 0x040fe400078ec0ff */
[----:B------:R-:W-:Y:S02]  /*16f0*/  ISETP.GE.U32.AND P1, PT, R0, 0x300, PT ;  /* 0x000003000000780c */ /* 0x000fe40003f26070 */
[----:B------:R-:W-:-:S13]  /*1700*/  ISETP.NE.AND P0, PT, R2, 0x300, PT ;  /* 0x000003000200780c */ /* 0x000fda0003f05270 */
[----:B------:R-:W-:Y:S05]  /*1710*/  @!P0 BRA `(.L_x_1079) ;  /* 0x0000000000708947 */ /* 0x000fea0003800000 */
[----:B------:R-:W1:Y:S01]  /*1720*/  LDC.64 R2, c[0x0][0x398] ;  /* 0x0000e600ff027b82 */ /* 0x000e620000000a00 */
[----:B------:R-:W-:Y:S02]  /*1730*/  LEA.HI R0, R0, 0x1, RZ, 0x18 ;  /* 0x0000000100007811 */ /* 0x000fe400078fc0ff */
[----:B------:R-:W-:-:S05]  /*1740*/  LEA R6, R29, UR4, 0x4 ;  /* 0x000000041d067c11 */ /* 0x000fca000f8e20ff */
[----:B------:R-:W2:Y:S01]  /*1750*/  LDC.64 R4, c[0x0][0x390] ;  /* 0x0000e400ff047b82 */ /* 0x000ea20000000a00 */
[----:B-1----:R-:W-:-:S03]  /*1760*/  IMAD.WIDE.U32 R2, R29, 0xc, R2 ;  /* 0x0000000c1d027825 */ /* 0x002fc600078e0002 */
[----:B------:R-:W-:Y:S01]  /*1770*/  IADD3 R7, P0, PT, R2, 0x8, RZ ;  /* 0x0000000802077810 */ /* 0x000fe20007f1e0ff */
[C---:B------:R-:W-:Y:S01]  /*1780*/  IMAD.SHL.U32 R2, R0.reuse, 0x100, RZ ;  /* 0x0000010000027824 */ /* 0x040fe200078e00ff */
[----:B------:R-:W-:Y:S01]  /*1790*/  LOP3.LUT R0, R0, 0x3, RZ, 0xc0, !PT ;  /* 0x0000000300007812 */ /* 0x000fe200078ec0ff */
[----:B--2---:R-:W-:-:S03]  /*17a0*/  IMAD.WIDE.U32 R4, R29, 0x4, R4 ;  /* 0x000000041d047825 */ /* 0x004fc600078e0004 */
[----:B------:R-:W-:Y:S01]  /*17b0*/  LOP3.LUT R2, R2, 0x300, RZ, 0xc0, !PT ;  /* 0x0000030002027812 */ /* 0x000fe200078ec0ff */
[----:B------:R-:W-:Y:S01]  /*17c0*/  IMAD.X R12, RZ, RZ, R3, P0 ;  /* 0x000000ffff0c7224 */ /* 0x000fe200000e0603 */
[----:B------:R-:W-:-:S03]  /*17d0*/  IADD3 R0, PT, PT, -R0, RZ, RZ ;  /* 0x000000ff00007210 */ /* 0x000fc60007ffe1ff */
[----:B------:R-:W-:-:S07]  /*17e0*/  IMAD.IADD R29, R29, 0x1, R2 ;  /* 0x000000011d1d7824 */ /* 0x000fce00078e0202 */
.L_x_1080:
[----:B--2---:R1:W2:Y:S01]  /*17f0*/  LDS.128 R8, [R6] ;  /* 0x0000000006087984 */ /* 0x0042a20000000c00 */
[----:B------:R-:W-:Y:S02]  /*1800*/  IMAD.MOV.U32 R2, RZ, RZ, R7 ;  /* 0x000000ffff027224 */ /* 0x000fe400078e0007 */
[----:B------:R-:W-:Y:S02]  /*1810*/  IMAD.MOV.U32 R3, RZ, RZ, R12 ;  /* 0x000000ffff037224 */ /* 0x000fe400078e000c */
[----:B------:R-:W-:Y:S01]  /*1820*/  VIADD R0, R0, 0x1 ;  /* 0x0000000100007836 */ /* 0x000fe20000000000 */
[----:B------:R-:W-:Y:S02]  /*1830*/  IADD3 R7, P2, PT, R2, 0xc00, RZ ;  /* 0x00000c0002077810 */ /* 0x000fe40007f5e0ff */
[----:B-1----:R-:W-:Y:S02]  /*1840*/  IADD3 R6, PT, PT, R6, 0x1000, RZ ;  /* 0x0000100006067810 */ /* 0x002fe40007ffe0ff */
[----:B------:R-:W-:Y:S01]  /*1850*/  ISETP.NE.AND P0, PT, R0, RZ, PT ;  /* 0x000000ff0000720c */ /* 0x000fe20003f05270 */
[----:B------:R-:W-:Y:S01]  /*1860*/  IMAD.X R12, RZ, RZ, R3, P2 ;  /* 0x000000ffff0c7224 */ /* 0x000fe200010e0603 */
[----:B--2---:R1:W-:Y:S04]  /*1870*/  STG.E desc[UR8][R4.64], R8 ;  /* 0x0000000804007986 */ /* 0x0043e8000c101908 */
[----:B------:R2:W-:Y:S04]  /*1880*/  STG.E desc[UR8][R2.64+-0x8], R9 ;  /* 0xfffff80902007986 */ /* 0x0005e8000c101908 */
[----:B------:R2:W-:Y:S04]  /*1890*/  STG.E desc[UR8][R2.64+-0x4], R10 ;  /* 0xfffffc0a02007986 */ /* 0x0005e8000c101908 */
[----:B------:R2:W-:Y:S01]  /*18a0*/  STG.E desc[UR8][R2.64], R11 ;  /* 0x0000000b02007986 */ /* 0x0005e2000c101908 */
[----:B-1----:R-:W-:-:S05]  /*18b0*/  IADD3 R4, P3, PT, R4, 0x400, RZ ;  /* 0x0000040004047810 */ /* 0x002fca0007f7e0ff */
[----:B------:R-:W-:Y:S01]  /*18c0*/  IMAD.X R5, RZ, RZ, R5, P3 ;  /* 0x000000ffff057224 */ /* 0x000fe200018e0605 */
[----:B------:R-:W-:Y:S07]  /*18d0*/  @P0 BRA `(.L_x_1080) ;  /* 0xfffffffc00c40947 */ /* 0x000fee000383ffff */
.L_x_1079:
[----:B------:R-:W-:Y:S05]  /*18e0*/  BSYNC.RECONVERGENT B0 ;  /* 0x0000000000007941 */ /* 0x000fea0003800200 */
.L_x_1078:
[----:B------:R-:W-:Y:S05]  /*18f0*/  @!P1 EXIT ;  /* 0x000000000000994d */ /* 0x000fea0003800000 */
[----:B--2---:R-:W1:Y:S01]  /*1900*/  LDC.64 R2, c[0x0][0x390] ;  /* 0x0000e400ff027b82 */ /* 0x004e620000000a00 */
[----:B------:R-:W-:-:S05]  /*1910*/  LEA R0, R29, UR4, 0x4 ;  /* 0x000000041d007c11 */ /* 0x000fca000f8e20ff */
[----:B------:R-:W-:Y:S02]  /*1920*/  VIADD R0, R0, 0x2000 ;  /* 0x0000200000007836 */ /* 0x000fe40000000000 */
[----:B------:R-:W2:Y:S01]  /*1930*/  LDC.64 R4, c[0x0][0x398] ;  /* 0x0000e600ff047b82 */ /* 0x000ea20000000a00 */
[----:B-1----:R-:W-:-:S03]  /*1940*/  IMAD.WIDE.U32 R2, R29, 0x4, R2 ;  /* 0x000000041d027825 */ /* 0x002fc600078e0002 */
[----:B------:R-:W-:Y:S01]  /*1950*/  IADD3 R24, P0, PT, R2, 0x800, RZ ;  /* 0x0000080002187810 */ /* 0x000fe20007f1e0ff */
[----:B--2---:R-:W-:-:S04]  /*1960*/  IMAD.WIDE.U32 R4, R29, 0xc, R4 ;  /* 0x0000000c1d047825 */ /* 0x004fc800078e0004 */
[----:B------:R-:W-:Y:S01]  /*1970*/  IMAD.X R25, RZ, RZ, R3, P0 ;  /* 0x000000ffff197224 */ /* 0x000fe200000e0603 */
[----:B------:R-:W-:-:S05]  /*1980*/  IADD3 R6, P1, PT, R4, 0x1800, RZ ;  /* 0x0000180004067810 */ /* 0x000fca0007f3e0ff */
[----:B------:R-:W-:-:S08]  /*1990*/  IMAD.X R7, RZ, RZ, R5, P1 ;  /* 0x000000ffff077224 */ /* 0x000fd000008e0605 */
.L_x_1081:
[----:B-1----:R-:W1:Y:S01]  /*19a0*/  LDS.128 R8, [R0+-0x2000] ;  /* 0xffe0000000087984 */ /* 0x002e620000000c00 */
[----:B------:R-:W-:Y:S01]  /*19b0*/  MOV R2, R24 ;  /* 0x0000001800027202 */ /* 0x000fe20000000f00 */
[----:B------:R-:W-:Y:S02]  /*19c0*/  IMAD.MOV.U32 R3, RZ, RZ, R25 ;  /* 0x000000ffff037224 */ /* 0x000fe400078e0019 */
[----:B------:R-:W2:Y:S01]  /*19d0*/  LDS.128 R12, [R0+-0x1000] ;  /* 0xfff00000000c7984 */ /* 0x000ea20000000c00 */
[----:B------:R-:W-:Y:S01]  /*19e0*/  IMAD.MOV.U32 R4, RZ, RZ, R6 ;  /* 0x000000ffff047224 */ /* 0x000fe200078e0006 */
[----:B------:R-:W-:Y:S01]  /*19f0*/  IADD3 R24, P1, PT, R2, 0x1000, RZ ;  /* 0x0000100002187810 */ /* 0x000fe20007f3e0ff */
[----:B------:R-:W-:Y:S01]  /*1a00*/  IMAD.MOV.U32 R5, RZ, RZ, R7 ;  /* 0x000000ffff057224 */ /* 0x000fe200078e0007 */
[----:B------:R-:W3:Y:S01]  /*1a10*/  LDS.128 R16, [R0] ;  /* 0x0000000000107984 */ /* 0x000ee20000000c00 */
[----:B------:R-:W-:Y:S01]  /*1a20*/  VIADD R29, R29, 0x400 ;  /* 0x000004001d1d7836 */ /* 0x000fe20000000000 */
[----:B------:R-:W-:-:S02]  /*1a30*/  IADD3 R6, P2, PT, R4, 0x3000, RZ ;  /* 0x0000300004067810 */ /* 0x000fc40007f5e0ff */
[----:B0-----:R0:W4:Y:S01]  /*1a40*/  LDS.128 R20, [R0+0x1000] ;  /* 0x0010000000147984 */ /* 0x0011220000000c00 */
[----:B------:R-:W-:Y:S02]  /*1a50*/  IADD3.X R25, PT, PT, RZ, R3, RZ, P1, !PT ;  /* 0x00000003ff197210 */ /* 0x000fe40000ffe4ff */
[----:B------:R-:W-:Y:S01]  /*1a60*/  ISETP.GE.AND P0, PT, R29, R38, PT ;  /* 0x000000261d00720c */ /* 0x000fe20003f06270 */
[----:B------:R-:W-:Y:S02]  /*1a70*/  IMAD.X R7, RZ, RZ, R5, P2 ;  /* 0x000000ffff077224 */ /* 0x000fe400010e0605 */
[----:B0-----:R-:W-:Y:S01]  /*1a80*/  VIADD R0, R0, 0x4000 ;  /* 0x0000400000007836 */ /* 0x001fe20000000000 */
        /* <DEDUP_REMOVED lines=12> */
[----:B----4-:R1:W-:Y:S04]  /*1b50*/  STG.E desc[UR8][R2.64+0x400], R20 ;  /* 0x0004001402007986 */ /* 0x0103e8000c101908 */
[----:B------:R1:W-:Y:S04]  /*1b60*/  STG.E desc[UR8][R4.64+0xc00], R21 ;  /* 0x000c001504007986 */ /* 0x0003e8000c101908 */
[----:B------:R1:W-:Y:S04]  /*1b70*/  STG.E desc[UR8][R4.64+0xc04], R22 ;  /* 0x000c041604007986 */ /* 0x0003e8000c101908 */
[----:B------:R1:W-:Y:S01]  /*1b80*/  STG.E desc[UR8][R4.64+0xc08], R23 ;  /* 0x000c081704007986 */ /* 0x0003e2000c101908 */
[----:B------:R-:W-:Y:S05]  /*1b90*/  @!P0 BRA `(.L_x_1081) ;  /* 0xfffffffc00808947 */ /* 0x000fea000383ffff */
[----:B------:R-:W-:Y:S05]  /*1ba0*/  EXIT ;  /* 0x000000000000794d */ /* 0x000fea0003800000 */
.L_x_1077:
[----:B0-----:R-:W0:Y:S01]  /*1bb0*/  LDC.64 R22, c[0x0][0x390] ;  /* 0x0000e400ff167b82 */ /* 0x001e220000000a00 */
[----:B------:R-:W-:Y:S02]  /*1bc0*/  ISETP.NE.AND P0, PT, R2, RZ, PT ;  /* 0x000000ff0200720c */ /* 0x000fe40003f05270 */
[----:B------:R-:W-:Y:S02]  /*1bd0*/  ISETP.NE.AND P1, PT, R4, R8, PT ;  /* 0x000000080400720c */ /* 0x000fe40003f25270 */
[----:B------:R-:W-:Y:S02]  /*1be0*/  ISETP.NE.AND P2, PT, R8, R12, PT ;  /* 0x0000000c0800720c */ /* 0x000fe40003f45270 */
[----:B------:R-:W-:Y:S01]  /*1bf0*/  ISETP.NE.AND P3, PT, R12, R16, PT ;  /* 0x000000100c00720c */ /* 0x000fe20003f65270 */
[----:B------:R-:W1:Y:S01]  /*1c00*/  LDC.64 R30, c[0x0][0x398] ;  /* 0x0000e600ff1e7b82 */ /* 0x000e620000000a00 */
[----:B------:R-:W-:-:S07]  /*1c10*/  ISETP.NE.AND P4, PT, R16, R0, PT ;  /* 0x000000001000720c */ /* 0x000fce0003f85270 */
[----:B------:R-:W2:Y:S08]  /*1c20*/  LDC.64 R34, c[0x0][0x390] ;  /* 0x0000e400ff227b82 */ /* 0x000eb00000000a00 */
[----:B------:R-:W3:Y:S01]  /*1c30*/  LDC.64 R36, c[0x0][0x398] ;  /* 0x0000e600ff247b82 */ /* 0x000ee20000000a00 */
[----:B0-----:R-:W-:-:S05]  /*1c40*/  @P0 IMAD.WIDE R22, R33, 0x4, R22 ;  /* 0x0000000421160825 */ /* 0x001fca00078e0216 */
[----:B------:R0:W-:Y:S02]  /*1c50*/  @P0 STG.E desc[UR8][R22.64], R24 ;  /* 0x0000001816000986 */ /* 0x0001e4000c101908 */
[----:B------:R-:W4:Y:S01]  /*1c60*/  LDC.64 R38, c[0x0][0x390] ;  /* 0x0000e400ff267b82 */ /* 0x000f220000000a00 */
[----:B-1----:R-:W-:-:S05]  /*1c70*/  @P0 IMAD.WIDE R30, R33, 0xc, R30 ;  /* 0x0000000c211e0825 */ /* 0x002fca00078e021e */
[----:B------:R1:W-:Y:S02]  /*1c80*/  @P0 STG.E desc[UR8][R30.64], R25 ;  /* 0x000000191e000986 */ /* 0x0003e4000c101908 */
[----:B------:R-:W5:Y:S01]  /*1c90*/  LDC.64 R40, c[0x0][0x398] ;  /* 0x0000e600ff287b82 */ /* 0x000f620000000a00 */
[C---:B--2---:R-:W-:Y:S01]  /*1ca0*/  @P1 IMAD.WIDE R32, R28.reuse, 0x4, R34 ;  /* 0x000000041c201825 */ /* 0x044fe200078e0222 */
[----:B------:R1:W-:Y:S04]  /*1cb0*/  @P0 STG.E desc[UR8][R30.64+0x4], R26 ;  /* 0x0000041a1e000986 */ /* 0x0003e8000c101908 */
[----:B------:R1:W-:Y:S02]  /*1cc0*/  @P0 STG.E desc[UR8][R30.64+0x8], R27 ;  /* 0x0000081b1e000986 */ /* 0x0003e4000c101908 */
[----:B------:R-:W0:Y:S01]  /*1cd0*/  LDC.64 R42, c[0x0][0x390] ;  /* 0x0000e400ff2a7b82 */ /* 0x000e220000000a00 */
[----:B---3--:R-:W-:Y:S01]  /*1ce0*/  @P1 IMAD.WIDE R28, R28, 0xc, R36 ;  /* 0x0000000c1c1c1825 */ /* 0x008fe200078e0224 */
[----:B------:R1:W-:Y:S04]  /*1cf0*/  @P1 STG.E desc[UR8][R32.64], R4 ;  /* 0x0000000420001986 */ /* 0x0003e8000c101908 */
[----:B------:R1:W-:Y:S02]  /*1d00*/  @P1 STG.E desc[UR8][R28.64], R5 ;  /* 0x000000051c001986 */ /* 0x0003e4000c101908 */
[----:B------:R-:W2:Y:S01]  /*1d10*/  LDC.64 R20, c[0x0][0x398] ;  /* 0x0000e600ff147b82 */ /* 0x000ea20000000a00 */
[C---:B----4-:R-:W-:Y:S01]  /*1d20*/  @P2 IMAD.WIDE R34, R3.reuse, 0x4, R38 ;  /* 0x0000000403222825 */ /* 0x050fe200078e0226 */
[----:B------:R1:W-:Y:S04]  /*1d30*/  @P1 STG.E desc[UR8][R28.64+0x4], R6 ;  /* 0x000004061c001986 */ /* 0x0003e8000c101908 */
[----:B------:R1:W-:Y:S01]  /*1d40*/  @P1 STG.E desc[UR8][R28.64+0x8], R7 ;  /* 0x000008071c001986 */ /* 0x0003e2000c101908 */
[----:B-----5:R-:W-:-:S03]  /*1d50*/  @P2 IMAD.WIDE R2, R3, 0xc, R40 ;  /* 0x0000000c03022825 */ /* 0x020fc600078e0228 */
[----:B------:R1:W-:Y:S04]  /*1d60*/  @P2 STG.E desc[UR8][R34.64], R8 ;  /* 0x0000000822002986 */ /* 0x0003e8000c101908 */
[----:B------:R1:W-:Y:S01]  /*1d70*/  @P2 STG.E desc[UR8][R2.64], R9 ;  /* 0x0000000902002986 */ /* 0x0003e2000c101908 */
[----:B0-----:R-:W-:-:S03]  /*1d80*/  @P3 IMAD.WIDE R22, R60, 0x4, R42 ;  /* 0x000000043c163825 */ /* 0x001fc600078e022a */
[----:B------:R1:W-:Y:S04]  /*1d90*/  @P2 STG.E desc[UR8][R2.64+0x4], R10 ;  /* 0x0000040a02002986 */ /* 0x0003e8000c101908 */
[----:B------:R1:W-:Y:S01]  /*1da0*/  @P2 STG.E desc[UR8][R2.64+0x8], R11 ;  /* 0x0000080b02002986 */ /* 0x0003e2000c101908 */
[----:B--2---:R-:W-:-:S03]  /*1db0*/  @P3 IMAD.WIDE R20, R60, 0xc, R20 ;  /* 0x0000000c3c143825 */ /* 0x004fc600078e0214 */
[----:B------:R1:W-:Y:S04]  /*1dc0*/  @P3 STG.E desc[UR8][R22.64], R12 ;  /* 0x0000000c16003986 */ /* 0x0003e8000c101908 */
[----:B------:R1:W-:Y:S04]  /*1dd0*/  @P3 STG.E desc[UR8][R20.64], R13 ;  /* 0x0000000d14003986 */ /* 0x0003e8000c101908 */
[----:B------:R1:W-:Y:S04]  /*1de0*/  @P3 STG.E desc[UR8][R20.64+0x4], R14 ;  /* 0x0000040e14003986 */ /* 0x0003e8000c101908 */
[----:B------:R1:W-:Y:S01]  /*1df0*/  @P3 STG.E desc[UR8][R20.64+0x8], R15 ;  /* 0x0000080f14003986 */ /* 0x0003e2000c101908 */
[----:B------:R-:W-:Y:S05]  /*1e00*/  @!P4 EXIT ;  /* 0x000000000000c94d */ /* 0x000fea0003800000 */
[----:B-1----:R-:W0:Y:S08]  /*1e10*/  LDC.64 R2, c[0x0][0x390] ;  /* 0x0000e400ff027b82 */ /* 0x002e300000000a00 */
[----:B------:R-:W1:Y:S01]  /*1e20*/  LDC.64 R4, c[0x0][0x398] ;  /* 0x0000e600ff047b82 */ /* 0x000e620000000a00 */
[----:B0-----:R-:W-:-:S05]  /*1e30*/  IMAD.WIDE R2, R61, 0x4, R2 ;  /* 0x000000043d027825 */ /* 0x001fca00078e0202 */
[----:B------:R-:W-:Y:S01]  /*1e40*/  STG.E desc[UR8][R2.64], R16 ;  /* 0x0000001002007986 */ /* 0x000fe2000c101908 */
[----:B-1----:R-:W-:-:S05]  /*1e50*/  IMAD.WIDE R4, R61, 0xc, R4 ;  /* 0x0000000c3d047825 */ /* 0x002fca00078e0204 */
[----:B------:R-:W-:Y:S04]  /*1e60*/  STG.E desc[UR8][R4.64], R17 ;  /* 0x0000001104007986 */ /* 0x000fe8000c101908 */
[----:B------:R-:W-:Y:S04]  /*1e70*/  STG.E desc[UR8][R4.64+0x4], R18 ;  /* 0x0000041204007986 */ /* 0x000fe8000c101908 */
[----:B------:R-:W-:Y:S01]  /*1e80*/  STG.E desc[UR8][R4.64+0x8], R19 ;  /* 0x0000081304007986 */ /* 0x000fe2000c101908 */
[----:B------:R-:W-:Y:S05]  /*1e90*/  EXIT ;  /* 0x000000000000794d */ /* 0x000fea0003800000 */
.L_x_1074:
[----:B------:R-:W0:Y:S01]  /*1ea0*/  S2R R56, SR_TID.X ;  /* 0x0000000000387919 */ /* 0x000e220000002100 */
[----:B------:R-:W1:Y:S08]  /*1eb0*/  LDC.64 R2, c[0x0][0x380] ;  /* 0x0000e000ff027b82 */ /* 0x000e700000000a00 */
[----:B------:R-:W2:Y:S01]  /*1ec0*/  LDC.64 R6, c[0x0][0x388] ;  /* 0x0000e200ff067b82 */ /* 0x000ea20000000a00 */
[----:B0-----:R-:W-:-:S02]  /*1ed0*/  LOP3.LUT R5, R56, 0x1f, RZ, 0xc0, !PT ;  /* 0x0000001f38057812 */ /* 0x001fc400078ec0ff */
[----:B------:R-:W-:-:S03]  /*1ee0*/  LOP3.LUT R4, R56, 0x3e0, RZ, 0xc0, !PT ;  /* 0x000003e038047812 */ /* 0x000fc600078ec0ff */
[----:B------:R-:W-:-:S04]  /*1ef0*/  IMAD.IADD R5, R0, 0x1, R5 ;  /* 0x0000000100057824 */ /* 0x000fc800078e0205 */
[----:B------:R-:W-:-:S04]  /*1f00*/  IMAD R9, R4, 0x5, R5 ;  /* 0x0000000504097824 */ /* 0x000fc800078e0205 */
[----:B-1----:R-:W-:-:S05]  /*1f10*/  IMAD.WIDE.U32 R4, R9, 0x4, R2 ;  /* 0x0000000409047825 */ /* 0x002fca00078e0002 */
[----:B------:R-:W3:Y:S04]  /*1f20*/  LDG.E.CONSTANT R8, desc[UR8][R4.64] ;  /* 0x0000000804087981 */ /* 0x000ee8000c1e9900 */
[----:B------:R-:W4:Y:S04]  /*1f30*/  LDG.E.CONSTANT R10, desc[UR8][R4.64+0x80] ;  /* 0x00008008040a7981 */ /* 0x000f28000c1e9900 */
[----:B------:R-:W5:Y:S04]  /*1f40*/  LDG.E.CONSTANT R11, desc[UR8][R4.64+0x100] ;  /* 0x00010008040b7981 */ /* 0x000f68000c1e9900 */
[----:B------:R-:W5:Y:S04]  /*1f50*/  LDG.E.CONSTANT R13, desc[UR8][R4.64+0x180] ;  /* 0x00018008040d7981 */ /* 0x000f68000c1e9900 */
[----:B------:R0:W5:Y:S01]  /*1f60*/  LDG.E.CONSTANT R14, desc[UR8][R4.64+0x200] ;  /* 0x00020008040e7981 */ /* 0x000162000c1e9900 */
[----:B--2---:R-:W-:-:S05]  /*1f70*/  IMAD.WIDE.U32 R6, R9, 0xc, R6 ;  /* 0x0000000c09067825 */ /* 0x004fca00078e0006 */
        /* <DEDUP_REMOVED lines=14> */
[----:B------:R-:W2:Y:S01]  /*2060*/  LDG.E.CONSTANT R31, desc[UR8][R6.64+0x608] ;  /* 0x00060808061f7981 */ /* 0x000ea2000c1e9900 */
[----:B------:R-:W-:Y:S01]  /*2070*/  ISETP.NE.AND P0, PT, R56, RZ, PT ;  /* 0x000000ff3800720c */ /* 0x000fe20003f05270 */
[----:B------:R-:W-:-:S12]  /*2080*/  IMAD.MOV.U32 R20, RZ, RZ, RZ ;  /* 0x000000ffff147224 */ /* 0x000fd800078e00ff */
[----:B------:R-:W-:-:S05]  /*2090*/  @!P0 IMAD.WIDE.U32 R2, R0, 0x4, R2 ;  /* 0x0000000400028825 */ /* 0x000fca00078e0002 */
[----:B------:R1:W2:Y:S01]  /*20a0*/  @!P0 LDG.E.CONSTANT R20, desc[UR8][R2.64+-0x4] ;  /* 0xfffffc0802148981 */ /* 0x0002a2000c1e9900 */
[----:B------:R-:W0:Y:S01]  /*20b0*/  S2UR UR5, SR_CgaCtaId ;  /* 0x00000000000579c3 */ /* 0x000e220000008800 */
[----:B------:R-:W-:Y:S01]  /*20c0*/  SHF.R.U32.HI R52, RZ, 0x5, R56 ;  /* 0x00000005ff347819 */ /* 0x000fe20000011638 */
[----:B------:R-:W-:Y:S01]  /*20d0*/  UMOV UR4, 0x400 ;  /* 0x0000040000047882 */ /* 0x000fe20000000000 */
[----:B------:R-:W1:Y:S01]  /*20e0*/  S2R R59, SR_LANEID ;  /* 0x00000000003b7919 */ /* 0x000e620000000000 */
[----:B------:R-:W-:Y:S02]  /*20f0*/  ISETP.NE.AND P0, PT, R56, RZ, PT ;  /* 0x000000ff3800720c */ /* 0x000fe40003f05270 */
[C---:B------:R-:W-:Y:S02]  /*2100*/  ISETP.NE.AND P6, PT, R52.reuse, 0x2, PT ;  /* 0x000000023400780c */ /* 0x040fe40003fc5270 */
[C---:B------:R-:W-:Y:S02]  /*2110*/  ISETP.NE.AND P4, PT, R52.reuse, 0x3, PT ;  /* 0x000000033400780c */ /* 0x040fe40003f85270 */
[----:B------:R-:W-:Y:S01]  /*2120*/  ISETP.NE.AND P3, PT, R52, 0x4, PT ;  /* 0x000000043400780c */ /* 0x000fe20003f65270 */
[----:B0-----:R-:W-:-:S06]  /*2130*/  ULEA UR4, UR5, UR4, 0x18 ;  /* 0x0000000405047291 */ /* 0x001fcc000f8ec0ff */
[----:B------:R-:W-:Y:S01]  /*2140*/  LEA R24, R56, UR4, 0x2 ;  /* 0x0000000438187c11 */ /* 0x000fe2000f8e10ff */
[----:B-1----:R-:W-:-:S05]  /*2150*/  IMAD R0, R52, 0xa0, R59 ;  /* 0x000000a034007824 */ /* 0x002fca00078e023b */
[----:B------:R-:W-:Y:S02]  /*2160*/  LEA R5, R0, UR4, 0x2 ;  /* 0x0000000400057c11 */ /* 0x000fe4000f8e10ff */
[----:B------:R-:W-:-:S03]  /*2170*/  LEA R3, R59, R0, 0x2 ;  /* 0x000000003b037211 */ /* 0x000fc600078e10ff */
        /* <DEDUP_REMOVED lines=12> */
[----:B------:R-:W-:Y:S04]  /*2240*/  LDS R8, [R2+0x8] ;  /* 0x0000080002087984 */ /* 0x000fe80000000800 */
[----:B------:R-:W1:Y:S01]  /*2250*/  LDS R4, [R2+0xc] ;  /* 0x00000c0002047984 */ /* 0x000e620000000800 */
[----:B------:R-:W-:Y:S06]  /*2260*/  BAR.SYNC.DEFER_BLOCKING 0x0 ;  /* 0x0000000000007b1d */ /* 0x000fec0000010000 */
[----:B--2---:R-:W-:Y:S04]  /*2270*/  STS [R0], R9 ;  /* 0x0000000900007388 */ /* 0x004fe80000000800 */
[----:B------:R-:W-:Y:S01]  /*2280*/  STS [R0+0x4], R15 ;  /* 0x0000040f00007388 */ /* 0x000fe20000000800 */
[----:B0-----:R-:W-:-:S03]  /*2290*/  ISETP.NE.AND P1, PT, R16, R12, PT ;  /* 0x0000000c1000720c */ /* 0x001fc60003f25270 */
[----:B------:R-:W-:Y:S04]  /*22a0*/  STS [R0+0x8], R17 ;  /* 0x0000081100007388 */ /* 0x000fe80000000800 */
[----:B------:R-:W-:Y:S01]  /*22b0*/  STS [R0+0x180], R18 ;  /* 0x0001801200007388 */ /* 0x000fe20000000800 */
[----:B-1----:R-:W-:-:S03]  /*22c0*/  ISETP.NE.AND P2, PT, R8, R4, PT ;  /* 0x000000040800720c */ /* 0x002fc60003f45270 */
        /* <DEDUP_REMOVED lines=18> */
[----:B------:R-:W0:Y:S04]  /*23f0*/  LDS R13, [R32+0xc] ;  /* 0x00000c00200d7984 */ /* 0x000e280000000800 */
[----:B------:R-:W1:Y:S04]  /*2400*/  LDS R14, [R32+0x10] ;  /* 0x00001000200e7984 */ /* 0x000e680000000800 */
[----:B------:R-:W2:Y:S04]  /*2410*/  LDS R15, [R32+0x14] ;  /* 0x00001400200f7984 */ /* 0x000ea80000000800 */
[----:B------:R-:W3:Y:S04]  /*2420*/  LDS R9, [R32+0x18] ;  /* 0x0000180020097984 */ /* 0x000ee80000000800 */
[----:B------:R-:W4:Y:S04]  /*2430*/  LDS R10, [R32+0x1c] ;  /* 0x00001c00200a7984 */ /* 0x000f280000000800 */
[----:B------:R-:W5:Y:S04]  /*2440*/  LDS R11, [R32+0x20] ;  /* 0x00002000200b7984 */ /* 0x000f680000000800 */
[----:B------:R-:W-:Y:S04]  /*2450*/  LDS R5, [R32+0x24] ;  /* 0x0000240020057984 */ /* 0x000fe80000000800 */
[----:B------:R-:W-:Y:S04]  /*2460*/  LDS R6, [R32+0x28] ;  /* 0x0000280020067984 */ /* 0x000fe80000000800 */
[----:B------:R-:W-:Y:S01]  /*2470*/  LDS R7, [R32+0x2c] ;  /* 0x00002c0020077984 */ /* 0x000fe20000000800 */
[----:B------:R-:W-:Y:S01]  /*2480*/  BAR.SYNC.DEFER_BLOCKING 0x0 ;  /* 0x0000000000007b1d */ /* 0x000fe20000010000 */
[----:B0-----:R-:W-:Y:S01]  /*2490*/  FADD R0, R17, R13 ;  /* 0x0000000d11007221 */ /* 0x001fe20000000000 */
[----:B-1----:R-:W-:-:S04]  /*24a0*/  FADD R3, R18, R14 ;  /* 0x0000000e12037221 */ /* 0x002fc80000000000 */
[----:B------:R-:W-:Y:S01]  /*24b0*/  FSEL R0, R13, R0, P1 ;  /* 0x000000000d007208 */ /* 0x000fe20000800000 */
[----:B--2---:R-:W-:Y:S01]  /*24c0*/  FADD R2, R19, R15 ;  /* 0x0000000f13027221 */ /* 0x004fe20000000000 */
[----:B------:R-:W-:-:S03]  /*24d0*/  FSEL R23, R14, R3, P1 ;  /* 0x000000030e177208 */ /* 0x000fc60000800000 */
[----:B---3--:R-:W-:Y:S01]  /*24e0*/  FADD R0, R9, R0 ;  /* 0x0000000009007221 */ /* 0x008fe20000000000 */
[----:B------:R-:W-:Y:S01]  /*24f0*/  FSEL R2, R15, R2, P1 ;  /* 0x000000020f027208 */ /* 0x000fe20000800000 */
[----:B----4-:R-:W-:Y:S01]  /*2500*/  FADD R23, R10, R23 ;  /* 0x000000170a177221 */ /* 0x010fe20000000000 */
[----:B------:R-:W-:Y:S03]  /*2510*/  STS [R24+0x4d4], R57 ;  /* 0x0004d43918007388 */ /* 0x000fe60000000800 */
[----:B-----5:R-:W-:Y:S01]  /*2520*/  FADD R2, R11, R2 ;  /* 0x000000020b027221 */ /* 0x020fe20000000000 */
[----:B------:R-:W-:Y:S06]  /*2530*/  BAR.SYNC.DEFER_BLOCKING 0x0 ;  /* 0x0000000000007b1d */ /* 0x000fec0000010000 */
[----:B------:R-:W0:Y:S02]  /*2540*/  @P0 LDS R20, [R24+0x4d0] ;  /* 0x0004d00018140984 */ /* 0x000e240000000800 */
[----:B0-----:R-:W-:-:S04]  /*2550*/  ISETP.NE.AND P0, PT, R20, R16, PT ;  /* 0x000000101400720c */ /* 0x001fc80003f05270 */
[----:B------:R-:W-:Y:S02]  /*2560*/  SEL R58, RZ, 0x1, !P0 ;  /* 0x00000001ff3a7807 */ /* 0x000fe40004000000 */
[----:B------:R-:W-:-:S03]  /*2570*/  ISETP.NE.AND P0, PT, R12, R8, PT ;  /* 0x000000080c00720c */ /* 0x000fc60003f05270 */
[C---:B------:R-:W-:Y:S01]  /*2580*/  VIADD R3, R58.reuse, 0x1 ;  /* 0x000000013a037836 */ /* 0x040fe20000000000 */
[----:B------:R-:W-:Y:S02]  /*2590*/  @!P1 IADD3 R3, PT, PT, R58, RZ, RZ ;  /* 0x000000ff3a039210 */ /* 0x000fe40007ffe0ff */
[----:B------:R-:W-:Y:S02]  /*25a0*/  FSEL R24, R11, R2, P0 ;  /* 0x000000020b187208 */ /* 0x000fe40000000000 */
[----:B------:R-:W-:Y:S01]  /*25b0*/  FSEL R23, R10, R23, P0 ;  /* 0x000000170a177208 */ /* 0x000fe20000000000 */
[----:B------:R-:W-:Y:S01]  /*25c0*/  VIADD R2, R3, 0x1 ;  /* 0x0000000103027836 */ /* 0x000fe20000000000 */
[----:B------:R-:W-:Y:S01]  /*25d0*/  ISETP.NE.AND P1, PT, R4, R57, PT ;  /* 0x000000390400720c */ /* 0x000fe20003f25270 */
[----:B------:R-:W-:Y:S01]  /*25e0*/  FADD R26, R7, R24 ;  /* 0x00000018071a7221 */ /* 0x000fe20000000000 */
[----:B------:R-:W-:Y:S01]  /*25f0*/  FSEL R0, R9, R0, P0 ;  /* 0x0000000009007208 */ /* 0x000fe20000000000 */
[----:B------:R-:W-:-:S02]  /*2600*/  @!P0 IMAD.MOV R2, RZ, RZ, R3 ;  /* 0x000000ffff028224 */ /* 0x000fc400078e0203 */
[----:B------:R-:W-:Y:S01]  /*2610*/  FADD R23, R6, R23 ;  /* 0x0000001706177221 */ /* 0x000fe20000000000 */
[----:B------:R-:W-:Y:S01]  /*2620*/  FSEL R25, R7, R26, P2 ;  /* 0x0000001a07197208 */ /* 0x000fe20001000000 */
[C---:B------:R-:W-:Y:S01]  /*2630*/  FADD R24, R5.reuse, R0 ;  /* 0x0000000005187221 */ /* 0x040fe20000000000 */
[----:B------:R-:W-:Y:S02]  /*2640*/  VIADD R0, R2, 0x1 ;  /* 0x0000000102007836 */ /* 0x000fe40000000000 */
[----:B------:R-:W-:Y:S01]  /*2650*/  FSEL R26, R6, R23, P2 ;  /* 0x00000017061a7208 */ /* 0x000fe20001000000 */
[----:B------:R-:W-:Y:S01]  /*2660*/  @!P2 IMAD.MOV R0, RZ, RZ, R2 ;  /* 0x000000ffff00a224 */ /* 0x000fe200078e0202 */
[----:B------:R-:W-:Y:S01]  /*2670*/  FSEL R23, R5, R24, P2 ;  /* 0x0000001805177208 */ /* 0x000fe20001000000 */
[----:B------:R-:W-:Y:S02]  /*2680*/  @!P1 FADD R22, R22, R25 ;  /* 0x0000001916169221 */ /* 0x000fe40000000000 */
[----:B------:R-:W-:Y:S01]  /*2690*/  @!P1 FADD R21, R21, R26 ;  /* 0x0000001a15159221 */ /* 0x000fe20000000000 */
[----:B------:R-:W-:Y:S01]  /*26a0*/  IADD3 R24, PT, PT, R0, 0x1, RZ ;  /* 0x0000000100187810 */ /* 0x000fe20007ffe0ff */
[----:B------:R-:W-:-:S02]  /*26b0*/  @!P1 IMAD.MOV R24, RZ, RZ, R0 ;  /* 0x000000ffff189224 */ /* 0x000fc400078e0200 */
[----:B------:R-:W-:Y:S01]  /*26c0*/  @!P1 FADD R48, R48, R23 ;  /* 0x0000001730309221 */ /* 0x000fe20000000000 */
[----:B------:R-:W0:Y:S01]  /*26d0*/  SHFL.UP PT, R27, R22, 0x1, RZ ;  /* 0x04200000161b7989 */ /* 0x000e2200000e00ff */
[C---:B------:R-:W-:Y:S02]  /*26e0*/  ISETP.GE.AND P1, PT, R59.reuse, 0x1, PT ;  /* 0x000000013b00780c */ /* 0x040fe40003f26270 */
[----:B------:R-:W-:Y:S01]  /*26f0*/  ISETP.NE.AND P0, PT, R24, RZ, PT ;  /* 0x000000ff1800720c */ /* 0x000fe20003f05270 */
[----:B------:R-:W1:Y:S01]  /*2700*/  SHFL.UP PT, R26, R21, 0x1, RZ ;  /* 0x04200000151a7989 */ /* 0x000e6200000e00ff */
[----:B------:R-:W-:-:S03]  /*2710*/  ISETP.NE.AND P2, PT, R59, 0x1f, PT ;  /* 0x0000001f3b00780c */ /* 0x000fc60003f45270 */
[----:B------:R-:W2:Y:S04]  /*2720*/  SHFL.UP PT, R25, R48, 0x1, RZ ;  /* 0x0420000030197989 */ /* 0x000ea800000e00ff */
[----:B------:R-:W3:Y:S06]  /*2730*/  SHFL.UP PT, R23, R24, 0x1, RZ ;  /* 0x0420000018177989 */ /* 0x000eec00000e00ff */
[----:B------:R-:W-:Y:S01]  /*2740*/  @!P2 LEA R49, R52, UR4, 0x4 ;  /* 0x000000043431ac11 */ /* 0x000fe2000f8e20ff */
[----:B0-----:R-:W-:Y:S01]  /*2750*/  FADD R27, R22, R27 ;  /* 0x0000001b161b7221 */ /* 0x001fe20000000000 */
[----:B-1----:R-:W-:-:S04]  /*2760*/  FADD R26, R21, R26 ;  /* 0x0000001a151a7221 */ /* 0x002fc80000000000 */
[----:B------:R-:W-:Y:S01]  /*2770*/  @P1 FSEL R22, R27, R22, !P0 ;  /* 0x000000161b161208 */ /* 0x000fe20004000000 */
[----:B--2---:R-:W-:Y:S01]  /*2780*/  FADD R25, R48, R25 ;  /* 0x0000001930197221 */ /* 0x004fe20000000000 */
[----:B------:R-:W-:-:S03]  /*2790*/  @P1 FSEL R21, R26, R21, !P0 ;  /* 0x000000151a151208 */ /* 0x000fc60004000000 */
[----:B------:R-:W0:Y:S01]  /*27a0*/  SHFL.UP PT, R27, R22, 0x2, RZ ;  /* 0x04400000161b7989 */ /* 0x000e2200000e00ff */
[----:B---3--:R-:W-:Y:S02]  /*27b0*/  SEL R23, R23, RZ, P1 ;  /* 0x000000ff17177207 */ /* 0x008fe40000800000 */
[----:B------:R-:W-:Y:S01]  /*27c0*/  @P1 FSEL R48, R25, R48, !P0 ;  /* 0x0000003019301208 */ /* 0x000fe20004000000 */
[----:B------:R-:W1:Y:S01]  /*27d0*/  SHFL.UP PT, R26, R21, 0x2, RZ ;  /* 0x04400000151a7989 */ /* 0x000e6200000e00ff */
[----:B------:R-:W-:Y:S01]  /*27e0*/  ISETP.GE.AND P1, PT, R59, 0x2, PT ;  /* 0x000000023b00780c */ /* 0x000fe20003f26270 */
[----:B------:R-:W-:Y:S02]  /*27f0*/  IMAD.IADD R23, R23, 0x1, R24 ;  /* 0x0000000117177824 */ /* 0x000fe400078e0218 */
[----:B------:R-:W2:Y:S03]  /*2800*/  SHFL.UP PT, R25, R48, 0x2, RZ ;  /* 0x0440000030197989 */ /* 0x000ea600000e00ff */
[----:B------:R-:W-:Y:S01]  /*2810*/  ISETP.NE.AND P0, PT, R23, RZ, PT ;  /* 0x000000ff1700720c */ /* 0x000fe20003f05270 */
[----:B------:R-:W3:Y:S01]  /*2820*/  SHFL.UP PT, R24, R23, 0x2, RZ ;  /* 0x0440000017187989 */ /* 0x000ee200000e00ff */
        /* <DEDUP_REMOVED lines=35> */
[----:B------:R-:W-:Y:S02]  /*2a60*/  @P1 FSEL R48, R25, R48, !P0 ;  /* 0x0000003019301208 */ /* 0x000fe40004000000 */
[----:B------:R-:W-:Y:S02]  /*2a70*/  IADD3 R27, PT, PT, R23, R24, RZ ;  /* 0x00000018171b7210 */ /* 0x000fe40007ffe0ff */
[----:B------:R-:W1:Y:S01]  /*2a80*/  SHFL.UP PT, R24, R21, 0x10, RZ ;  /* 0x0600000015187989 */ /* 0x000e6200000e00ff */
[----:B------:R-:W-:Y:S02]  /*2a90*/  ISETP.GE.AND P1, PT, R59, 0x10, PT ;  /* 0x000000103b00780c */ /* 0x000fe40003f26270 */
[----:B------:R-:W-:Y:S01]  /*2aa0*/  ISETP.NE.AND P0, PT, R27, RZ, PT ;  /* 0x000000ff1b00720c */ /* 0x000fe20003f05270 */
[----:B------:R-:W2:Y:S04]  /*2ab0*/  SHFL.UP PT, R23, R27, 0x10, RZ ;  /* 0x060000001b177989 */ /* 0x000ea800000e00ff */
[----:B------:R-:W3:Y:S01]  /*2ac0*/  SHFL.UP PT, R25, R48, 0x10, RZ ;  /* 0x0600000030197989 */ /* 0x000ee200000e00ff */
[----:B0-----:R-:W-:Y:S01]  /*2ad0*/  FADD R29, R22, R29 ;  /* 0x0000001d161d7221 */ /* 0x001fe20000000000 */
[----:B-1----:R-:W-:Y:S01]  /*2ae0*/  FADD R26, R21, R24 ;  /* 0x00000018151a7221 */ /* 0x002fe20000000000 */
[----:B--2---:R-:W-:-:S04]  /*2af0*/  SEL R28, R23, RZ, P1 ;  /* 0x000000ff171c7207 */ /* 0x004fc80000800000 */
[----:B------:R-:W-:Y:S01]  /*2b00*/  FSEL R26, R26, R21, !P0 ;  /* 0x000000151a1a7208 */ /* 0x000fe20004000000 */
[----:B---3--:R-:W-:Y:S01]  /*2b10*/  FADD R25, R48, R25 ;  /* 0x0000001930197221 */ /* 0x008fe20000000000 */
[----:B------:R-:W-:Y:S01]  /*2b20*/  IMAD.IADD R24, R27, 0x1, R28 ;  /* 0x000000011b187824 */ /* 0x000fe200078e021c */
[----:B------:R-:W-:-:S03]  /*2b30*/  FSEL R27, R29, R22, !P0 ;  /* 0x000000161d1b7208 */ /* 0x000fc60004000000 */
[----:B------:R-:W-:Y:S02]  /*2b40*/  FSEL R25, R25, R48, !P0 ;  /* 0x0000003019197208 */ /* 0x000fe40004000000 */
[----:B------:R-:W-:Y:S02]  /*2b50*/  FSEL R23, R22, R27, !P1 ;  /* 0x0000001b16177208 */ /* 0x000fe40004800000 */
[----:B------:R-:W-:Y:S01]  /*2b60*/  FSEL R22, R21, R26, !P1 ;  /* 0x0000001a15167208 */ /* 0x000fe20004800000 */
[----:B------:R-:W-:Y:S01]  /*2b70*/  @!P2 STS.128 [R49], R24 ;  /* 0x000000183100a388 */ /* 0x000fe20000000c00 */
[----:B------:R-:W-:Y:S01]  /*2b80*/  FSEL R21, R48, R25, !P1 ;  /* 0x0000001930157208 */ /* 0x000fe20004800000 */
[----:B------:R-:W-:Y:S01]  /*2b90*/  BAR.SYNC.DEFER_BLOCKING 0x0 ;  /* 0x0000000000007b1d */ /* 0x000fe20000010000 */
[C---:B------:R-:W-:Y:S02]  /*2ba0*/  ISETP.NE.AND P2, PT, R52.reuse, 0x5, PT ;  /* 0x000000053400780c */ /* 0x040fe40003f45270 */
[----:B------:R-:W-:-:S03]  /*2bb0*/  ISETP.NE.AND P1, PT, R52, 0x6, PT ;  /* 0x000000063400780c */ /* 0x000fc60003f25270 */
[----:B------:R-:W-:Y:S04]  /*2bc0*/  SHFL.UP PT, R21, R21, 0x1, RZ ;  /* 0x0420000015157989 */ /* 0x000fe800000e00ff */
[----:B------:R-:W-:Y:S04]  /*2bd0*/  SHFL.UP PT, R22, R22, 0x1, RZ ;  /* 0x0420000016167989 */ /* 0x000fe800000e00ff */
[----:B------:R-:W-:Y:S04]  /*2be0*/  SHFL.UP PT, R23, R23, 0x1, RZ ;  /* 0x0420000017177989 */ /* 0x000fe800000e00ff */
[----:B------:R-:W0:Y:S04]  /*2bf0*/  LDS.128 R28, [UR4+0x10] ;  /* 0x00001004ff1c7984 */ /* 0x000e280008000c00 */
[----:B------:R-:W1:Y:S04]  /*2c00*/  LDS.128 R32, [UR4+0x20] ;  /* 0x00002004ff207984 */ /* 0x000e680008000c00 */
[----:B------:R-:W2:Y:S04]  /*2c10*/  LDS.128 R36, [UR4] ;  /* 0x00000004ff247984 */ /* 0x000ea80008000c00 */
[----:B------:R-:W3:Y:S04]  /*2c20*/  LDS.128 R40, [UR4+0x30] ;  /* 0x00003004ff287984 */ /* 0x000ee80008000c00 */
[----:B------:R-:W4:Y:S04]  /*2c30*/  LDS.128 R44, [UR4+0x40] ;  /* 0x00004004ff2c7984 */ /* 0x000f280008000c00 */
[----:B------:R-:W5:Y:S01]  /*2c40*/  LDS.128 R48, [UR4+0x50] ;  /* 0x00005004ff307984 */ /* 0x000f620008000c00 */
[----:B0-----:R-:W-:-:S02]  /*2c50*/  ISETP.NE.AND P0, PT, R28, RZ, PT ;  /* 0x000000ff1c00720c */ /* 0x001fc40003f05270 */
[----:B-1----:R-:W-:Y:S01]  /*2c60*/  ISETP.NE.AND P5, PT, R32, RZ, PT ;  /* 0x000000ff2000720c */ /* 0x002fe20003fa5270 */
[----:B--2---:R-:W-:-:S10]  /*2c70*/  IMAD.IADD R27, R36, 0x1, R28 ;  /* 0x00000001241b7824 */ /* 0x004fd400078e021c */
[----:B------:R-:W-:Y:S01]  /*2c80*/  @!P0 FADD R29, R37, R29 ;  /* 0x0000001d251d8221 */ /* 0x000fe20000000000 */
[----:B------:R-:W-:Y:S01]  /*2c90*/  @!P0 FADD R31, R39, R31 ;  /* 0x0000001f271f8221 */ /* 0x000fe20000000000 */
[----:B------:R-:W-:Y:S01]  /*2ca0*/  @!P0 FADD R30, R38, R30 ;  /* 0x0000001e261e8221 */ /* 0x000fe20000000000 */
[----:B------:R-:W-:Y:S01]  /*2cb0*/  ISETP.NE.AND P0, PT, R52, 0x7, PT ;  /* 0x000000073400780c */ /* 0x000fe20003f05270 */
[C---:B------:R-:W-:Y:S01]  /*2cc0*/  @!P5 FADD R33, R29.reuse, R33 ;  /* 0x000000211d21d221 */ /* 0x040fe20000000000 */
[----:B------:R-:W0:Y:S01]  /*2cd0*/  LDS.128 R52, [UR4+0x60] ;  /* 0x00006004ff347984 */ /* 0x000e220008000c00 */
[----:B------:R-:W-:Y:S01]  /*2ce0*/  FSEL R26, R29, R37, !P6 ;  /* 0x000000251d1a7208 */ /* 0x000fe20007000000 */
[C---:B------:R-:W-:Y:S01]  /*2cf0*/  @!P5 FADD R34, R30.reuse, R34 ;  /* 0x000000221e22d221 */ /* 0x040fe20000000000 */
[----:B------:R-:W-:Y:S01]  /*2d00*/  FSEL R25, R30, R38, !P6 ;  /* 0x000000261e197208 */ /* 0x000fe20007000000 */
[C---:B------:R-:W-:Y:S01]  /*2d10*/  @!P5 FADD R35, R31.reuse, R35 ;  /* 0x000000231f23d221 */ /* 0x040fe20000000000 */
[----:B------:R-:W-:Y:S01]  /*2d20*/  FSEL R38, R31, R39, !P6 ;  /* 0x000000271f267208 */ /* 0x000fe20007000000 */
[----:B------:R-:W-:Y:S01]  /*2d30*/  SHFL.UP PT, R37, R24, 0x1, RZ ;  /* 0x0420000018257989 */ /* 0x000fe200000e00ff */
[C---:B------:R-:W-:Y:S01]  /*2d40*/  SEL R36, R27.reuse, R36, !P6 ;  /* 0x000000241b247207 */ /* 0x040fe20007000000 */
[----:B------:R-:W-:Y:S01]  /*2d50*/  IMAD.IADD R27, R27, 0x1, R32 ;  /* 0x000000011b1b7824 */ /* 0x000fe200078e0220 */
[----:B---3--:R-:W-:Y:S01]  /*2d60*/  ISETP.NE.AND P6, PT, R40, RZ, PT ;  /* 0x000000ff2800720c */ /* 0x008fe20003fc5270 */
[----:B------:R-:W1:Y:S01]  /*2d70*/  LDS.128 R28, [UR4+0x70] ;  /* 0x00007004ff1c7984 */ /* 0x000e620008000c00 */
[----:B----4-:R-:W-:-:S02]  /*2d80*/  ISETP.NE.AND P5, PT, R44, RZ, PT ;  /* 0x000000ff2c00720c */ /* 0x010fc40003fa5270 */
[----:B------:R-:W-:Y:S02]  /*2d90*/  FSEL R32, R35, R38, !P4 ;  /* 0x0000002623207208 */ /* 0x000fe40006000000 */
[----:B------:R-:W-:Y:S02]  /*2da0*/  FSEL R25, R34, R25, !P4 ;  /* 0x0000001922197208 */ /* 0x000fe40006000000 */
[----:B------:R-:W-:Y:S02]  /*2db0*/  FSEL R26, R33, R26, !P4 ;  /* 0x0000001a211a7208 */ /* 0x000fe40006000000 */
[C---:B------:R-:W-:Y:S01]  /*2dc0*/  SEL R36, R27.reuse, R36, !P4 ;  /* 0x000000241b247207 */ /* 0x040fe20006000000 */
[----:B------:R-:W-:Y:S01]  /*2dd0*/  IMAD.IADD R27, R27, 0x1, R40 ;  /* 0x000000011b1b7824 */ /* 0x000fe200078e0228 */
[----:B-----5:R-:W-:Y:S01]  /*2de0*/  ISETP.NE.AND P4, PT, R48, RZ, PT ;  /* 0x000000ff3000720c */ /* 0x020fe20003f85270 */
[----:B------:R-:W-:Y:S01]  /*2df0*/  @!P6 FADD R41, R33, R41 ;  /* 0x000000292129e221 */ /* 0x000fe20000000000 */
[----:B------:R-:W-:Y:S01]  /*2e00*/  @!P6 FADD R42, R34, R42 ;  /* 0x0000002a222ae221 */ /* 0x000fe20000000000 */
[----:B------:R-:W-:Y:S01]  /*2e10*/  @!P6 FADD R43, R35, R43 ;  /* 0x0000002b232be221 */ /* 0x000fe20000000000 */
[----:B------:R-:W-:Y:S01]  /*2e20*/  SEL R36, R27, R36, !P3 ;  /* 0x000000241b247207 */ /* 0x000fe20005800000 */
[----:B------:R-:W-:Y:S01]  /*2e30*/  @!P5 FADD R45, R41, R45 ;  /* 0x0000002d292dd221 */ /* 0x000fe20000000000 */
[----:B------:R-:W-:Y:S01]  /*2e40*/  IADD3 R27, PT, PT, R27, R44, RZ ;  /* 0x0000002c1b1b7210 */ /* 0x000fe20007ffe0ff */
[----:B------:R-:W-:Y:S01]  /*2e50*/  @!P5 FADD R46, R42, R46 ;  /* 0x0000002e2a2ed221 */ /* 0x000fe20000000000 */
[----:B------:R-:W-:Y:S01]  /*2e60*/  @!P5 FADD R47, R43, R47 ;  /* 0x0000002f2b2fd221 */ /* 0x000fe20000000000 */
[----:B------:R-:W-:-:S02]  /*2e70*/  FSEL R26, R41, R26, !P3 ;  /* 0x0000001a291a7208 */ /* 0x000fc40005800000 */
[----:B------:R-:W-:Y:S02]  /*2e80*/  FSEL R25, R42, R25, !P3 ;  /* 0x000000192a197208 */ /* 0x000fe40005800000 */
[----:B------:R-:W-:Y:S01]  /*2e90*/  FSEL R32, R43, R32, !P3 ;  /* 0x000000202b207208 */ /* 0x000fe20005800000 */
[----:B------:R-:W-:Y:S01]  /*2ea0*/  @!P4 FADD R49, R45, R49 ;  /* 0x000000312d31c221 */ /* 0x000fe20000000000 */
[C---:B------:R-:W-:Y:S01]  /*2eb0*/  SEL R36, R27.reuse, R36, !P2 ;  /* 0x000000241b247207 */ /* 0x040fe20005000000 */
[----:B------:R-:W-:Y:S02]  /*2ec0*/  IMAD.IADD R27, R27, 0x1, R48 ;  /* 0x000000011b1b7824 */ /* 0x000fe400078e0230 */
[C---:B------:R-:W-:Y:S01]  /*2ed0*/  @!P4 FADD R50, R46.reuse, R50 ;  /* 0x000000322e32c221 */ /* 0x040fe20000000000 */
[----:B------:R-:W-:Y:S01]  /*2ee0*/  @!P4 FADD R51, R47, R51 ;  /* 0x000000332f33c221 */ /* 0x000fe20000000000 */
[----:B------:R-:W-:Y:S02]  /*2ef0*/  FSEL R26, R45, R26, !P2 ;  /* 0x0000001a2d1a7208 */ /* 0x000fe40005000000 */
[----:B------:R-:W-:-:S02]  /*2f00*/  FSEL R25, R46, R25, !P2 ;  /* 0x000000192e197208 */ /* 0x000fc40005000000 */
[----:B------:R-:W-:Y:S02]  /*2f10*/  FSEL R32, R47, R32, !P2 ;  /* 0x000000202f207208 */ /* 0x000fe40005000000 */
[----:B0-----:R-:W-:Y:S02]  /*2f20*/  ISETP.NE.AND P3, PT, R52, RZ, PT ;  /* 0x000000ff3400720c */ /* 0x001fe40003f65270 */
[C---:B------:R-:W-:Y:S01]  /*2f30*/  SEL R36, R27.reuse, R36, !P1 ;  /* 0x000000241b247207 */ /* 0x040fe20004800000 */
[----:B------:R-:W-:Y:S01]  /*2f40*/  IMAD.IADD R27, R27, 0x1, R52 ;  /* 0x000000011b1b7824 */ /* 0x000fe200078e0234 */
[----:B------:R-:W-:Y:S02]  /*2f50*/  FSEL R26, R49, R26, !P1 ;  /* 0x0000001a311a7208 */ /* 0x000fe40004800000 */
[----:B------:R-:W-:Y:S02]  /*2f60*/  FSEL R25, R50, R25, !P1 ;  /* 0x0000001932197208 */ /* 0x000fe40004800000 */
[----:B------:R-:W-:-:S02]  /*2f70*/  FSEL R32, R51, R32, !P1 ;  /* 0x0000002033207208 */ /* 0x000fc40004800000 */
[----:B------:R-:W-:Y:S02]  /*2f80*/  ISETP.GE.U32.AND P1, PT, R56, 0x20, PT ;  /* 0x000000203800780c */ /* 0x000fe40003f26070 */
[----:B-1----:R-:W-:Y:S01]  /*2f90*/  ISETP.NE.AND P2, PT, R28, RZ, PT ;  /* 0x000000ff1c00720c */ /* 0x002fe20003f45270 */
[----:B------:R-:W-:Y:S01]  /*2fa0*/  @!P3 FADD R53, R49, R53 ;  /* 0x000000353135b221 */ /* 0x000fe20000000000 */
[----:B------:R-:W-:Y:S01]  /*2fb0*/  @!P3 FADD R54, R50, R54 ;  /* 0x000000363236b221 */ /* 0x000fe20000000000 */
[----:B------:R-:W-:Y:S01]  /*2fc0*/  @!P3 FADD R55, R51, R55 ;  /* 0x000000373337b221 */ /* 0x000fe20000000000 */
[C---:B------:R-:W-:Y:S01]  /*2fd0*/  SEL R36, R27.reuse, R36, !P0 ;  /* 0x000000241b247207 */ /* 0x040fe20004000000 */
[----:B------:R-:W-:Y:S01]  /*2fe0*/  IMAD.IADD R28, R27, 0x1, R28 ;  /* 0x000000011b1c7824 */ /* 0x000fe200078e021c */
[----:B------:R-:W-:Y:S02]  /*2ff0*/  FSEL R26, R53, R26, !P0 ;  /* 0x0000001a351a7208 */ /* 0x000fe40004000000 */
[----:B------:R-:W-:-:S02]  /*3000*/  FSEL R25, R54, R25, !P0 ;  /* 0x0000001936197208 */ /* 0x000fc40004000000 */
[----:B------:R-:W-:-:S03]  /*3010*/  FSEL R32, R55, R32, !P0 ;  /* 0x0000002037207208 */ /* 0x000fc60004000000 */
[----:B------:R-:W-:Y:S01]  /*3020*/  @!P2 FADD R29, R53, R29 ;  /* 0x0000001d351da221 */ /* 0x000fe20000000000 */
[----:B------:R-:W-:Y:S01]  /*3030*/  @!P2 FADD R30, R54, R30 ;  /* 0x0000001e361ea221 */ /* 0x000fe20000000000 */
[----:B------:R-:W-:Y:S01]  /*3040*/  @!P2 FADD R31, R55, R31 ;  /* 0x0000001f371fa221 */ /* 0x000fe20000000000 */
[----:B------:R-:W-:Y:S06]  /*3050*/  @!P1 BRA `(.L_x_1082) ;  /* 0x00000000002c9947 */ /* 0x000fec0003800000 */
[----:B------:R-:W-:Y:S02]  /*3060*/  ISETP.NE.AND P0, PT, R37, RZ, PT ;  /* 0x000000ff2500720c */ /* 0x000fe40003f05270 */
[----:B------:R-:W-:-:S04]  /*3070*/  ISETP.NE.AND P1, PT, R59, RZ, PT ;  /* 0x000000ff3b00720c */ /* 0x000fc80003f25270 */
[----:B------:R-:W-:-:S05]  /*3080*/  SEL R37, R37, RZ, P1 ;  /* 0x000000ff25257207 */ /* 0x000fca0000800000 */
[----:B------:R-:W-:Y:S02]  /*3090*/  IMAD.IADD R37, R36, 0x1, R37 ;  /* 0x0000000124257824 */ /* 0x000fe400078e0225 */
[----:B------:R-:W-:Y:S01]  /*30a0*/  @!P0 FADD R23, R23, R32 ;  /* 0x0000002017178221 */ /* 0x000fe20000000000 */
[----:B------:R-:W-:Y:S01]  /*30b0*/  @!P0 FADD R22, R22, R25 ;  /* 0x0000001916168221 */ /* 0x000fe20000000000 */
[----:B------:R-:W-:-:S03]  /*30c0*/  @!P0 FADD R21, R21, R26 ;  /* 0x0000001a15158221 */ /* 0x000fc60000000000 */
[----:B------:R-:W-:Y:S02]  /*30d0*/  FSEL R23, R32, R23, !P1 ;  /* 0x0000001720177208 */ /* 0x000fe40004800000 */
[----:B------:R-:W-:Y:S02]  /*30e0*/  FSEL R22, R25, R22, !P1 ;  /* 0x0000001619167208 */ /* 0x000fe40004800000 */
[----:B------:R-:W-:Y:S01]  /*30f0*/  FSEL R21, R26, R21, !P1 ;  /* 0x000000151a157208 */ /* 0x000fe20004800000 */
[----:B------:R-:W-:Y:S06]  /*3100*/  BRA `(.L_x_1083) ;  /* 0x0000001000d07947 */ /* 0x000fec0003800000 */
.L_x_1082:
[----:B------:R-:W-:Y:S01]  /*3110*/  ISETP.NE.AND P0, PT, R56, RZ, PT ;  /* 0x000000ff3800720c */ /* 0x000fe20003f05270 */
[----:B------:R-:W-:-:S12]  /*3120*/  BSSY.RECONVERGENT B0, `(.L_x_1084) ;  /* 0x0000014000007945 */ /* 0x000fd80003800200 */
[----:B------:R-:W-:Y:S05]  /*3130*/  @P0 BRA `(.L_x_1085) ;  /* 0x0000000000480947 */ /* 0x000fea0003800000 */
[----:B------:R-:W0:Y:S01]  /*3140*/  LDC.64 R24, c[0x0][0x3b0] ;  /* 0x0000ec00ff187b82 */ /* 0x000e220000000a00 */
[----:B------:R-:W-:Y:S01]  /*3150*/  MOV R34, R29 ;  /* 0x0000001d00227202 */ /* 0x000fe20000000f00 */
[----:B------:R-:W-:Y:S01]  /*3160*/  IMAD.MOV.U32 R35, RZ, RZ, R30 ;  /* 0x000000ffff237224 */ /* 0x000fe200078e001e */
[----:B------:R1:W-:Y:S01]  /*3170*/  STS [UR4+0xc4], R28 ;  /* 0x0000c41cff007988 */ /* 0x0003e20008000804 */
[----:B------:R-:W-:-:S03]  /*3180*/  IMAD.MOV.U32 R33, RZ, RZ, 0x64 ;  /* 0x00000064ff217424 */ /* 0x000fc600078e00ff */
[----:B------:R1:W-:Y:S01]  /*3190*/  STS.64 [UR4+0xc8], R34 ;  /* 0x0000c822ff007988 */ /* 0x0003e20008000a04 */
[----:B------:R-:W2:Y:S03]  /*31a0*/  LDC.64 R26, c[0x0][0x3a8] ;  /* 0x0000ea00ff1a7b82 */ /* 0x000ea60000000a00 */
[----:B------:R1:W-:Y:S01]  /*31b0*/  STS [UR4+0xd0], R31 ;  /* 0x0000d01fff007988 */ /* 0x0003e20008000804 */
[----:B0-----:R-:W-:-:S05]  /*31c0*/  IMAD.WIDE.U32 R24, R61, 0x10, R24 ;  /* 0x000000103d187825 */ /* 0x001fca00078e0018 */
[----:B------:R1:W-:Y:S01]  /*31d0*/  ST.E.STRONG.GPU desc[UR8][R24.64+0x200], R28 ;  /* 0x0002001c18007985 */ /* 0x0003e2000c10f908 */
[----:B--2---:R-:W-:-:S03]  /*31e0*/  IMAD.WIDE.U32 R26, R61, 0x4, R26 ;  /* 0x000000043d1a7825 */ /* 0x004fc600078e001a */
[----:B------:R1:W-:Y:S04]  /*31f0*/  ST.E.STRONG.GPU desc[UR8][R24.64+0x204], R29 ;  /* 0x0002041d18007985 */ /* 0x0003e8000c10f908 */
[----:B------:R1:W-:Y:S04]  /*3200*/  ST.E.STRONG.GPU desc[UR8][R24.64+0x208], R30 ;  /* 0x0002081e18007985 */ /* 0x0003e8000c10f908 */
[----:B------:R1:W-:Y:S01]  /*3210*/  ST.E.STRONG.GPU desc[UR8][R24.64+0x20c], R31 ;  /* 0x00020c1f18007985 */ /* 0x0003e2000c10f908 */
[----:B------:R-:W-:Y:S06]  /*3220*/  MEMBAR.ALL.GPU ;  /* 0x0000000000007992 */ /* 0x000fec000000a000 */
[----:B------:R-:W-:-:S00]  /*3230*/  ERRBAR ;  /* 0x00000000000079ab */ /* 0x000fc00000000000 */
[----:B------:R-:W-:Y:S06]  /*3240*/  CGAERRBAR ;  /* 0x00000000000075ab */ /* 0x000fec0000000000 */
[----:B------:R1:W-:Y:S02]  /*3250*/  ST.E.STRONG.GPU desc[UR8][R26.64+0x80], R33 ;  /* 0x000080211a007985 */ /* 0x0003e4000c10f908 */
.L_x_1085:
[----:B------:R-:W-:Y:S05]  /*3260*/  BSYNC.RECONVERGENT B0 ;  /* 0x0000000000007941 */ /* 0x000fea0003800200 */
.L_x_1084:
[----:B------:R-:W0:Y:S01]  /*3270*/  LDCU UR5, c[0x0][0x370] ;  /* 0x00006e00ff0577ac */ /* 0x000e220008000800 */
[----:B-1----:R-:W-:-:S05]  /*3280*/  LOP3.LUT R24, RZ, R56, RZ, 0x33, !PT ;  /* 0x00000038ff187212 */ /* 0x002fca00078e33ff */
[----:B------:R-:W-:Y:S01]  /*3290*/  IMAD.IADD R43, R24, 0x1, R61 ;  /* 0x00000001182b7824 */ /* 0x000fe200078e023d */
[----:B0-----:R-:W-:-:S09]  /*32a0*/  UISETP.GT.U32.AND UP0, UPT, UR5, 0x1f3, UPT ;  /* 0x000001f30500788c */ /* 0x001fd2000bf04070 */
[----:B------:R-:W-:Y:S05]  /*32b0*/  BRA.U UP0, `(.L_x_1086) ;  /* 0x0000000100087547 */ /* 0x000fea000b800000 */
[----:B------:R0:W-:Y:S06]  /*32c0*/  MEMBAR.SC.CTA ;  /* 0x0000000000007992 */ /* 0x0001ec0000000000 */
[----:B0-----:R-:W-:Y:S05]  /*32d0*/  BRA `(.L_x_1087) ;  /* 0x0000000000087947 */ /* 0x001fea0003800000 */
.L_x_1086:
[----:B------:R-:W-:Y:S05]  /*32e0*/  NANOSLEEP 0x1c2 ;  /* 0x000001c20000795d */ /* 0x000fea0003800000 */
[----:B------:R-:W-:Y:S01]  /*32f0*/  NOP ;  /* 0x0000000000007918 */ /* 0x000fe20000000000 */
.L_x_1087:
[----:B------:R-:W0:Y:S02]  /*3300*/  LDC.64 R26, c[0x0][0x3a8] ;  /* 0x0000ea00ff1a7b82 */ /* 0x000e240000000a00 */
[----:B0-----:R-:W-:-:S07]  /*3310*/  IMAD.WIDE R26, R43, 0x4, R26 ;  /* 0x000000042b1a7825 */ /* 0x001fce00078e021a */
.L_x_1089:
[----:B------:R-:W2:Y:S01]  /*3320*/  LD.E.STRONG.GPU R44, desc[UR8][R26.64+0x80] ;  /* 0x000080081a2c7980 */ /* 0x000ea2000c10f900 */
[----:B------:R-:W-:Y:S05]  /*3330*/  YIELD ;  /* 0x0000000000007946 */ /* 0x000fea0003800000 */
[----:B--2---:R-:W-:Y:S01]  /*3340*/  ISETP.NE.AND P0, PT, R44, 0x63, PT ;  /* 0x000000632c00780c */ /* 0x004fe20003f05270 */
[----:B------:R-:W-:Y:S06]  /*3350*/  MEMBAR.SC.GPU ;  /* 0x0000000000007992 */ /* 0x000fec0000002000 */
[----:B------:R-:W-:-:S00]  /*3360*/  ERRBAR ;  /* 0x00000000000079ab */ /* 0x000fc00000000000 */
[----:B------:R-:W-:Y:S06]  /*3370*/  CGAERRBAR ;  /* 0x00000000000075ab */ /* 0x000fec0000000000 */
[----:B------:R-:W-:Y:S01]  /*3380*/  CCTL.IVALL ;  /* 0x00000000ff00798f */ /* 0x000fe20002000000 */
[----:B------:R-:W-:-:S03]  /*3390*/  UMOV UR5, 0xffffffff ;  /* 0xffffffff00057882 */ /* 0x000fc60000000000 */
[----:B------:R-:W-:Y:S05]  /*33a0*/  BRA.DIV UR5, `(.L_x_1088) ;  /* 0x0000007205b47947 */ /* 0x000fea000b800000 */
[----:B------:R-:W-:-:S13]  /*33b0*/  VOTE.ANY P0, !P0 ;  /* 0x0000000000ff7806 */ /* 0x000fda0004000100 */
.L_x_1158:
        /* <DEDUP_REMOVED lines=9> */
[----:B------:R1:W5:Y:S04]  /*3450*/  LD.E.STRONG.GPU R38, desc[UR8][R24.64+0x204] ;  /* 0x0002040818267980 */ /* 0x000368000c10f900 */
[----:B------:R1:W5:Y:S04]  /*3460*/  LD.E.STRONG.GPU R39, desc[UR8][R24.64+0x208] ;  /* 0x0002080818277980 */ /* 0x000368000c10f900 */
[----:B------:R1:W5:Y:S01]  /*3470*/  LD.E.STRONG.GPU R32, desc[UR8][R24.64+0x20c] ;  /* 0x00020c0818207980 */ /* 0x000362000c10f900 */
[----:B------:R-:W-:Y:S05]  /*3480*/  BRA `(.L_x_1092) ;  /* 0x0000000000187947 */ /* 0x000fea0003800000 */
.L_x_1091:
[----:B------:R-:W0:Y:S02]  /*3490*/  LDC.64 R24, c[0x0][0x3b8] ;  /* 0x0000ee00ff187b82 */ /* 0x000e240000000a00 */
[----:B0-----:R-:W-:-:S05]  /*34a0*/  IMAD.WIDE R24, R43, 0x10, R24 ;  /* 0x000000102b187825 */ /* 0x001fca00078e0218 */
[----:B------:R0:W5:Y:S04]  /*34b0*/  LD.E.STRONG.GPU R40, desc[UR8][R24.64+0x200] ;  /* 0x0002000818287980 */ /* 0x000168000c10f900 */
[----:B------:R0:W5:Y:S04]  /*34c0*/  LD.E.STRONG.GPU R38, desc[UR8][R24.64+0x204] ;  /* 0x0002040818267980 */ /* 0x000168000c10f900 */
[----:B------:R0:W5:Y:S04]  /*34d0*/  LD.E.STRONG.GPU R39, desc[UR8][R24.64+0x208] ;  /* 0x0002080818277980 */ /* 0x000168000c10f900 */
[----:B------:R0:W5:Y:S02]  /*34e0*/  LD.E.STRONG.GPU R32, desc[UR8][R24.64+0x20c] ;  /* 0x00020c0818207980 */ /* 0x000164000c10f900 */
.L_x_1092:
[----:B------:R-:W-:Y:S05]  /*34f0*/  BSYNC.RECONVERGENT B0 ;  /* 0x0000000000007941 */ /* 0x000fea0003800200 */
.L_x_1090:
[----:B------:R-:W-:-:S03]  /*3500*/  UMOV UR5, 0xffffffff ;  /* 0xffffffff00057882 */ /* 0x000fc60000000000 */
[----:B------:R-:W-:Y:S05]  /*3510*/  BRA.DIV UR5, `(.L_x_1093) ;  /* 0x0000007205787947 */ /* 0x000fea000b800000 */
[----:B------:R-:W2:Y:S01]  /*3520*/  S2R R42, SR_GEMASK ;  /* 0x00000000002a7919 */ /* 0x000ea20000003c00 */
[----:B01----:R-:W-:Y:S02]  /*3530*/  VOTE.ANY R24, PT, !P0 ;  /* 0x0000000000187806 */ /* 0x003fe400040e0100 */
[----:B------:R-:W-:Y:S02]  /*3540*/  IADD3 R41, PT, PT, R59, 0x2, RZ ;  /* 0x000000023b297810 */ /* 0x000fe40007ffe0ff */
[----:B--2---:R-:W-:-:S05]  /*3550*/  LOP3.LUT R24, R24, 0x80000000, R42, 0xec, !PT ;  /* 0x8000000018187812 */ /* 0x004fca00078eec2a */
[----:B------:R-:W-:-:S05]  /*3560*/  VIADD R25, R24, 0xffffffff ;  /* 0xffffffff18197836 */ /* 0x000fca0000000000 */
[----:B------:R-:W-:-:S04]  /*3570*/  LOP3.LUT R25, R24, R25, RZ, 0xc, !PT ;  /* 0x0000001918197212 */ /* 0x000fc800078e0cff */
[----:B------:R-:W0:Y:S02]  /*3580*/  POPC R27, R25 ;  /* 0x00000019001b7309 */ /* 0x000e240000000000 */
[----:B0----5:R-:W0:Y:S01]  /*3590*/  SHFL.DOWN PT, R33, R40, 0x1, R27 ;  /* 0x0820000028217989 */ /* 0x021e2200000e001b */
[----:B------:R-:W-:-:S03]  /*35a0*/  ISETP.GE.AND P0, PT, R59, R27, PT ;  /* 0x0000001b3b00720c */ /* 0x000fc60003f06270 */
[----:B------:R-:W1:Y:S01]  /*35b0*/  SHFL.DOWN PT, R35, R38, 0x1, R27 ;  /* 0x0820000026237989 */ /* 0x000e6200000e001b */
[----:B------:R-:W-:-:S03]  /*35c0*/  ISETP.NE.OR P1, PT, R40, RZ, P0 ;  /* 0x000000ff2800720c */ /* 0x000fc60000725670 */
[----:B------:R-:W2:Y:S04]  /*35d0*/  SHFL.DOWN PT, R34, R39, 0x1, R27 ;  /* 0x0820000027227989 */ /* 0x000ea800000e001b */
[----:B------:R-:W3:Y:S02]  /*35e0*/  SHFL.DOWN PT, R36, R32, 0x1, R27 ;  /* 0x0820000020247989 */ /* 0x000ee400000e001b */
[----:B0-----:R-:W-:-:S04]  /*35f0*/  @!P0 IMAD.IADD R33, R40, 0x1, R33 ;  /* 0x0000000128218824 */ /* 0x001fc800078e0221 */
[----:B------:R-:W-:Y:S02]  /*3600*/  @!P0 IMAD.MOV.U32 R40, RZ, RZ, R33 ;  /* 0x000000ffff288224 */ /* 0x000fe400078e0021 */
[----:B-1----:R-:W-:Y:S01]  /*3610*/  @!P1 FADD R38, R38, R35 ;  /* 0x0000002326269221 */ /* 0x002fe20000000000 */
[----:B------:R-:W-:Y:S01]  /*3620*/  PLOP3.LUT P0, PT, PT, PT, PT, 0x80, 0x8 ;  /* 0x000000000008781c */ /* 0x000fe20003f0f070 */
[----:B--2---:R-:W-:Y:S01]  /*3630*/  @!P1 FADD R39, R39, R34 ;  /* 0x0000002227279221 */ /* 0x004fe20000000000 */
[----:B------:R-:W0:Y:S01]  /*3640*/  SHFL.DOWN PT, R33, R40, 0x2, R27 ;  /* 0x0840000028217989 */ /* 0x000e2200000e001b */
[----:B---3--:R-:W-:Y:S01]  /*3650*/  @!P1 FADD R32, R32, R36 ;  /* 0x0000002420209221 */ /* 0x008fe20000000000 */
[----:B------:R-:W-:Y:S02]  /*3660*/  ISETP.GT.AND P1, PT, R41, R27, PT ;  /* 0x0000001b2900720c */ /* 0x000fe40003f24270 */
[----:B------:R-:W1:Y:S04]  /*3670*/  SHFL.DOWN PT, R35, R38, 0x2, R27 ;  /* 0x0840000026237989 */ /* 0x000e6800000e001b */
[----:B------:R-:W2:Y:S04]  /*3680*/  SHFL.DOWN PT, R34, R39, 0x2, R27 ;  /* 0x0840000027227989 */ /* 0x000ea800000e001b */
[----:B------:R-:W3:Y:S03]  /*3690*/  SHFL.DOWN PT, R36, R32, 0x2, R27 ;  /* 0x0840000020247989 */ /* 0x000ee600000e001b */
[----:B------:R-:W-:-:S04]  /*36a0*/  @!P1 ISETP.NE.AND P2, PT, R40, RZ, PT ;  /* 0x000000ff2800920c */ /* 0x000fc80003f45270 */
[----:B------:R-:W-:Y:S01]  /*36b0*/  @!P1 PLOP3.LUT P0, PT, P2, PT, PT, 0x80, 0x8 ;  /* 0x000000000008981c */ /* 0x000fe2000170f070 */
[----:B0-----:R-:W-:-:S05]  /*36c0*/  @!P1 IMAD.IADD R33, R40, 0x1, R33 ;  /* 0x0000000128219824 */ /* 0x001fca00078e0221 */
[----:B------:R-:W-:-:S07]  /*36d0*/  @!P1 MOV R40, R33 ;  /* 0x0000002100289202 */ /* 0x000fce0000000f00 */
[----:B-1----:R-:W-:Y:S01]  /*36e0*/  @!P0 FADD R38, R38, R35 ;  /* 0x0000002326268221 */ /* 0x002fe20000000000 */
[----:B------:R-:W-:Y:S01]  /*36f0*/  VIADD R35, R59, 0x4 ;  /* 0x000000043b237836 */ /* 0x000fe20000000000 */
[----:B------:R-:W0:Y:S01]  /*3700*/  SHFL.DOWN PT, R33, R40, 0x4, R27 ;  /* 0x0880000028217989 */ /* 0x000e2200000e001b */
[----:B--2---:R-:W-:Y:S01]  /*3710*/  @!P0 FADD R39, R39, R34 ;  /* 0x0000002227278221 */ /* 0x004fe20000000000 */
[----:B---3--:R-:W-:Y:S01]  /*3720*/  @!P0 FADD R32, R32, R36 ;  /* 0x0000002420208221 */ /* 0x008fe20000000000 */
[----:B------:R-:W-:Y:S01]  /*3730*/  PLOP3.LUT P0, PT, PT, PT, PT, 0x80, 0x8 ;  /* 0x000000000008781c */ /* 0x000fe20003f0f070 */
[----:B------:R-:W1:Y:S01]  /*3740*/  SHFL.DOWN PT, R45, R38, 0x4, R27 ;  /* 0x08800000262d7989 */ /* 0x000e6200000e001b */
[----:B------:R-:W-:Y:S01]  /*3750*/  ISETP.GT.AND P2, PT, R35, R27, PT ;  /* 0x0000001b2300720c */ /* 0x000fe20003f44270 */
[----:B------:R-:W-:Y:S02]  /*3760*/  VIADD R34, R59, 0x8 ;  /* 0x000000083b227836 */ /* 0x000fe40000000000 */
[----:B------:R-:W2:Y:S04]  /*3770*/  SHFL.DOWN PT, R46, R39, 0x4, R27 ;  /* 0x08800000272e7989 */ /* 0x000ea800000e001b */
[----:B------:R-:W3:Y:S06]  /*3780*/  SHFL.DOWN PT, R47, R32, 0x4, R27 ;  /* 0x08800000202f7989 */ /* 0x000eec00000e001b */
[----:B------:R-:W-:-:S04]  /*3790*/  @!P2 ISETP.NE.AND P1, PT, R40, RZ, PT ;  /* 0x000000ff2800a20c */ /* 0x000fc80003f25270 */
[----:B------:R-:W-:Y:S01]  /*37a0*/  @!P2 PLOP3.LUT P0, PT, P1, PT, PT, 0x80, 0x8 ;  /* 0x000000000008a81c */ /* 0x000fe20000f0f070 */
[----:B0-----:R-:W-:Y:S01]  /*37b0*/  @!P2 IMAD.IADD R33, R40, 0x1, R33 ;  /* 0x000000012821a824 */ /* 0x001fe200078e0221 */
[----:B------:R-:W-:-:S03]  /*37c0*/  ISETP.GT.AND P1, PT, R34, R27, PT ;  /* 0x0000001b2200720c */ /* 0x000fc60003f24270 */
[----:B------:R-:W-:Y:S01]  /*37d0*/  @!P2 IMAD.MOV.U32 R40, RZ, RZ, R33 ;  /* 0x000000ffff28a224 */ /* 0x000fe200078e0021 */
[----:B------:R-:W-:Y:S01]  /*37e0*/  ISETP.NE.AND P2, PT, R44, 0x65, PT ;  /* 0x000000652c00780c */ /* 0x000fe20003f45270 */
[----:B------:R-:W-:-:S06]  /*37f0*/  VIADD R33, R59, 0x10 ;  /* 0x000000103b217836 */ /* 0x000fcc0000000000 */
[----:B-1----:R-:W-:Y:S01]  /*3800*/  @!P0 FADD R38, R38, R45 ;  /* 0x0000002d26268221 */ /* 0x002fe20000000000 */
[----:B--2---:R-:W-:Y:S01]  /*3810*/  @!P0 FADD R39, R39, R46 ;  /* 0x0000002e27278221 */ /* 0x004fe20000000000 */
[----:B------:R-:W0:Y:S01]  /*3820*/  SHFL.DOWN PT, R45, R40, 0x8, R27 ;  /* 0x09000000282d7989 */ /* 0x000e2200000e001b */
[----:B---3--:R-:W-:Y:S01]  /*3830*/  @!P0 FADD R32, R32, R47 ;  /* 0x0000002f20208221 */ /* 0x008fe20000000000 */
[----:B------:R-:W-:Y:S02]  /*3840*/  @!P1 ISETP.NE.AND P3, PT, R40, RZ, PT ;  /* 0x000000ff2800920c */ /* 0x000fe40003f65270 */
[----:B------:R-:W1:Y:S01]  /*3850*/  SHFL.DOWN PT, R49, R38, 0x8, R27 ;  /* 0x0900000026317989 */ /* 0x000e6200000e001b */
[----:B------:R-:W-:Y:S02]  /*3860*/  PLOP3.LUT P0, PT, PT, PT, PT, 0x80, 0x8 ;  /* 0x000000000008781c */ /* 0x000fe40003f0f070 */
[----:B------:R-:W-:Y:S01]  /*3870*/  @!P1 PLOP3.LUT P0, PT, P3, PT, PT, 0x80, 0x8 ;  /* 0x000000000008981c */ /* 0x000fe20001f0f070 */
[----:B------:R-:W2:Y:S01]  /*3880*/  SHFL.DOWN PT, R46, R39, 0x8, R27 ;  /* 0x09000000272e7989 */ /* 0x000ea200000e001b */
[----:B------:R-:W-:-:S03]  /*3890*/  ISETP.GT.AND P3, PT, R33, R27, PT ;  /* 0x0000001b2100720c */ /* 0x000fc60003f64270 */
[----:B------:R-:W3:Y:S01]  /*38a0*/  SHFL.DOWN PT, R36, R32, 0x8, R27 ;  /* 0x0900000020247989 */ /* 0x000ee200000e001b */
[----:B0-----:R-:W-:-:S07]  /*38b0*/  @!P1 IADD3 R45, PT, PT, R40, R45, RZ ;  /* 0x0000002d282d9210 */ /* 0x001fce0007ffe0ff */
[----:B-1----:R-:W-:Y:S01]  /*38c0*/  @!P0 FADD R38, R38, R49 ;  /* 0x0000003126268221 */ /* 0x002fe20000000000 */
[----:B------:R-:W-:Y:S01]  /*38d0*/  @!P1 IMAD.MOV.U32 R40, RZ, RZ, R45 ;  /* 0x000000ffff289224 */ /* 0x000fe200078e002d */
[----:B------:R-:W-:Y:S01]  /*38e0*/  VOTE.ALL P1, P2 ;  /* 0x0000000000ff7806 */ /* 0x000fe20001020000 */
[----:B--2---:R-:W-:Y:S02]  /*38f0*/  @!P0 FADD R39, R39, R46 ;  /* 0x0000002e27278221 */ /* 0x004fe40000000000 */
[----:B------:R-:W0:Y:S01]  /*3900*/  SHFL.DOWN PT, R47, R38, 0x10, R27 ;  /* 0x0a000000262f7989 */ /* 0x000e2200000e001b */
[----:B------:R-:W-:Y:S01]  /*3910*/  @!P3 ISETP.NE.AND P4, PT, R40, RZ, PT ;  /* 0x000000ff2800b20c */ /* 0x000fe20003f85270 */
[----:B---3--:R-:W-:Y:S02]  /*3920*/  @!P0 FADD R32, R32, R36 ;  /* 0x0000002420208221 */ /* 0x008fe40000000000 */
[----:B------:R-:W1:Y:S01]  /*3930*/  SHFL.DOWN PT, R45, R40, 0x10, R27 ;  /* 0x0a000000282d7989 */ /* 0x000e6200000e001b */
[----:B------:R-:W-:-:S02]  /*3940*/  PLOP3.LUT P0, PT, PT, PT, PT, 0x80, 0x8 ;  /* 0x000000000008781c */ /* 0x000fc40003f0f070 */
[----:B------:R-:W-:Y:S01]  /*3950*/  @!P3 PLOP3.LUT P0, PT, P4, PT, PT, 0x80, 0x8 ;  /* 0x000000000008b81c */ /* 0x000fe2000270f070 */
[----:B------:R-:W2:Y:S04]  /*3960*/  SHFL.DOWN PT, R46, R39, 0x10, R27 ;  /* 0x0a000000272e7989 */ /* 0x000ea800000e001b */
[----:B------:R-:W3:Y:S08]  /*3970*/  SHFL.DOWN PT, R36, R32, 0x10, R27 ;  /* 0x0a00000020247989 */ /* 0x000ef000000e001b */
[----:B0-----:R-:W-:Y:S01]  /*3980*/  @!P0 FADD R38, R38, R47 ;  /* 0x0000002f26268221 */ /* 0x001fe20000000000 */
[----:B-1----:R-:W-:-:S02]  /*3990*/  @!P3 IMAD.IADD R45, R40, 0x1, R45 ;  /* 0x00000001282db824 */ /* 0x002fc400078e022d */
[----:B--2---:R-:W-:Y:S02]  /*39a0*/  @!P0 FADD R39, R39, R46 ;  /* 0x0000002e27278221 */ /* 0x004fe40000000000 */
[----:B------:R-:W-:Y:S02]  /*39b0*/  @!P3 IMAD.MOV.U32 R40, RZ, RZ, R45 ;  /* 0x000000ffff28b224 */ /* 0x000fe400078e002d */
[----:B---3--:R-:W-:-:S07]  /*39c0*/  @!P0 FADD R32, R32, R36 ;  /* 0x0000002420208221 */ /* 0x008fce0000000000 */
.L_x_1182:
[----:B------:R-:W-:Y:S05]  /*39d0*/  @!P1 BRA `(.L_x_1094) ;  /* 0x0000000400e89947 */ /* 0x000fea0003800000 */
.L_x_1101:
[----:B------:R-:W0:Y:S01]  /*39e0*/  LDC.64 R26, c[0x0][0x3a8] ;  /* 0x0000ea00ff1a7b82 */ /* 0x000e220000000a00 */
[----:B------:R-:W-:Y:S05]  /*39f0*/  YIELD ;  /* 0x0000000000007946 */ /* 0x000fea0003800000 */
[----:B0-----:R-:W-:-:S07]  /*3a00*/  IMAD.WIDE R26, R43, 0x4, R26 ;  /* 0x000000042b1a7825 */ /* 0x001fce00078e021a */
.L_x_1096:
        /* <DEDUP_REMOVED lines=10> */
.L_x_1185:
        /* <DEDUP_REMOVED lines=13> */
.L_x_1098:
[----:B------:R-:W0:Y:S02]  /*3b80*/  LDC.64 R24, c[0x0][0x3b8] ;  /* 0x0000ee00ff187b82 */ /* 0x000e240000000a00 */
[----:B0-----:R-:W-:-:S05]  /*3b90*/  IMAD.WIDE R24, R43, 0x10, R24 ;  /* 0x000000102b187825 */ /* 0x001fca00078e0218 */
[----:B------:R1:W5:Y:S04]  /*3ba0*/  LD.E.STRONG.GPU R45, desc[UR8][R24.64] ;  /* 0x00000008182d7980 */ /* 0x000368000c10f900 */
[----:B------:R1:W5:Y:S04]  /*3bb0*/  LD.E.STRONG.GPU R46, desc[UR8][R24.64+0x4] ;  /* 0x00000408182e7980 */ /* 0x000368000c10f900 */
[----:B------:R1:W5:Y:S04]  /*3bc0*/  LD.E.STRONG.GPU R47, desc[UR8][R24.64+0x8] ;  /* 0x00000808182f7980 */ /* 0x000368000c10f900 */
[----:B------:R1:W5:Y:S02]  /*3bd0*/  LD.E.STRONG.GPU R48, desc[UR8][R24.64+0xc] ;  /* 0x00000c0818307980 */ /* 0x000364000c10f900 */
.L_x_1099:
[----:B------:R-:W-:Y:S05]  /*3be0*/  BSYNC.RECONVERGENT B0 ;  /* 0x0000000000007941 */ /* 0x000fea0003800200 */
.L_x_1097:
[----:B------:R-:W-:-:S03]  /*3bf0*/  UMOV UR5, 0xffffffff ;  /* 0xffffffff00057882 */ /* 0x000fc60000000000 */
[----:B------:R-:W-:Y:S05]  /*3c00*/  BRA.DIV UR5, `(.L_x_1100) ;  /* 0x0000007605787947 */ /* 0x000fea000b800000 */
[----:B01----:R-:W-:Y:S01]  /*3c10*/  VOTE.ANY R24, PT, !P0 ;  /* 0x0000000000187806 */ /* 0x003fe200040e0100 */
[----:B-----5:R-:W-:Y:S01]  /*3c20*/  IMAD.MOV.U32 R53, RZ, RZ, R45 ;  /* 0x000000ffff357224 */ /* 0x020fe200078e002d */
[----:B------:R-:W-:Y:S01]  /*3c30*/  MOV R51, R46 ;  /* 0x0000002e00337202 */ /* 0x000fe20000000f00 */
[----:B------:R-:W-:Y:S01]  /*3c40*/  VIADD R43, R43, 0xffffffe0 ;  /* 0xffffffe02b2b7836 */ /* 0x000fe20000000000 */
[----:B------:R-:W-:-:S05]  /*3c50*/  LOP3.LUT R24, R24, 0x80000000, R42, 0xec, !PT ;  /* 0x8000000018187812 */ /* 0x000fca00078eec2a */
[----:B------:R-:W-:-:S05]  /*3c60*/  VIADD R25, R24, 0xffffffff ;  /* 0xffffffff18197836 */ /* 0x000fca0000000000 */
[----:B------:R-:W-:-:S04]  /*3c70*/  LOP3.LUT R25, R24, R25, RZ, 0xc, !PT ;  /* 0x0000001918197212 */ /* 0x000fc800078e0cff */
[----:B------:R-:W0:Y:S02]  /*3c80*/  POPC R27, R25 ;  /* 0x00000019001b7309 */ /* 0x000e240000000000 */
[----:B0-----:R-:W0:Y:S01]  /*3c90*/  SHFL.DOWN PT, R50, R47, 0x1, R27 ;  /* 0x082000002f327989 */ /* 0x001e2200000e001b */
[-C--:B------:R-:W-:Y:S02]  /*3ca0*/  ISETP.GE.AND P0, PT, R59, R27.reuse, PT ;  /* 0x0000001b3b00720c */ /* 0x080fe40003f06270 */
[-C--:B------:R-:W-:Y:S01]  /*3cb0*/  ISETP.GT.AND P2, PT, R41, R27.reuse, PT ;  /* 0x0000001b2900720c */ /* 0x080fe20003f44270 */
[----:B------:R-:W1:Y:S01]  /*3cc0*/  SHFL.DOWN PT, R36, R45, 0x1, R27 ;  /* 0x082000002d247989 */ /* 0x000e6200000e001b */
[----:B------:R-:W-:-:S03]  /*3cd0*/  ISETP.GT.AND P3, PT, R33, R27, PT ;  /* 0x0000001b2100720c */ /* 0x000fc60003f64270 */
[----:B------:R-:W2:Y:S04]  /*3ce0*/  SHFL.DOWN PT, R49, R46, 0x1, R27 ;  /* 0x082000002e317989 */ /* 0x000ea800000e001b */
[----:B------:R-:W3:Y:S02]  /*3cf0*/  SHFL.DOWN PT, R55, R48, 0x1, R27 ;  /* 0x0820000030377989 */ /* 0x000ee400000e001b */
[----:B------:R-:W-:Y:S01]  /*3d00*/  @!P0 ISETP.NE.AND P1, PT, R45, RZ, PT ;  /* 0x000000ff2d00820c */ /* 0x000fe20003f25270 */
[----:B0-----:R-:W-:Y:S01]  /*3d10*/  @!P0 FADD R50, R47, R50 ;  /* 0x000000322f328221 */ /* 0x001fe20000000000 */
[----:B-1----:R-:W-:-:S04]  /*3d20*/  @!P0 IADD3 R36, PT, PT, R45, R36, RZ ;  /* 0x000000242d248210 */ /* 0x002fc80007ffe0ff */
[----:B------:R-:W-:Y:S01]  /*3d30*/  @!P0 FSEL R52, R50, R47, !P1 ;  /* 0x0000002f32348208 */ /* 0x000fe20004800000 */
[----:B------:R-:W-:Y:S02]  /*3d40*/  IMAD.MOV.U32 R50, RZ, RZ, R47 ;  /* 0x000000ffff327224 */ /* 0x000fe400078e002f */
[----:B--2---:R-:W-:Y:S01]  /*3d50*/  @!P0 FADD R49, R46, R49 ;  /* 0x000000312e318221 */ /* 0x004fe20000000000 */
[----:B------:R-:W-:Y:S02]  /*3d60*/  @!P0 IMAD.MOV.U32 R53, RZ, RZ, R36 ;  /* 0x000000ffff358224 */ /* 0x000fe400078e0024 */
[----:B------:R-:W-:Y:S02]  /*3d70*/  @!P0 IMAD.MOV.U32 R50, RZ, RZ, R52 ;  /* 0x000000ffff328224 */ /* 0x000fe400078e0034 */
[----:B---3--:R-:W-:Y:S01]  /*3d80*/  @!P0 FADD R55, R48, R55 ;  /* 0x0000003730378221 */ /* 0x008fe20000000000 */
[----:B------:R-:W-:Y:S01]  /*3d90*/  @!P0 FSEL R49, R49, R46, !P1 ;  /* 0x0000002e31318208 */ /* 0x000fe20004800000 */
[----:B------:R-:W0:Y:S03]  /*3da0*/  SHFL.DOWN PT, R52, R53, 0x2, R27 ;  /* 0x0840000035347989 */ /* 0x000e2600000e001b */
[----:B------:R-:W-:Y:S01]  /*3db0*/  @!P0 FSEL R55, R55, R48, !P1 ;  /* 0x0000003037378208 */ /* 0x000fe20004800000 */
[----:B------:R-:W-:Y:S01]  /*3dc0*/  @!P0 IMAD.MOV.U32 R51, RZ, RZ, R49 ;  /* 0x000000ffff338224 */ /* 0x000fe200078e0031 */
[----:B------:R-:W-:Y:S01]  /*3dd0*/  @!P2 ISETP.NE.AND P1, PT, R53, RZ, PT ;  /* 0x000000ff3500a20c */ /* 0x000fe20003f25270 */
[----:B------:R-:W-:-:S02]  /*3de0*/  IMAD.MOV.U32 R49, RZ, RZ, R48 ;  /* 0x000000ffff317224 */ /* 0x000fc400078e0030 */
[----:B------:R-:W-:Y:S01]  /*3df0*/  @!P0 IMAD.MOV.U32 R49, RZ, RZ, R55 ;  /* 0x000000ffff318224 */ /* 0x000fe200078e0037 */
[----:B------:R-:W1:Y:S01]  /*3e00*/  SHFL.DOWN PT, R36, R51, 0x2, R27 ;  /* 0x0840000033247989 */ /* 0x000e6200000e001b */
[----:B------:R-:W-:Y:S02]  /*3e10*/  PLOP3.LUT P0, PT, PT, PT, PT, 0x80, 0x8 ;  /* 0x000000000008781c */ /* 0x000fe40003f0f070 */
[----:B------:R-:W-:Y:S01]  /*3e20*/  @!P2 PLOP3.LUT P0, PT, P1, PT, PT, 0x80, 0x8 ;  /* 0x000000000008a81c */ /* 0x000fe20000f0f070 */
[----:B------:R-:W2:Y:S01]  /*3e30*/  SHFL.DOWN PT, R54, R49, 0x2, R27 ;  /* 0x0840000031367989 */ /* 0x000ea200000e001b */
[----:B------:R-:W-:-:S03]  /*3e40*/  ISETP.GT.AND P1, PT, R35, R27, PT ;  /* 0x0000001b2300720c */ /* 0x000fc60003f24270 */
[----:B------:R-:W3:Y:S01]  /*3e50*/  SHFL.DOWN PT, R55, R50, 0x2, R27 ;  /* 0x0840000032377989 */ /* 0x000ee200000e001b */
[----:B0-----:R-:W-:-:S05]  /*3e60*/  @!P2 IADD3 R52, PT, PT, R53, R52, RZ ;  /* 0x000000343534a210 */ /* 0x001fca0007ffe0ff */
[----:B------:R-:W-:Y:S02]  /*3e70*/  @!P2 IMAD.MOV.U32 R53, RZ, RZ, R52 ;  /* 0x000000ffff35a224 */ /* 0x000fe400078e0034 */
[----:B-1----:R-:W-:-:S03]  /*3e80*/  @!P0 FADD R51, R51, R36 ;  /* 0x0000002433338221 */ /* 0x002fc60000000000 */
[----:B------:R-:W0:Y:S01]  /*3e90*/  SHFL.DOWN PT, R52, R53, 0x4, R27 ;  /* 0x0880000035347989 */ /* 0x000e2200000e001b */
[----:B------:R-:W-:Y:S01]  /*3ea0*/  @!P1 ISETP.NE.AND P2, PT, R53, RZ, PT ;  /* 0x000000ff3500920c */ /* 0x000fe20003f45270 */
[----:B--2---:R-:W-:Y:S02]  /*3eb0*/  @!P0 FADD R49, R49, R54 ;  /* 0x0000003631318221 */ /* 0x004fe40000000000 */
[----:B------:R-:W1:Y:S01]  /*3ec0*/  SHFL.DOWN PT, R36, R51, 0x4, R27 ;  /* 0x0880000033247989 */ /* 0x000e6200000e001b */
[----:B---3--:R-:W-:-:S03]  /*3ed0*/  @!P0 FADD R50, R50, R55 ;  /* 0x0000003732328221 */ /* 0x008fc60000000000 */
[----:B------:R-:W2:Y:S01]  /*3ee0*/  SHFL.DOWN PT, R54, R49, 0x4, R27 ;  /* 0x0880000031367989 */ /* 0x000ea200000e001b */
[----:B------:R-:W-:Y:S02]  /*3ef0*/  PLOP3.LUT P0, PT, PT, PT, PT, 0x80, 0x8 ;  /* 0x000000000008781c */ /* 0x000fe40003f0f070 */
[----:B------:R-:W-:Y:S01]  /*3f00*/  @!P1 PLOP3.LUT P0, PT, P2, PT, PT, 0x80, 0x8 ;  /* 0x000000000008981c */ /* 0x000fe2000170f070 */
[----:B------:R-:W3:Y:S01]  /*3f10*/  SHFL.DOWN PT, R55, R50, 0x4, R27 ;  /* 0x0880000032377989 */ /* 0x000ee200000e001b */
[----:B------:R-:W-:Y:S01]  /*3f20*/  ISETP.GT.AND P2, PT, R34, R27, PT ;  /* 0x0000001b2200720c */ /* 0x000fe20003f44270 */
[----:B0-----:R-:W-:-:S04]  /*3f30*/  @!P1 IMAD.IADD R52, R53, 0x1, R52 ;  /* 0x0000000135349824 */ /* 0x001fc800078e0234 */
[----:B------:R-:W-:-:S06]  /*3f40*/  @!P1 IMAD.MOV.U32 R53, RZ, RZ, R52 ;  /* 0x000000ffff359224 */ /* 0x000fcc00078e0034 */
[----:B-1----:R-:W-:Y:S01]  /*3f50*/  @!P0 FADD R51, R51, R36 ;  /* 0x0000002433338221 */ /* 0x002fe20000000000 */
[----:B--2---:R-:W-:Y:S01]  /*3f60*/  @!P0 FADD R49, R49, R54 ;  /* 0x0000003631318221 */ /* 0x004fe20000000000 */
[----:B------:R-:W0:Y:S01]  /*3f70*/  SHFL.DOWN PT, R52, R53, 0x8, R27 ;  /* 0x0900000035347989 */ /* 0x000e2200000e001b */
[C---:B------:R-:W-:Y:S01]  /*3f80*/  @!P2 ISETP.NE.AND P1, PT, R53.reuse, RZ, PT ;  /* 0x000000ff3500a20c */ /* 0x040fe20003f25270 */
[----:B---3--:R-:W-:Y:S02]  /*3f90*/  @!P0 FADD R50, R50, R55 ;  /* 0x0000003732328221 */ /* 0x008fe40000000000 */
[----:B------:R-:W1:Y:S01]  /*3fa0*/  SHFL.DOWN PT, R54, R49, 0x8, R27 ;  /* 0x0900000031367989 */ /* 0x000e6200000e001b */
[----:B------:R-:W-:Y:S02]  /*3fb0*/  PLOP3.LUT P0, PT, PT, PT, PT, 0x80, 0x8 ;  /* 0x000000000008781c */ /* 0x000fe40003f0f070 */
[----:B------:R-:W-:Y:S01]  /*3fc0*/  @!P2 PLOP3.LUT P0, PT, P1, PT, PT, 0x80, 0x8 ;  /* 0x000000000008a81c */ /* 0x000fe20000f0f070 */
[----:B------:R-:W2:Y:S04]  /*3fd0*/  SHFL.DOWN PT, R36, R51, 0x8, R27 ;  /* 0x0900000033247989 */ /* 0x000ea800000e001b */
[----:B------:R-:W3:Y:S01]  /*3fe0*/  SHFL.DOWN PT, R55, R50, 0x8, R27 ;  /* 0x0900000032377989 */ /* 0x000ee200000e001b */
[----:B0-----:R-:W-:-:S07]  /*3ff0*/  @!P2 IADD3 R52, PT, PT, R53, R52, RZ ;  /* 0x000000343534a210 */ /* 0x001fce0007ffe0ff */
[----:B-1----:R-:W-:Y:S01]  /*4000*/  @!P0 FADD R49, R49, R54 ;  /* 0x0000003631318221 */ /* 0x002fe20000000000 */
[----:B------:R-:W-:Y:S01]  /*4010*/  @!P2 IMAD.MOV.U32 R53, RZ, RZ, R52 ;  /* 0x000000ffff35a224 */ /* 0x000fe200078e0034 */
[----:B------:R-:W-:Y:S01]  /*4020*/  ISETP.NE.AND P2, PT, R40, RZ, PT ;  /* 0x000000ff2800720c */ /* 0x000fe20003f45270 */
[----:B--2---:R-:W-:-:S03]  /*4030*/  @!P0 FADD R51, R51, R36 ;  /* 0x0000002433338221 */ /* 0x004fc60000000000 */
[----:B------:R-:W0:Y:S01]  /*4040*/  SHFL.DOWN PT, R54, R53, 0x10, R27 ;  /* 0x0a00000035367989 */ /* 0x000e2200000e001b */
[C---:B------:R-:W-:Y:S01]  /*4050*/  @!P3 ISETP.NE.AND P1, PT, R53.reuse, RZ, PT ;  /* 0x000000ff3500b20c */ /* 0x040fe20003f25270 */
[----:B---3--:R-:W-:Y:S01]  /*4060*/  @!P0 FADD R50, R50, R55 ;  /* 0x0000003732328221 */ /* 0x008fe20000000000 */
[----:B------:R-:W-:Y:S01]  /*4070*/  PLOP3.LUT P0, PT, PT, PT, PT, 0x80, 0x8 ;  /* 0x000000000008781c */ /* 0x000fe20003f0f070 */
[----:B------:R-:W1:Y:S01]  /*4080*/  SHFL.DOWN PT, R52, R51, 0x10, R27 ;  /* 0x0a00000033347989 */ /* 0x000e6200000e001b */
[----:B------:R-:W-:Y:S02]  /*4090*/  @!P3 PLOP3.LUT P0, PT, P1, PT, PT, 0x80, 0x8 ;  /* 0x000000000008b81c */ /* 0x000fe40000f0f070 */
[----:B------:R-:W-:Y:S01]  /*40a0*/  ISETP.NE.AND P1, PT, R44, 0x65, PT ;  /* 0x000000652c00780c */ /* 0x000fe20003f25270 */
[----:B------:R-:W2:Y:S04]  /*40b0*/  SHFL.DOWN PT, R55, R50, 0x10, R27 ;  /* 0x0a00000032377989 */ /* 0x000ea800000e001b */
[----:B------:R-:W3:Y:S08]  /*40c0*/  SHFL.DOWN PT, R36, R49, 0x10, R27 ;  /* 0x0a00000031247989 */ /* 0x000ef000000e001b */
[----:B------:R-:W-:Y:S01]  /*40d0*/  VOTE.ALL P1, P1 ;  /* 0x0000000000ff7806 */ /* 0x000fe20000820000 */
[----:B0-----:R-:W-:-:S04]  /*40e0*/  @!P3 IMAD.IADD R54, R53, 0x1, R54 ;  /* 0x000000013536b824 */ /* 0x001fc800078e0236 */
[----:B------:R-:W-:Y:S02]  /*40f0*/  @!P3 IMAD.MOV.U32 R53, RZ, RZ, R54 ;  /* 0x000000ffff35b224 */ /* 0x000fe400078e0036 */
[----:B-1----:R-:W-:Y:S01]  /*4100*/  @!P0 FADD R51, R51, R52 ;  /* 0x0000003433338221 */ /* 0x002fe20000000000 */
[----:B--2---:R-:W-:Y:S02]  /*4110*/  @!P0 FADD R50, R50, R55 ;  /* 0x0000003732328221 */ /* 0x004fe40000000000 */
[----:B------:R-:W-:Y:S01]  /*4120*/  IADD3 R40, PT, PT, R53, R40, RZ ;  /* 0x0000002835287210 */ /* 0x000fe20007ffe0ff */
[----:B------:R-:W-:Y:S01]  /*4130*/  @!P2 FADD R38, R51, R38 ;  /* 0x000000263326a221 */ /* 0x000fe20000000000 */
[----:B---3--:R-:W-:Y:S01]  /*4140*/  @!P0 FADD R49, R49, R36 ;  /* 0x0000002431318221 */ /* 0x008fe20000000000 */
[----:B------:R-:W-:-:S03]  /*4150*/  @!P2 FADD R39, R50, R39 ;  /* 0x000000273227a221 */ /* 0x000fc60000000000 */
[----:B------:R-:W-:-:S07]  /*4160*/  @!P2 FADD R32, R49, R32 ;  /* 0x000000203120a221 */ /* 0x000fce0000000000 */
.L_x_1209:
[----:B------:R-:W-:Y:S05]  /*4170*/  @P1 BRA `(.L_x_1101) ;  /* 0xfffffff800181947 */ /* 0x000fea000383ffff */
.L_x_1094:
[----:B------:R-:W-:Y:S01]  /*4180*/  ISETP.NE.AND P1, PT, R59, RZ, PT ;  /* 0x000000ff3b00720c */ /* 0x000fe20003f25270 */
[----:B------:R-:W-:Y:S01]  /*4190*/  BSSY.RECONVERGENT B0, `(.L_x_1102) ;  /* 0x0000025000007945 */ /* 0x000fe20003800200 */
[----:B------:R-:W-:Y:S01]  /*41a0*/  ISETP.NE.AND P0, PT, R56, RZ, PT ;  /* 0x000000ff3800720c */ /* 0x000fe20003f05270 */
[----:B------:R-:W-:-:S10]  /*41b0*/  IMAD.MOV.U32 R41, RZ, RZ, R38 ;  /* 0x000000ffff297224 */ /* 0x000fd400078e0026 */
[----:B------:R-:W0:Y:S01]  /*41c0*/  @!P1 S2R R25, SR_CgaCtaId ;  /* 0x0000000000199919 */ /* 0x000e220000008800 */
[----:B------:R-:W-:-:S04]  /*41d0*/  @!P1 MOV R24, 0x400 ;  /* 0x0000040000189802 */ /* 0x000fc80000000f00 */
[----:B0-----:R-:W-:Y:S01]  /*41e0*/  @!P1 LEA R36, R25, R24, 0x18 ;  /* 0x0000001819249211 */ /* 0x001fe200078ec0ff */
[----:B------:R-:W-:Y:S01]  /*41f0*/  IMAD.MOV.U32 R24, RZ, RZ, R39 ;  /* 0x000000ffff187224 */ /* 0x000fe200078e0027 */
[----:B------:R-:W-:Y:S01]  /*4200*/  MOV R25, R32 ;  /* 0x0000002000197202 */ /* 0x000fe20000000f00 */
[----:B------:R-:W-:Y:S06]  /*4210*/  @P0 BRA `(.L_x_1103) ;  /* 0x0000000000700947 */ /* 0x000fec0003800000 */
[----:B------:R-:W0:Y:S01]  /*4220*/  S2UR UR6, SR_CgaCtaId ;  /* 0x00000000000679c3 */ /* 0x000e220000008800 */
[----:B------:R-:W-:Y:S01]  /*4230*/  FADD R35, R30, R39 ;  /* 0x000000271e237221 */ /* 0x000fe20000000000 */
[C---:B------:R-:W-:Y:S01]  /*4240*/  ISETP.NE.AND P0, PT, R28.reuse, RZ, PT ;  /* 0x000000ff1c00720c */ /* 0x040fe20003f05270 */
[----:B------:R-:W-:Y:S01]  /*4250*/  FADD R34, R29, R38 ;  /* 0x000000261d227221 */ /* 0x000fe20000000000 */
[----:B------:R-:W-:Y:S01]  /*4260*/  UMOV UR5, 0x400 ;  /* 0x0000040000057882 */ /* 0x000fe20000000000 */
[----:B------:R-:W-:Y:S01]  /*4270*/  IMAD.IADD R33, R28, 0x1, R40 ;  /* 0x000000011c217824 */ /* 0x000fe200078e0228 */
[----:B------:R-:W-:Y:S01]  /*4280*/  FSEL R35, R35, R30, !P0 ;  /* 0x0000001e23237208 */ /* 0x000fe20004000000 */
[----:B------:R-:W-:Y:S01]  /*4290*/  FADD R30, R31, R32 ;  /* 0x000000201f1e7221 */ /* 0x000fe20000000000 */
[----:B------:R-:W1:Y:S01]  /*42a0*/  LDC.64 R42, c[0x0][0x3b8] ;  /* 0x0000ee00ff2a7b82 */ /* 0x000e620000000a00 */
[----:B------:R-:W-:Y:S01]  /*42b0*/  FSEL R34, R34, R29, !P0 ;  /* 0x0000001d22227208 */ /* 0x000fe20004000000 */
[----:B------:R-:W-:-:S02]  /*42c0*/  IMAD.MOV.U32 R29, RZ, RZ, 0x65 ;  /* 0x00000065ff1d7424 */ /* 0x000fc400078e00ff */
[----:B------:R-:W-:-:S04]  /*42d0*/  FSEL R31, R30, R31, !P0 ;  /* 0x0000001f1e1f7208 */ /* 0x000fc80004000000 */
[----:B------:R-:W2:Y:S01]  /*42e0*/  LDC.64 R26, c[0x0][0x3a8] ;  /* 0x0000ea00ff1a7b82 */ /* 0x000ea20000000a00 */
[----:B0-----:R-:W-:Y:S01]  /*42f0*/  ULEA UR5, UR6, UR5, 0x18 ;  /* 0x0000000506057291 */ /* 0x001fe2000f8ec0ff */
[----:B-1----:R-:W-:-:S05]  /*4300*/  IMAD.WIDE.U32 R42, R61, 0x10, R42 ;  /* 0x000000103d2a7825 */ /* 0x002fca00078e002a */
        /* <DEDUP_REMOVED lines=8> */
[----:B------:R0:W-:Y:S04]  /*4390*/  ST.E.STRONG.GPU desc[UR8][R26.64+0x80], R29 ;  /* 0x0000801d1a007985 */ /* 0x0001e8000c10f908 */
[----:B------:R0:W-:Y:S04]  /*43a0*/  STS.128 [UR5+0xb0], R32 ;  /* 0x0000b020ff007988 */ /* 0x0001e80008000c05 */
[----:B------:R0:W-:Y:S04]  /*43b0*/  STS [UR5+0xc0], R31 ;  /* 0x0000c01fff007988 */ /* 0x0001e80008000805 */
[----:B------:R0:W-:Y:S04]  /*43c0*/  STS [UR5+0xa4], R40 ;  /* 0x0000a428ff007988 */ /* 0x0001e80008000805 */
[----:B------:R0:W-:Y:S02]  /*43d0*/  STS.64 [UR5+0xa8], R38 ;  /* 0x0000a826ff007988 */ /* 0x0001e40008000a05 */
.L_x_1103:
[----:B------:R-:W-:Y:S05]  /*43e0*/  BSYNC.RECONVERGENT B0 ;  /* 0x0000000000007941 */ /* 0x000fea0003800200 */
.L_x_1102:
[----:B------:R1:W-:Y:S01]  /*43f0*/  @!P1 STS.64 [R36+0x90], R24 ;  /* 0x0000901824009388 */ /* 0x0003e20000000a00 */
[----:B------:R-:W-:Y:S01]  /*4400*/  @!P1 IMAD.MOV.U32 R23, RZ, RZ, R32 ;  /* 0x000000ffff179224 */ /* 0x000fe200078e0020 */
[----:B------:R-:W-:Y:S01]  /*4410*/  @!P1 MOV R22, R39 ;  /* 0x0000002700169202 */ /* 0x000fe20000000f00 */
[----:B------:R-:W-:Y:S01]  /*4420*/  @!P1 IMAD.MOV.U32 R21, RZ, RZ, R38 ;  /* 0x000000ffff159224 */ /* 0x000fe200078e0026 */
[----:B------:R1:W-:Y:S01]  /*4430*/  @!P1 STS.64 [R36+0x88], R40 ;  /* 0x0000882824009388 */ /* 0x0003e20000000a00 */
[----:B------:R-:W-:-:S07]  /*4440*/  @!P1 IMAD.MOV.U32 R37, RZ, RZ, R40 ;  /* 0x000000ffff259224 */ /* 0x000fce00078e0028 */
.L_x_1083:
[----:B------:R-:W-:Y:S01]  /*4450*/  ISETP.NE.AND P0, PT, R56, RZ, PT ;  /* 0x000000ff3800720c */ /* 0x000fe20003f05270 */
[----:B------:R-:W-:Y:S05]  /*4460*/  WARPSYNC.ALL ;  /* 0x0000000000007948 */ /* 0x000fea0003800000 */
[----:B------:R-:W-:Y:S06]  /*4470*/  BAR.SYNC.DEFER_BLOCKING 0x0 ;  /* 0x0000000000007b1d */ /* 0x000fec0000010000 */
[----:B------:R-:W-:Y:S04]  /*4480*/  BSSY.RECONVERGENT B0, `(.L_x_1104) ;  /* 0x000000c000007945 */ /* 0x000fe80003800200 */
[----:B------:R-:W-:Y:S05]  /*4490*/  @!P0 BRA `(.L_x_1105) ;  /* 0x0000000000288947 */ /* 0x000fea0003800000 */
[----:B------:R-:W2:Y:S01]  /*44a0*/  S2UR UR6, SR_CgaCtaId ;  /* 0x00000000000679c3 */ /* 0x000ea20000008800 */
[----:B------:R-:W-:Y:S01]  /*44b0*/  UMOV UR5, 0x400 ;  /* 0x0000040000057882 */ /* 0x000fe20000000000 */
[----:B------:R-:W-:Y:S01]  /*44c0*/  ISETP.NE.AND P0, PT, R37, RZ, PT ;  /* 0x000000ff2500720c */ /* 0x000fe20003f05270 */
[----:B--2---:R-:W-:-:S09]  /*44d0*/  ULEA UR5, UR6, UR5, 0x18 ;  /* 0x0000000506057291 */ /* 0x004fd2000f8ec0ff */
[----:B0-----:R-:W0:Y:S04]  /*44e0*/  LDS.64 R26, [UR5+0x88] ;  /* 0x00008805ff1a7984 */ /* 0x001e280008000a00 */
[----:B-1----:R-:W1:Y:S01]  /*44f0*/  LDS.64 R24, [UR5+0x90] ;  /* 0x00009005ff187984 */ /* 0x002e620008000a00 */
[----:B0-----:R-:W-:Y:S02]  /*4500*/  IMAD.IADD R37, R37, 0x1, R26 ;  /* 0x0000000125257824 */ /* 0x001fe400078e021a */
[----:B------:R-:W-:Y:S01]  /*4510*/  @!P0 FADD R21, R21, R27 ;  /* 0x0000001b15158221 */ /* 0x000fe20000000000 */
[----:B-1----:R-:W-:Y:S01]  /*4520*/  @!P0 FADD R22, R22, R24 ;  /* 0x0000001816168221 */ /* 0x002fe20000000000 */
[----:B------:R-:W-:-:S07]  /*4530*/  @!P0 FADD R23, R23, R25 ;  /* 0x0000001917178221 */ /* 0x000fce0000000000 */
.L_x_1105:
[----:B------:R-:W-:Y:S05]  /*4540*/  BSYNC.RECONVERGENT B0 ;  /* 0x0000000000007941 */ /* 0x000fea0003800200 */
.L_x_1104:
[----:B------:R-:W2:Y:S01]  /*4550*/  S2UR UR5, SR_CgaCtaId ;  /* 0x00000000000579c3 */ /* 0x000ea20000008800 */
[----:B------:R-:W-:Y:S01]  /*4560*/  UMOV UR4, 0x400 ;  /* 0x0000040000047882 */ /* 0x000fe20000000000 */
[----:B------:R-:W-:Y:S01]  /*4570*/  ISETP.NE.AND P3, PT, R20, R16, PT ;  /* 0x000000101400720c */ /* 0x000fe20003f65270 */
[--C-:B------:R-:W-:Y:S01]  /*4580*/  IMAD.IADD R45, R3, 0x1, R37.reuse ;  /* 0x00000001032d7824 */ /* 0x100fe200078e0225 */
[----:B------:R-:W-:Y:S01]  /*4590*/  ISETP.NE.AND P0, PT, R16, R12, PT ;  /* 0x0000000c1000720c */ /* 0x000fe20003f05270 */
[--C-:B------:R-:W-:Y:S01]  /*45a0*/  IMAD.IADD R2, R2, 0x1, R37.reuse ;  /* 0x0000000102027824 */ /* 0x100fe200078e0225 */
[----:B------:R-:W-:Y:S01]  /*45b0*/  ISETP.NE.AND P2, PT, R12, R8, PT ;  /* 0x000000080c00720c */ /* 0x000fe20003f45270 */
[----:B------:R-:W-:Y:S01]  /*45c0*/  IMAD.IADD R0, R0, 0x1, R37 ;  /* 0x0000000100007824 */ /* 0x000fe200078e0225 */
[----:B------:R-:W-:Y:S02]  /*45d0*/  ISETP.NE.AND P1, PT, R8, R4, PT ;  /* 0x000000040800720c */ /* 0x000fe40003f25270 */
[----:B0-----:R-:W-:-:S05]  /*45e0*/  IADD3 R43, PT, PT, R58, R37, RZ ;  /* 0x000000253a2b7210 */ /* 0x001fca0007ffe0ff */
[----:B------:R-:W-:Y:S01]  /*45f0*/  @!P3 FADD R17, R17, R21 ;  /* 0x000000151111b221 */ /* 0x000fe20000000000 */
[----:B------:R-:W-:Y:S01]  /*4600*/  @!P3 FADD R18, R18, R22 ;  /* 0x000000161212b221 */ /* 0x000fe20000000000 */
[----:B------:R-:W-:Y:S02]  /*4610*/  @!P3 FADD R19, R19, R23 ;  /* 0x000000171313b221 */ /* 0x000fe40000000000 */
[----:B------:R-:W-:Y:S01]  /*4620*/  @!P0 FADD R13, R13, R17 ;  /* 0x000000110d0d8221 */ /* 0x000fe20000000000 */
[----:B------:R-:W-:Y:S01]  /*4630*/  @!P0 FADD R14, R14, R18 ;  /* 0x000000120e0e8221 */ /* 0x000fe20000000000 */
[----:B------:R-:W-:Y:S02]  /*4640*/  @!P0 FADD R15, R15, R19 ;  /* 0x000000130f0f8221 */ /* 0x000fe40000000000 */
[----:B------:R-:W-:Y:S01]  /*4650*/  @!P2 FADD R9, R9, R13 ;  /* 0x0000000d0909a221 */ /* 0x000fe20000000000 */
[----:B--2---:R-:W-:Y:S01]  /*4660*/  ULEA UR6, UR5, UR4, 0x18 ;  /* 0x0000000405067291 */ /* 0x004fe2000f8ec0ff */
[----:B------:R-:W-:Y:S01]  /*4670*/  @!P2 FADD R10, R10, R14 ;  /* 0x0000000e0a0aa221 */ /* 0x000fe20000000000 */
[----:B------:R-:W-:Y:S01]  /*4680*/  @!P2 FADD R11, R11, R15 ;  /* 0x0000000f0b0ba221 */ /* 0x000fe20000000000 */
[----:B------:R-:W-:-:S02]  /*4690*/  @!P1 FADD R5, R5, R9 ;  /* 0x0000000905059221 */ /* 0x000fc40000000000 */
[----:B------:R-:W-:Y:S01]  /*46a0*/  @!P1 FADD R6, R6, R10 ;  /* 0x0000000a06069221 */ /* 0x000fe20000000000 */
[----:B------:R-:W-:-:S03]  /*46b0*/  @!P1 FADD R7, R7, R11 ;  /* 0x0000000b07079221 */ /* 0x000fc60000000000 */
[----:B-1----:R-:W0:Y:S02]  /*46c0*/  LDS R25, [UR6+0xc4] ;  /* 0x0000c406ff197984 */ /* 0x002e240008000800 */
[----:B0-----:R-:W-:-:S13]  /*46d0*/  ISETP.GE.AND P0, PT, R25, 0x101, PT ;  /* 0x000001011900780c */ /* 0x001fda0003f06270 */
[----:B------:R-:W-:Y:S05]  /*46e0*/  @!P0 BRA `(.L_x_1106) ;  /* 0x0000000400908947 */ /* 0x000fea0003800000 */
[----:B------:R-:W0:Y:S01]  /*46f0*/  LDS R3, [UR6+0xa4] ;  /* 0x0000a406ff037984 */ /* 0x000e220008000800 */
[----:B------:R-:W-:Y:S01]  /*4700*/  BAR.SYNC.DEFER_BLOCKING 0x0 ;  /* 0x0000000000007b1d */ /* 0x000fe20000010000 */
[----:B------:R-:W-:Y:S02]  /*4710*/  ISETP.NE.AND P0, PT, R20, R16, PT ;  /* 0x000000101400720c */ /* 0x000fe40003f05270 */
[----:B------:R-:W-:Y:S02]  /*4720*/  ISETP.NE.AND P1, PT, R16, R12, PT ;  /* 0x0000000c1000720c */ /* 0x000fe40003f25270 */
[----:B------:R-:W-:Y:S02]  /*4730*/  ISETP.NE.AND P2, PT, R12, R8, PT ;  /* 0x000000080c00720c */ /* 0x000fe40003f45270 */
[----:B------:R-:W-:Y:S02]  /*4740*/  ISETP.NE.AND P3, PT, R8, R4, PT ;  /* 0x000000040800720c */ /* 0x000fe40003f65270 */
[----:B------:R-:W-:-:S02]  /*4750*/  ISETP.NE.AND P4, PT, R4, R57, PT ;  /* 0x000000390400720c */ /* 0x000fc40003f85270 */
[----:B------:R-:W-:-:S03]  /*4760*/  ISETP.GE.AND P5, PT, R56, R25, PT ;  /* 0x000000193800720c */ /* 0x000fc60003fa6270 */
[----:B0-----:R-:W-:Y:S02]  /*4770*/  @P0 IADD3 R37, PT, PT, -R3, R37, RZ ;  /* 0x0000002503250210 */ /* 0x001fe40007ffe1ff */
[----:B------:R-:W-:-:S06]  /*4780*/  @P1 IMAD.IADD R24, R43, 0x1, -R3 ;  /* 0x000000012b181824 */ /* 0x000fcc00078e0a03 */
[----:B------:R-:W-:Y:S01]  /*4790*/  @P4 IADD3 R0, PT, PT, R0, -R3, RZ ;  /* 0x8000000300004210 */ /* 0x000fe20007ffe0ff */
[--C-:B------:R-:W-:Y:S01]  /*47a0*/  @P2 IMAD.IADD R26, R45, 0x1, -R3.reuse ;  /* 0x000000012d1a2824 */ /* 0x100fe200078e0a03 */
[----:B------:R-:W-:Y:S01]  /*47b0*/  @P0 LEA R37, R37, UR6, 0x4 ;  /* 0x0000000625250c11 */ /* 0x000fe2000f8e20ff */
[----:B------:R-:W-:Y:S01]  /*47c0*/  @P3 IMAD.IADD R2, R2, 0x1, -R3 ;  /* 0x0000000102023824 */ /* 0x000fe200078e0a03 */
[----:B------:R-:W-:Y:S02]  /*47d0*/  @P1 LEA R24, R24, UR6, 0x4 ;  /* 0x0000000618181c11 */ /* 0x000fe4000f8e20ff */
[----:B------:R-:W-:Y:S01]  /*47e0*/  @P2 LEA R26, R26, UR6, 0x4 ;  /* 0x000000061a1a2c11 */ /* 0x000fe2000f8e20ff */
[----:B------:R0:W-:Y:S01]  /*47f0*/  @P0 STS.128 [R37], R20 ;  /* 0x0000001425000388 */ /* 0x0001e20000000c00 */
[----:B------:R-:W-:Y:S02]  /*4800*/  @P3 LEA R2, R2, UR6, 0x4 ;  /* 0x0000000602023c11 */ /* 0x000fe4000f8e20ff */
[----:B------:R-:W-:Y:S01]  /*4810*/  @P4 LEA R0, R0, UR6, 0x4 ;  /* 0x0000000600004c11 */ /* 0x000fe2000f8e20ff */
[----:B------:R0:W-:Y:S04]  /*4820*/  @P1 STS.128 [R24], R16 ;  /* 0x0000001018001388 */ /* 0x0001e80000000c00 */
[----:B------:R0:W-:Y:S04]  /*4830*/  @P2 STS.128 [R26], R12 ;  /* 0x0000000c1a002388 */ /* 0x0001e80000000c00 */
[----:B------:R0:W-:Y:S04]  /*4840*/  @P3 STS.128 [R2], R8 ;  /* 0x0000000802003388 */ /* 0x0001e80000000c00 */
[----:B------:R0:W-:Y:S01]  /*4850*/  @P4 STS.128 [R0], R4 ;  /* 0x0000000400004388 */ /* 0x0001e20000000c00 */
[----:B------:R-:W-:Y:S06]  /*4860*/  BAR.SYNC.DEFER_BLOCKING 0x0 ;  /* 0x0000000000007b1d */ /* 0x000fec0000010000 */
[----:B------:R-:W-:Y:S05]  /*4870*/  @P5 EXIT ;  /* 0x000000000000594d */ /* 0x000fea0003800000 */
[----:B0-----:R-:W-:Y:S01]  /*4880*/  LOP3.LUT R0, RZ, R56, RZ, 0x33, !PT ;  /* 0x00000038ff007212 */ /* 0x001fe200078e33ff */
[----:B------:R-:W0:Y:S01]  /*4890*/  LDC.64 R20, c[0x0][0x398] ;  /* 0x0000e600ff147b82 */ /* 0x000e220000000a00 */
[----:B------:R-:W-:Y:S03]  /*48a0*/  BSSY.RECONVERGENT B0, `(.L_x_1107) ;  /* 0x0000021000007945 */ /* 0x000fe60003800200 */
[----:B------:R-:W-:-:S05]  /*48b0*/  IMAD.IADD R0, R0, 0x1, R25 ;  /* 0x0000000100007824 */ /* 0x000fca00078e0219 */
[C---:B------:R-:W-:Y:S02]  /*48c0*/  LOP3.LUT R2, R0.reuse, 0x300, RZ, 0xc0, !PT ;  /* 0x0000030000027812 */ /* 0x040fe400078ec0ff */
[----:B------:R-:W-:Y:S02]  /*48d0*/  ISETP.GE.U32.AND P1, PT, R0, 0x300, PT ;  /* 0x000003000000780c */ /* 0x000fe40003f26070 */
[----:B------:R-:W-:-:S13]  /*48e0*/  ISETP.NE.AND P0, PT, R2, 0x300, PT ;  /* 0x000003000200780c */ /* 0x000fda0003f05270 */
[----:B------:R-:W-:Y:S05]  /*48f0*/  @!P0 BRA `(.L_x_1108) ;  /* 0x00000000006c8947 */ /* 0x000fea0003800000 */
[----:B------:R-:W1:Y:S01]  /*4900*/  LDC.64 R10, c[0x0][0x390] ;  /* 0x0000e400ff0a7b82 */ /* 0x000e620000000a00 */
[----:B------:R-:W-:Y:S01]  /*4910*/  LEA.HI R0, R0, 0x1, RZ, 0x18 ;  /* 0x0000000100007811 */ /* 0x000fe200078fc0ff */
[----:B------:R-:W-:Y:S02]  /*4920*/  IMAD.MOV.U32 R8, RZ, RZ, 0x8 ;  /* 0x00000008ff087424 */ /* 0x000fe400078e00ff */
[----:B------:R-:W-:Y:S01]  /*4930*/  IMAD.MOV.U32 R9, RZ, RZ, 0x0 ;  /* 0x00000000ff097424 */ /* 0x000fe200078e00ff */
[----:B------:R-:W-:Y:S01]  /*4940*/  SHF.L.U32 R2, R0, 0x8, RZ ;  /* 0x0000000800027819 */ /* 0x000fe200000006ff */
[----:B------:R-:W-:Y:S01]  /*4950*/  IMAD.IADD R13, R56, 0x1, R3 ;  /* 0x00000001380d7824 */ /* 0x000fe200078e0203 */
[----:B------:R-:W-:Y:S01]  /*4960*/  LOP3.LUT R0, R0, 0x3, RZ, 0xc0, !PT ;  /* 0x0000000300007812 */ /* 0x000fe200078ec0ff */
[----:B0-----:R-:W-:Y:S01]  /*4970*/  IMAD.WIDE.U32 R8, R20, 0x1, R8 ;  /* 0x0000000114087825 */ /* 0x001fe200078e0008 */
[----:B------:R-:W-:Y:S02]  /*4980*/  LOP3.LUT R5, R2, 0x300, RZ, 0xc0, !PT ;  /* 0x0000030002057812 */ /* 0x000fe400078ec0ff */
[C---:B------:R-:W-:Y:S01]  /*4990*/  LEA R2, R56.reuse, UR6, 0x4 ;  /* 0x0000000638027c11 */ /* 0x040fe2000f8e20ff */
[----:B------:R-:W-:Y:S01]  /*49a0*/  IMAD.MOV R0, RZ, RZ, -R0 ;  /* 0x000000ffff007224 */ /* 0x000fe200078e0a00 */
[----:B------:R-:W-:Y:S01]  /*49b0*/  IADD3 R15, PT, PT, R9, R21, RZ ;  /* 0x00000015090f7210 */ /* 0x000fe20007ffe0ff */
[----:B------:R-:W-:-:S07]  /*49c0*/  IMAD.IADD R56, R56, 0x1, R5 ;  /* 0x0000000138387824 */ /* 0x000fce00078e0205 */
.L_x_1109:
[----:B--2---:R0:W2:Y:S01]  /*49d0*/  LDS.128 R16, [R2] ;  /* 0x0000000002107984 */ /* 0x0040a20000000c00 */
[----:B------:R-:W-:Y:S02]  /*49e0*/  IMAD.MOV.U32 R4, RZ, RZ, R8 ;  /* 0x000000ffff047224 */ /* 0x000fe400078e0008 */
[----:B------:R-:W-:Y:S02]  /*49f0*/  IMAD.MOV.U32 R5, RZ, RZ, R15 ;  /* 0x000000ffff057224 */ /* 0x000fe400078e000f */
[----:B-1----:R-:W-:Y:S01]  /*4a00*/  IMAD.WIDE R6, R13, 0x4, R10 ;  /* 0x000000040d067825 */ /* 0x002fe200078e020a */
[----:B0-----:R-:W-:-:S03]  /*4a10*/  IADD3 R2, PT, PT, R2, 0x1000, RZ ;  /* 0x0000100002027810 */ /* 0x001fc60007ffe0ff */
[----:B------:R-:W-:-:S04]  /*4a20*/  IMAD.WIDE R4, R13, 0xc, R4 ;  /* 0x0000000c0d047825 */ /* 0x000fc800078e0204 */
[----:B------:R-:W-:Y:S02]  /*4a30*/  VIADD R0, R0, 0x1 ;  /* 0x0000000100007836 */ /* 0x000fe40000000000 */
[----:B------:R-:W-:-:S03]  /*4a40*/  VIADD R13, R13, 0x100 ;  /* 0x000001000d0d7836 */ /* 0x000fc60000000000 */
[----:B------:R-:W-:Y:S01]  /*4a50*/  ISETP.NE.AND P0, PT, R0, RZ, PT ;  /* 0x000000ff0000720c */ /* 0x000fe20003f05270 */
[----:B--2---:R2:W-:Y:S04]  /*4a60*/  STG.E desc[UR8][R6.64], R16 ;  /* 0x0000001006007986 */ /* 0x0045e8000c101908 */
[----:B------:R2:W-:Y:S04]  /*4a70*/  STG.E desc[UR8][R4.64+-0x8], R17 ;  /* 0xfffff81104007986 */ /* 0x0005e8000c101908 */
[----:B------:R2:W-:Y:S04]  /*4a80*/  STG.E desc[UR8][R4.64+-0x4], R18 ;  /* 0xfffffc1204007986 */ /* 0x0005e8000c101908 */
[----:B------:R2:W-:Y:S01]  /*4a90*/  STG.E desc[UR8][R4.64], R19 ;  /* 0x0000001304007986 */ /* 0x0005e2000c101908 */
[----:B------:R-:W-:Y:S05]  /*4aa0*/  @P0 BRA `(.L_x_1109) ;  /* 0xfffffffc00c80947 */ /* 0x000fea000383ffff */
.L_x_1108:
[----:B------:R-:W-:Y:S05]  /*4ab0*/  BSYNC.RECONVERGENT B0 ;  /* 0x0000000000007941 */ /* 0x000fea0003800200 */
.L_x_1107:
[----:B------:R-:W-:Y:S05]  /*4ac0*/  @!P1 EXIT ;  /* 0x000000000000994d */ /* 0x000fea0003800000 */
[----:B------:R-:W1:Y:S01]  /*4ad0*/  LDCU.64 UR4, c[0x0][0x390] ;  /* 0x00007200ff0477ac */ /* 0x000e620008000a00 */
[----:B0-2---:R-:W-:Y:S01]  /*4ae0*/  IADD3 R6, P0, PT, R20, 0x1800, RZ ;  /* 0x0000180014067810 */ /* 0x005fe20007f1e0ff */
[C---:B------:R-:W-:Y:S01]  /*4af0*/  IMAD.IADD R9, R56.reuse, 0x1, R3 ;  /* 0x0000000138097824 */ /* 0x040fe200078e0203 */
[----:B------:R-:W-:-:S03]  /*4b00*/  LEA R0, R56, UR6, 0x4 ;  /* 0x0000000638007c11 */ /* 0x000fc6000f8e20ff */
[----:B------:R-:W-:Y:S01]  /*4b10*/  IMAD.X R7, RZ, RZ, R21, P0 ;  /* 0x000000ffff077224 */ /* 0x000fe200000e0615 */
[----:B------:R-:W-:Y:S01]  /*4b20*/  IADD3 R0, PT, PT, R0, 0x2000, RZ ;  /* 0x0000200000007810 */ /* 0x000fe20007ffe0ff */
[----:B-1----:R-:W-:-:S04]  /*4b30*/  UIADD3 UR4, UP0, UPT, UR4, 0x800, URZ ;  /* 0x0000080004047890 */ /* 0x002fc8000ff1e0ff */
[----:B------:R-:W-:-:S12]  /*4b40*/  UIADD3.X UR5, UPT, UPT, URZ, UR5, URZ, UP0, !UPT ;  /* 0x00000005ff057290 */ /* 0x000fd800087fe4ff */
.L_x_1110:
[----:B0-----:R-:W0:Y:S01]  /*4b50*/  LDS.128 R12, [R0+-0x2000] ;  /* 0xffe00000000c7984 */ /* 0x001e220000000c00 */
[----:B------:R-:W-:Y:S02]  /*4b60*/  IMAD.U32 R2, RZ, RZ, UR4 ;  /* 0x00000004ff027e24 */ /* 0x000fe4000f8e00ff */
[----:B------:R-:W-:Y:S01]  /*4b70*/  IMAD.U32 R3, RZ, RZ, UR5 ;  /* 0x00000005ff037e24 */ /* 0x000fe2000f8e00ff */
[----:B------:R-:W1:Y:S01]  /*4b80*/  LDS.128 R16, [R0+-0x1000] ;  /* 0xfff0000000107984 */ /* 0x000e620000000c00 */
[----:B------:R-:W-:-:S03]  /*4b90*/  IMAD.WIDE R4, R9, 0xc, R6 ;  /* 0x0000000c09047825 */ /* 0x000fc600078e0206 */
[----:B------:R-:W2:Y:S01]  /*4ba0*/  LDS.128 R20, [R0] ;  /* 0x0000000000147984 */ /* 0x000ea20000000c00 */
[----:B------:R-:W-:-:S03]  /*4bb0*/  IMAD.WIDE R2, R9, 0x4, R2 ;  /* 0x0000000409027825 */ /* 0x000fc600078e0202 */
[----:B------:R3:W4:Y:S01]  /*4bc0*/  LDS.128 R28, [R0+0x1000] ;  /* 0x00100000001c7984 */ /* 0x0007220000000c00 */
[----:B------:R-:W-:Y:S02]  /*4bd0*/  VIADD R56, R56, 0x400 ;  /* 0x0000040038387836 */ /* 0x000fe40000000000 */
[----:B------:R-:W-:-:S03]  /*4be0*/  VIADD R9, R9, 0x400 ;  /* 0x0000040009097836 */ /* 0x000fc60000000000 */
[----:B------:R-:W-:Y:S02]  /*4bf0*/  ISETP.GE.AND P0, PT, R56, R25, PT ;  /* 0x000000193800720c */ /* 0x000fe40003f06270 */
[----:B---3--:R-:W-:Y:S01]  /*4c00*/  IADD3 R0, PT, PT, R0, 0x4000, RZ ;  /* 0x0000400000007810 */ /* 0x008fe20007ffe0ff */
[----:B0-----:R0:W-:Y:S04]  /*4c10*/  STG.E desc[UR8][R2.64+-0x800], R12 ;  /* 0xfff8000c02007986 */ /* 0x0011e8000c101908 */
[----:B------:R0:W-:Y:S04]  /*4c20*/  STG.E desc[UR8][R4.64+-0x1800], R13 ;  /* 0xffe8000d04007986 */ /* 0x0001e8000c101908 */
[----:B------:R0:W-:Y:S04]  /*4c30*/  STG.E desc[UR8][R4.64+-0x17fc], R14 ;  /* 0xffe8040e04007986 */ /* 0x0001e8000c101908 */
[----:B------:R0:W-:Y:S04]  /*4c40*/  STG.E desc[UR8][R4.64+-0x17f8], R15 ;  /* 0xffe8080f04007986 */ /* 0x0001e8000c101908 */
        /* <DEDUP_REMOVED lines=14> */
.L_x_1106:
[----:B------:R-:W0:Y:S01]  /*4d30*/  LDC.64 R26, c[0x0][0x390] ;  /* 0x0000e400ff1a7b82 */ /* 0x000e220000000a00 */
[----:B------:R-:W-:Y:S02]  /*4d40*/  ISETP.NE.AND P0, PT, R20, R16, PT ;  /* 0x000000101400720c */ /* 0x000fe40003f05270 */
        /* <DEDUP_REMOVED lines=12> */
[----:B------:R-:W0:Y:S01]  /*4e10*/  LDC.64 R38, c[0x0][0x398] ;  /* 0x0000e600ff267b82 */ /* 0x000e220000000a00 */
[C---:B--2---:R-:W-:Y:S01]  /*4e20*/  @P1 IMAD.WIDE R30, R43.reuse, 0x4, R30 ;  /* 0x000000042b1e1825 */ /* 0x044fe200078e021e */
[----:B------:R2:W-:Y:S04]  /*4e30*/  @P0 STG.E desc[UR8][R28.64+0x4], R22 ;  /* 0x000004161c000986 */ /* 0x0005e8000c101908 */
[----:B------:R2:W-:Y:S02]  /*4e40*/  @P0 STG.E desc[UR8][R28.64+0x8], R23 ;  /* 0x000008171c000986 */ /* 0x0005e4000c101908 */
[----:B------:R-:W1:Y:S01]  /*4e50*/  LDC.64 R40, c[0x0][0x390] ;  /* 0x0000e400ff287b82 */ /* 0x000e620000000a00 */
[----:B---3--:R-:W-:Y:S01]  /*4e60*/  @P1 IMAD.WIDE R32, R43, 0xc, R32 ;  /* 0x0000000c2b201825 */ /* 0x008fe200078e0220 */
[----:B------:R2:W-:Y:S04]  /*4e70*/  @P1 STG.E desc[UR8][R30.64], R16 ;  /* 0x000000101e001986 */ /* 0x0005e8000c101908 */
[----:B------:R2:W-:Y:S02]  /*4e80*/  @P1 STG.E desc[UR8][R32.64], R17 ;  /* 0x0000001120001986 */ /* 0x0005e4000c101908 */
[----:B------:R-:W3:Y:S01]  /*4e90*/  LDC.64 R24, c[0x0][0x398] ;  /* 0x0000e600ff187b82 */ /* 0x000ee20000000a00 */
[C---:B----4-:R-:W-:Y:S01]  /*4ea0*/  @P2 IMAD.WIDE R34, R45.reuse, 0x4, R34 ;  /* 0x000000042d222825 */ /* 0x050fe200078e0222 */
[----:B------:R2:W-:Y:S04]  /*4eb0*/  @P1 STG.E desc[UR8][R32.64+0x4], R18 ;  /* 0x0000041220001986 */ /* 0x0005e8000c101908 */
[----:B------:R2:W-:Y:S01]  /*4ec0*/  @P1 STG.E desc[UR8][R32.64+0x8], R19 ;  /* 0x0000081320001986 */ /* 0x0005e2000c101908 */
[----:B0-----:R-:W-:-:S03]  /*4ed0*/  @P2 IMAD.WIDE R26, R45, 0xc, R38 ;  /* 0x0000000c2d1a2825 */ /* 0x001fc600078e0226 */
[----:B------:R2:W-:Y:S04]  /*4ee0*/  @P2 STG.E desc[UR8][R34.64], R12 ;  /* 0x0000000c22002986 */ /* 0x0005e8000c101908 */
[----:B------:R2:W-:Y:S01]  /*4ef0*/  @P2 STG.E desc[UR8][R26.64], R13 ;  /* 0x0000000d1a002986 */ /* 0x0005e2000c101908 */
[----:B-1----:R-:W-:-:S03]  /*4f00*/  @P3 IMAD.WIDE R20, R2, 0x4, R40 ;  /* 0x0000000402143825 */ /* 0x002fc600078e0228 */
[----:B------:R2:W-:Y:S04]  /*4f10*/  @P2 STG.E desc[UR8][R26.64+0x4], R14 ;  /* 0x0000040e1a002986 */ /* 0x0005e8000c101908 */
[----:B------:R2:W-:Y:S01]  /*4f20*/  @P2 STG.E desc[UR8][R26.64+0x8], R15 ;  /* 0x0000080f1a002986 */ /* 0x0005e2000c101908 */
[----:B---3--:R-:W-:-:S03]  /*4f30*/  @P3 IMAD.WIDE R24, R2, 0xc, R24 ;  /* 0x0000000c02183825 */ /* 0x008fc600078e0218 */
[----:B------:R2:W-:Y:S04]  /*4f40*/  @P3 STG.E desc[UR8][R20.64], R8 ;  /* 0x0000000814003986 */ /* 0x0005e8000c101908 */
[----:B------:R2:W-:Y:S04]  /*4f50*/  @P3 STG.E desc[UR8][R24.64], R9 ;  /* 0x0000000918003986 */ /* 0x0005e8000c101908 */
[----:B------:R2:W-:Y:S04]  /*4f60*/  @P3 STG.E desc[UR8][R24.64+0x4], R10 ;  /* 0x0000040a18003986 */ /* 0x0005e8000c101908 */
[----:B------:R2:W-:Y:S01]  /*4f70*/  @P3 STG.E desc[UR8][R24.64+0x8], R11 ;  /* 0x0000080b18003986 */ /* 0x0005e2000c101908 */
[----:B------:R-:W-:Y:S05]  /*4f80*/  @!P4 EXIT ;  /* 0x000000000000c94d */ /* 0x000fea0003800000 */
[----:B------:R-:W0:Y:S08]  /*4f90*/  LDC.64 R2, c[0x0][0x390] ;  /* 0x0000e400ff027b82 */ /* 0x000e300000000a00 */
[----:B--2---:R-:W1:Y:S01]  /*4fa0*/  LDC.64 R8, c[0x0][0x398] ;  /* 0x0000e600ff087b82 */ /* 0x004e620000000a00 */
[----:B0-----:R-:W-:-:S05]  /*4fb0*/  IMAD.WIDE R2, R0, 0x4, R2 ;  /* 0x0000000400027825 */ /* 0x001fca00078e0202 */
[----:B------:R-:W-:Y:S01]  /*4fc0*/  STG.E desc[UR8][R2.64], R4 ;  /* 0x0000000402007986 */ /* 0x000fe2000c101908 */
[----:B-1----:R-:W-:-:S05]  /*4fd0*/  IMAD.WIDE R8, R0, 0xc, R8 ;  /* 0x0000000c00087825 */ /* 0x002fca00078e0208 */
[----:B------:R-:W-:Y:S04]  /*4fe0*/  STG.E desc[UR8][R8.64], R5 ;  /* 0x0000000508007986 */ /* 0x000fe8000c101908 */
[----:B------:R-:W-:Y:S04]  /*4ff0*/  STG.E desc[UR8][R8.64+0x4], R6 ;  /* 0x0000040608007986 */ /* 0x000fe8000c101908 */
[----:B------:R-:W-:Y:S01]  /*5000*/  STG.E desc[UR8][R8.64+0x8], R7 ;  /* 0x0000080708007986 */ /* 0x000fe2000c101908 */
[----:B------:R-:W-:Y:S05]  /*5010*/  EXIT ;  /* 0x000000000000794d */ /* 0x000fea0003800000 */
.L_x_1073:
[----:B------:R-:W-:-:S13]  /*5020*/  ISETP.GE.AND P0, PT, R60, 0x1, PT ;  /* 0x000000013c00780c */ /* 0x000fda0003f06270 */
[----:B------:R-:W-:Y:S05]  /*5030*/  @!P0 EXIT ;  /* 0x000000000000894d */ /* 0x000fea0003800000 */
[----:B------:R-:W-:-:S13]  /*5040*/  ISETP.NE.AND P0, PT, R61, RZ, PT ;  /* 0x000000ff3d00720c */ /* 0x000fda0003f05270 */
[----:B------:R-:W-:Y:S05]  /*5050*/  @P0 BRA `(.L_x_1111) ;  /* 0x0000002000480947 */ /* 0x000fea0003800000 */
[----:B------:R-:W0:Y:S08]  /*5060*/  LDC.64 R2, c[0x0][0x380] ;  /* 0x0000e000ff027b82 */ /* 0x000e300000000a00 */
[----:B------:R-:W1:Y:S01]  /*5070*/  LDC.64 R6, c[0x0][0x388] ;  /* 0x0000e200ff067b82 */ /* 0x000e620000000a00 */
[----:B0-----:R-:W-:-:S05]  /*5080*/  IMAD.WIDE.U32 R8, R0, 0x4, R2 ;  /* 0x0000000400087825 */ /* 0x001fca00078e0002 */
[----:B------:R0:W2:Y:S01]  /*5090*/  LDG.E.CONSTANT R12, desc[UR8][R8.64] ;  /* 0x00000008080c7981 */ /* 0x0000a2000c1e9900 */
[----:B-1----:R-:W-:-:S05]  /*50a0*/  IMAD.WIDE.U32 R6, R0, 0xc, R6 ;  /* 0x0000000c00067825 */ /* 0x002fca00078e0006 */
[----:B------:R-:W3:Y:S04]  /*50b0*/  LDG.E.CONSTANT R18, desc[UR8][R6.64] ;  /* 0x0000000806127981 */ /* 0x000ee8000c1e9900 */
[----:B------:R-:W4:Y:S04]  /*50c0*/  LDG.E.CONSTANT R20, desc[UR8][R6.64+0x8] ;  /* 0x0000080806147981 */ /* 0x000f28000c1e9900 */
[----:B------:R-:W5:Y:S01]  /*50d0*/  LDG.E.CONSTANT R19, desc[UR8][R6.64+0x4] ;  /* 0x0000040806137981 */ /* 0x000f62000c1e9900 */
[----:B------:R-:W1:Y:S02]  /*50e0*/  S2R R31, SR_TID.X ;  /* 0x00000000001f7919 */ /* 0x000e640000002100 */
[----:B-1----:R-:W-:-:S02]  /*50f0*/  LOP3.LUT R11, R31, 0x1f, RZ, 0xc0, !PT ;  /* 0x0000001f1f0b7812 */ /* 0x002fc400078ec0ff */
[----:B------:R-:W-:-:S05]  /*5100*/  LOP3.LUT R0, R31, 0x3e0, RZ, 0xc0, !PT ;  /* 0x000003e01f007812 */ /* 0x000fca00078ec0ff */
[----:B------:R-:W-:-:S04]  /*5110*/  IMAD R11, R0, 0x5, R11 ;  /* 0x00000005000b7824 */ /* 0x000fc800078e020b */
[C---:B------:R-:W-:Y:S01]  /*5120*/  VIADD R5, R11.reuse, 0x40 ;  /* 0x000000400b057836 */ /* 0x040fe20000000000 */
[CC--:B------:R-:W-:Y:S01]  /*5130*/  ISETP.GE.U32.AND P0, PT, R11.reuse, R60.reuse, PT ;  /* 0x0000003c0b00720c */ /* 0x0c0fe20003f06070 */
[C---:B------:R-:W-:Y:S01]  /*5140*/  VIADD R3, R11.reuse, 0x20 ;  /* 0x000000200b037836 */ /* 0x040fe20000000000 */
[----:B------:R-:W-:Y:S02]  /*5150*/  IADD3 R13, PT, PT, R11, 0x60, RZ ;  /* 0x000000600b0d7810 */ /* 0x000fe40007ffe0ff */
[-C--:B------:R-:W-:Y:S01]  /*5160*/  ISETP.GE.U32.AND P2, PT, R5, R60.reuse, PT ;  /* 0x0000003c0500720c */ /* 0x080fe20003f46070 */
[----:B------:R-:W-:Y:S01]  /*5170*/  VIADD R5, R11, 0x80 ;  /* 0x000000800b057836 */ /* 0x000fe20000000000 */
[-C--:B------:R-:W-:Y:S02]  /*5180*/  ISETP.GE.U32.AND P1, PT, R3, R60.reuse, PT ;  /* 0x0000003c0300720c */ /* 0x080fe40003f26070 */
[-C--:B------:R-:W-:Y:S02]  /*5190*/  ISETP.GE.U32.AND P3, PT, R13, R60.reuse, PT ;  /* 0x0000003c0d00720c */ /* 0x080fe40003f66070 */
[----:B------:R-:W-:-:S02]  /*51a0*/  ISETP.GE.U32.AND P4, PT, R5, R60, PT ;  /* 0x0000003c0500720c */ /* 0x000fc40003f86070 */
[C---:B------:R-:W-:Y:S01]  /*51b0*/  LEA R4, P5, R11.reuse, R8, 0x2 ;  /* 0x000000080b047211 */ /* 0x040fe200078a10ff */
[----:B------:R-:W-:-:S04]  /*51c0*/  @!P0 IMAD.WIDE.U32 R2, R11, 0x4, R8 ;  /* 0x000000040b028825 */ /* 0x000fc800078e0008 */
[----:B------:R-:W-:Y:S02]  /*51d0*/  IMAD.X R5, RZ, RZ, R9, P5 ;  /* 0x000000ffff057224 */ /* 0x000fe400028e0609 */
[----:B0-----:R-:W-:-:S05]  /*51e0*/  IMAD R9, R11, 0xc, RZ ;  /* 0x0000000c0b097824 */ /* 0x001fca00078e02ff */
[----:B------:R-:W-:Y:S01]  /*51f0*/  IADD3 R10, P5, PT, R9, R6, RZ ;  /* 0x00000006090a7210 */ /* 0x000fe20007fbe0ff */
[----:B------:R-:W-:-:S04]  /*5200*/  @!P0 IMAD.WIDE.U32 R8, R11, 0xc, R6 ;  /* 0x0000000c0b088825 */ /* 0x000fc800078e0006 */
[----:B------:R-:W-:Y:S02]  /*5210*/  IMAD.X R11, RZ, RZ, R7, P5 ;  /* 0x000000ffff0b7224 */ /* 0x000fe400028e0607 */
[----:B--2---:R-:W-:Y:S02]  /*5220*/  IMAD.MOV.U32 R0, RZ, RZ, R12 ;  /* 0x000000ffff007224 */ /* 0x004fe400078e000c */
[----:B------:R3:W2:Y:S02]  /*5230*/  @!P0 LDG.E.CONSTANT R12, desc[UR8][R2.64] ;  /* 0x00000008020c8981 */ /* 0x0006a4000c1e9900 */
[--C-:B------:R-:W-:Y:S01]  /*5240*/  IMAD.MOV.U32 R14, RZ, RZ, R0.reuse ;  /* 0x000000ffff0e7224 */ /* 0x100fe200078e0000 */
[----:B------:R-:W-:Y:S01]  /*5250*/  MOV R13, R0 ;  /* 0x00000000000d7202 */ /* 0x000fe20000000f00 */
[----:B------:R-:W-:Y:S02]  /*5260*/  IMAD.MOV.U32 R15, RZ, RZ, R0 ;  /* 0x000000ffff0f7224 */ /* 0x000fe400078e0000 */
[----:B------:R-:W2:Y:S04]  /*5270*/  @!P4 LDG.E.CONSTANT R0, desc[UR8][R4.64+0x200] ;  /* 0x000200080400c981 */ /* 0x000ea8000c1e9900 */
[----:B------:R-:W2:Y:S04]  /*5280*/  @!P1 LDG.E.CONSTANT R13, desc[UR8][R4.64+0x80] ;  /* 0x00008008040d9981 */ /* 0x000ea8000c1e9900 */
[----:B------:R-:W2:Y:S04]  /*5290*/  @!P2 LDG.E.CONSTANT R14, desc[UR8][R4.64+0x100] ;  /* 0x00010008040ea981 */ /* 0x000ea8000c1e9900 */
[----:B------:R0:W2:Y:S01]  /*52a0*/  @!P3 LDG.E.CONSTANT R15, desc[UR8][R4.64+0x180] ;  /* 0x00018008040fb981 */ /* 0x0000a2000c1e9900 */
[----:B---3--:R-:W-:Y:S01]  /*52b0*/  MOV R2, R18 ;  /* 0x0000001200027202 */ /* 0x008fe20000000f00 */
[----:B----4-:R-:W-:-:S02]  /*52c0*/  IMAD.MOV.U32 R17, RZ, RZ, R20 ;  /* 0x000000ffff117224 */ /* 0x010fc400078e0014 */
[----:B-----5:R-:W-:Y:S01]  /*52d0*/  IMAD.MOV.U32 R3, RZ, RZ, R19 ;  /* 0x000000ffff037224 */ /* 0x020fe200078e0013 */
[----:B------:R-:W-:Y:S01]  /*52e0*/  MOV R21, R2 ;  /* 0x0000000200157202 */ /* 0x000fe20000000f00 */
[--C-:B------:R-:W-:Y:S01]  /*52f0*/  IMAD.MOV.U32 R6, RZ, RZ, R2.reuse ;  /* 0x000000ffff067224 */ /* 0x100fe200078e0002 */
[----:B------:R-:W-:Y:S01]  /*5300*/  MOV R7, R17 ;  /* 0x0000001100077202 */ /* 0x000fe20000000f00 */
[----:B------:R-:W-:Y:S01]  /*5310*/  IMAD.MOV.U32 R24, RZ, RZ, R2 ;  /* 0x000000ffff187224 */ /* 0x000fe200078e0002 */
[----:B------:R-:W3:Y:S01]  /*5320*/  @!P0 LDG.E.CONSTANT R18, desc[UR8][R8.64] ;  /* 0x0000000808128981 */ /* 0x000ee2000c1e9900 */
[--C-:B0-----:R-:W-:Y:S02]  /*5330*/  IMAD.MOV.U32 R5, RZ, RZ, R3.reuse ;  /* 0x000000ffff057224 */ /* 0x101fe400078e0003 */
[----:B------:R-:W-:Y:S01]  /*5340*/  IMAD.MOV.U32 R22, RZ, RZ, R3 ;  /* 0x000000ffff167224 */ /* 0x000fe200078e0003 */
[----:B------:R-:W4:Y:S01]  /*5350*/  @!P0 LDG.E.CONSTANT R19, desc[UR8][R8.64+0x4] ;  /* 0x0000040808138981 */ /* 0x000f22000c1e9900 */
[----:B------:R-:W-:-:S02]  /*5360*/  IMAD.MOV.U32 R23, RZ, RZ, R17 ;  /* 0x000000ffff177224 */ /* 0x000fc400078e0011 */
[----:B------:R-:W-:Y:S01]  /*5370*/  IMAD.MOV.U32 R25, RZ, RZ, R3 ;  /* 0x000000ffff197224 */ /* 0x000fe200078e0003 */
[----:B------:R0:W5:Y:S01]  /*5380*/  @!P0 LDG.E.CONSTANT R20, desc[UR8][R8.64+0x8] ;  /* 0x0000080808148981 */ /* 0x000162000c1e9900 */
[----:B------:R-:W-:-:S03]  /*5390*/  IMAD.MOV.U32 R26, RZ, RZ, R17 ;  /* 0x000000ffff1a7224 */ /* 0x000fc600078e0011 */
[----:B------:R-:W3:Y:S04]  /*53a0*/  @!P1 LDG.E.CONSTANT R6, desc[UR8][R10.64+0x180] ;  /* 0x000180080a069981 */ /* 0x000ee8000c1e9900 */
[----:B------:R-:W4:Y:S04]  /*53b0*/  @!P1 LDG.E.CONSTANT R5, desc[UR8][R10.64+0x184] ;  /* 0x000184080a059981 */ /* 0x000f28000c1e9900 */
        /* <DEDUP_REMOVED lines=9> */
[----:B------:R1:W4:Y:S01]  /*5450*/  @!P4 LDG.E.CONSTANT R17, desc[UR8][R10.64+0x608] ;  /* 0x000608080a11c981 */ /* 0x000322000c1e9900 */
[----:B------:R-:W0:Y:S01]  /*5460*/  S2R R29, SR_LANEID ;  /* 0x00000000001d7919 */ /* 0x000e220000000000 */
[----:B------:R-:W1:Y:S01]  /*5470*/  S2UR UR5, SR_CgaCtaId ;  /* 0x00000000000579c3 */ /* 0x000e620000008800 */
[----:B------:R-:W-:Y:S01]  /*5480*/  SHF.R.U32.HI R56, RZ, 0x5, R31 ;  /* 0x00000005ff387819 */ /* 0x000fe2000001161f */
[----:B------:R-:W-:-:S02]  /*5490*/  UMOV UR4, 0x400 ;  /* 0x0000040000047882 */ /* 0x000fc40000000000 */
[----:B-1----:R-:W-:Y:S02]  /*54a0*/  ULEA UR4, UR5, UR4, 0x18 ;  /* 0x0000000405047291 */ /* 0x002fe4000f8ec0ff */
[----:B0-----:R-:W-:-:S05]  /*54b0*/  IMAD R4, R56, 0xa0, R29 ;  /* 0x000000a038047824 */ /* 0x001fca00078e021d */
[----:B------:R-:W-:-:S05]  /*54c0*/  LEA R9, R4, UR4, 0x2 ;  /* 0x0000000404097c11 */ /* 0x000fca000f8e10ff */
[C-C-:B------:R-:W-:Y:S01]  /*54d0*/  IMAD R10, R29.reuse, 0x10, R9.reuse ;  /* 0x000000101d0a7824 */ /* 0x140fe200078e0209 */
[----:B------:R-:W-:Y:S01]  /*54e0*/  LEA R11, R29, R4, 0x2 ;  /* 0x000000041d0b7211 */ /* 0x000fe200078e10ff */
[----:B------:R-:W-:-:S04]  /*54f0*/  IMAD R30, R4, 0x8, R9 ;  /* 0x00000008041e7824 */ /* 0x000fc800078e0209 */
        /* <DEDUP_REMOVED lines=12> */
[----:B------:R-:W-:Y:S01]  /*55c0*/  LDS R16, [R10+0xc] ;  /* 0x00000c000a107984 */ /* 0x000fe20000000800 */
[----:B------:R-:W-:Y:S06]  /*55d0*/  BAR.SYNC.DEFER_BLOCKING 0x0 ;  /* 0x0000000000007b1d */ /* 0x000fec0000010000 */
[----:B-----5:R-:W-:Y:S04]  /*55e0*/  STS [R30+0x8], R20 ;  /* 0x000008141e007388 */ /* 0x020fe80000000800 */
[----:B---3--:R-:W-:Y:S04]  /*55f0*/  STS [R30+0x180], R6 ;  /* 0x000180061e007388 */ /* 0x008fe80000000800 */
[----:B----4-:R-:W-:Y:S04]  /*5600*/  STS [R30+0x184], R5 ;  /* 0x000184051e007388 */ /* 0x010fe80000000800 */
[----:B------:R-:W-:Y:S04]  /*5610*/  STS [R30+0x188], R7 ;  /* 0x000188071e007388 */ /* 0x000fe80000000800 */
        /* <DEDUP_REMOVED lines=9> */
[----:B------:R3:W-:Y:S04]  /*56b0*/  STS [R30+0x604], R3 ;  /* 0x000604031e007388 */ /* 0x0007e80000000800 */
[----:B------:R-:W-:Y:S01]  /*56c0*/  STS [R30+0x608], R17 ;  /* 0x000608111e007388 */ /* 0x000fe20000000800 */
[----:B------:R-:W-:-:S03]  /*56d0*/  NOP ;  /* 0x0000000000007918 */ /* 0x000fc60000000000 */
[----:B------:R-:W-:Y:S04]  /*56e0*/  LDS R5, [R27] ;  /* 0x000000001b057984 */ /* 0x000fe80000000800 */
[----:B------:R-:W4:Y:S04]  /*56f0*/  LDS R9, [R27+0xc] ;  /* 0x00000c001b097984 */ /* 0x000f280000000800 */
[----:B------:R-:W-:Y:S04]  /*5700*/  LDS R6, [R27+0x4] ;  /* 0x000004001b067984 */ /* 0x000fe80000000800 */
[----:B------:R-:W5:Y:S04]  /*5710*/  LDS R10, [R27+0x10] ;  /* 0x000010001b0a7984 */ /* 0x000f680000000800 */
[----:B------:R-:W-:Y:S04]  /*5720*/  LDS R7, [R27+0x8] ;  /* 0x000008001b077984 */ /* 0x000fe80000000800 */
[----:B------:R-:W5:Y:S04]  /*5730*/  LDS R11, [R27+0x14] ;  /* 0x000014001b0b7984 */ /* 0x000f680000000800 */
[----:B------:R-:W5:Y:S04]  /*5740*/  LDS R13, [R27+0x18] ;  /* 0x000018001b0d7984 */ /* 0x000f680000000800 */
[----:B------:R-:W5:Y:S04]  /*5750*/  LDS R14, [R27+0x1c] ;  /* 0x00001c001b0e7984 */ /* 0x000f680000000800 */
[----:B------:R-:W-:Y:S04]  /*5760*/  LDS R22, [R27+0x30] ;  /* 0x000030001b167984 */ /* 0x000fe80000000800 */
[----:B------:R-:W-:Y:S04]  /*5770*/  LDS R21, [R27+0x34] ;  /* 0x000034001b157984 */ /* 0x000fe80000000800 */
[----:B------:R-:W5:Y:S04]  /*5780*/  LDS R15, [R27+0x20] ;  /* 0x000020001b0f7984 */ /* 0x000f680000000800 */
[----:B------:R-:W-:Y:S04]  /*5790*/  LDS R20, [R27+0x38] ;  /* 0x000038001b147984 */ /* 0x000fe80000000800 */
[----:B------:R-:W5:Y:S04]  /*57a0*/  LDS R17, [R27+0x24] ;  /* 0x000024001b117984 */ /* 0x000f680000000800 */
[----:B------:R-:W5:Y:S04]  /*57b0*/  LDS R18, [R27+0x28] ;  /* 0x000028001b127984 */ /* 0x000f680000000800 */
[----:B------:R5:W5:Y:S01]  /*57c0*/  LDS R19, [R27+0x2c] ;  /* 0x00002c001b137984 */ /* 0x000b620000000800 */
[C---:B--2---:R-:W-:Y:S01]  /*57d0*/  LEA R2, R31.reuse, UR4, 0x2 ;  /* 0x000000041f027c11 */ /* 0x044fe2000f8e10ff */
[----:B------:R-:W-:Y:S06]  /*57e0*/  BAR.SYNC.DEFER_BLOCKING 0x0 ;  /* 0x0000000000007b1d */ /* 0x000fec0000010000 */
[----:B0-----:R-:W-:Y:S02]  /*57f0*/  STS [R2+0x4d4], R61 ;  /* 0x0004d43d02007388 */ /* 0x001fe40000000800 */
[----:B------:R-:W-:Y:S01]  /*5800*/  BAR.SYNC.DEFER_BLOCKING 0x0 ;  /* 0x0000000000007b1d */ /* 0x000fe20000010000 */
[----:B---3--:R-:W-:Y:S01]  /*5810*/  IMAD R3, R31, 0x5, RZ ;  /* 0x000000051f037824 */ /* 0x008fe200078e02ff */
[----:B-1----:R-:W-:Y:S01]  /*5820*/  ISETP.NE.AND P0, PT, R4, R8, PT ;  /* 0x000000080400720c */ /* 0x002fe20003f05270 */
[----:B----4-:R-:W-:-:S03]  /*5830*/  FADD R0, R9, R5 ;  /* 0x0000000509007221 */ /* 0x010fc60000000000 */
[----:B------:R-:W-:Y:S01]  /*5840*/  IADD3 R23, PT, PT, R3, 0x1, RZ ;  /* 0x0000000103177810 */ /* 0x000fe20007ffe0ff */
[----:B------:R0:W1:Y:S03]  /*5850*/  @P4 LDS R28, [R2+0x4d0] ;  /* 0x0004d000021c4984 */ /* 0x0000660000000800 */
[----:B------:R-:W-:Y:S01]  /*5860*/  ISETP.EQ.OR P0, PT, R23, R60, P0 ;  /* 0x0000003c1700720c */ /* 0x000fe20000702670 */
[----:B------:R-:W-:Y:S02]  /*5870*/  VIADD R25, R3, 0x2 ;  /* 0x0000000203197836 */ /* 0x000fe40000000000 */
[----:B-----5:R-:W-:Y:S01]  /*5880*/  FADD R27, R10, R6 ;  /* 0x000000060a1b7221 */ /* 0x020fe20000000000 */
[----:B------:R-:W-:Y:S02]  /*5890*/  ISETP.NE.AND P1, PT, R8, R12, PT ;  /* 0x0000000c0800720c */ /* 0x000fe40003f25270 */
[----:B0-----:R-:W-:Y:S01]  /*58a0*/  FSEL R2, R9, R0, P0 ;  /* 0x0000000009027208 */ /* 0x001fe20000000000 */
[----:B------:R-:W-:Y:S01]  /*58b0*/  FADD R0, R11, R7 ;  /* 0x000000070b007221 */ /* 0x000fe20000000000 */
[----:B------:R-:W-:Y:S01]  /*58c0*/  VIADD R23, R3, 0x4 ;  /* 0x0000000403177836 */ /* 0x000fe20000000000 */
[----:B------:R-:W-:-:S02]  /*58d0*/  ISETP.NE.AND P2, PT, R16, R61, PT ;  /* 0x0000003d1000720c */ /* 0x000fc40003f45270 */
[----:B------:R-:W-:Y:S01]  /*58e0*/  FADD R2, R13, R2 ;  /* 0x000000020d027221 */ /* 0x000fe20000000000 */
[----:B------:R-:W-:Y:S02]  /*58f0*/  FSEL R27, R10, R27, P0 ;  /* 0x0000001b0a1b7208 */ /* 0x000fe40000000000 */
[----:B------:R-:W-:Y:S02]  /*5900*/  ISETP.EQ.OR P1, PT, R25, R60, P1 ;  /* 0x0000003c1900720c */ /* 0x000fe40000f22670 */
[----:B------:R-:W-:Y:S01]  /*5910*/  FSEL R0, R11, R0, P0 ;  /* 0x000000000b007208 */ /* 0x000fe20000000000 */
[----:B------:R-:W-:Y:S01]  /*5920*/  FADD R27, R14, R27 ;  /* 0x0000001b0e1b7221 */ /* 0x000fe20000000000 */
[----:B------:R-:W-:Y:S01]  /*5930*/  ISETP.EQ.OR P2, PT, R23, R60, P2 ;  /* 0x0000003c1700720c */ /* 0x000fe20001742670 */
[----:B------:R-:W-:Y:S01]  /*5940*/  VIADD R23, R3, 0x3 ;  /* 0x0000000303177836 */ /* 0x000fe20000000000 */
[----:B------:R-:W-:Y:S01]  /*5950*/  FSEL R2, R13, R2, P1 ;  /* 0x000000020d027208 */ /* 0x000fe20000800000 */
[----:B------:R-:W-:Y:S01]  /*5960*/  FADD R0, R15, R0 ;  /* 0x000000000f007221 */ /* 0x000fe20000000000 */
[----:B------:R-:W-:-:S02]  /*5970*/  ISETP.NE.AND P3, PT, R12, R16, PT ;  /* 0x000000100c00720c */ /* 0x000fc40003f65270 */
[----:B------:R-:W-:Y:S01]  /*5980*/  FSEL R27, R14, R27, P1 ;  /* 0x0000001b0e1b7208 */ /* 0x000fe20000800000 */
[----:B------:R-:W-:Y:S01]  /*5990*/  FADD R24, R17, R2 ;  /* 0x0000000211187221 */ /* 0x000fe20000000000 */
[----:B------:R-:W-:Y:S02]  /*59a0*/  ISETP.EQ.OR P3, PT, R23, R60, P3 ;  /* 0x0000003c1700720c */ /* 0x000fe40001f62670 */
[----:B------:R-:W-:Y:S01]  /*59b0*/  FSEL R2, R15, R0, P1 ;  /* 0x000000000f027208 */ /* 0x000fe20000800000 */
[----:B------:R-:W-:Y:S01]  /*59c0*/  HFMA2 R0, -RZ, RZ, 0, 5.9604644775390625e-08 ;  /* 0x00000001ff007431 */ /* 0x000fe200000001ff */
[----:B------:R-:W-:Y:S01]  /*59d0*/  ISETP.NE.AND P5, PT, R3, R60, PT ;  /* 0x0000003c0300720c */ /* 0x000fe20003fa5270 */
[----:B------:R-:W-:Y:S01]  /*59e0*/  FADD R27, R18, R27 ;  /* 0x0000001b121b7221 */ /* 0x000fe20000000000 */
[----:B------:R-:W-:Y:S01]  /*59f0*/  FSEL R23, R17, R24, P3 ;  /* 0x0000001811177208 */ /* 0x000fe20001800000 */
[----:B------:R-:W-:Y:S01]  /*5a00*/  FADD R2, R19, R2 ;  /* 0x0000000213027221 */ /* 0x000fe20000000000 */
[----:B------:R-:W-:-:S02]  /*5a10*/  SEL R3, RZ, 0x1, P5 ;  /* 0x00000001ff037807 */ /* 0x000fc40002800000 */
[----:B-1----:R-:W-:Y:S01]  /*5a20*/  @P4 ISETP.NE.AND P6, PT, R28, R4, PT ;  /* 0x000000041c00420c */ /* 0x002fe20003fc5270 */
[----:B------:R-:W-:-:S03]  /*5a30*/  @!P2 FADD R22, R22, R23 ;  /* 0x000000171616a221 */ /* 0x000fc60000000000 */
[----:B------:R-:W-:Y:S02]  /*5a40*/  @P4 SEL R0, RZ, 0x1, !P6 ;  /* 0x00000001ff004807 */ /* 0x000fe40007000000 */
[----:B------:R-:W-:Y:S02]  /*5a50*/  FSEL R24, R18, R27, P3 ;  /* 0x0000001b12187208 */ /* 0x000fe40001800000 */
[----:B------:R-:W-:Y:S02]  /*5a60*/  FSEL R23, R19, R2, P3 ;  /* 0x0000000213177208 */ /* 0x000fe40001800000 */
[----:B------:R-:W-:Y:S02]  /*5a70*/  @P4 SEL R3, R3, R0, !P5 ;  /* 0x0000000003034207 */ /* 0x000fe40006800000 */
[----:B------:R-:W-:Y:S02]  /*5a80*/  SEL R2, RZ, 0x1, !P0 ;  /* 0x00000001ff027807 */ /* 0x000fe40004000000 */
[----:B------:R-:W-:Y:S01]  /*5a90*/  SEL R0, RZ, 0x1, !P1 ;  /* 0x00000001ff007807 */ /* 0x000fe20004800000 */
[----:B------:R-:W-:Y:S01]  /*5aa0*/  @!P2 FADD R21, R21, R24 ;  /* 0x000000181515a221 */ /* 0x000fe20000000000 */
[----:B------:R-:W-:Y:S01]  /*5ab0*/  @!P2 FADD R20, R20, R23 ;  /* 0x000000171414a221 */ /* 0x000fe20000000000 */
[----:B------:R-:W-:-:S02]  /*5ac0*/  SEL R30, RZ, 0x1, !P3 ;  /* 0x00000001ff1e7807 */ /* 0x000fc40005800000 */
[----:B------:R-:W-:Y:S01]  /*5ad0*/  IADD3 R23, PT, PT, R0, R3, R2 ;  /* 0x0000000300177210 */ /* 0x000fe20007ffe002 */
[----:B------:R-:W0:Y:S04]  /*5ae0*/  SHFL.UP PT, R25, R22, 0x1, RZ ;  /* 0x0420000016197989 */ /* 0x000e2800000e00ff */
[----:B------:R-:W1:Y:S01]  /*5af0*/  SHFL.UP PT, R26, R21, 0x1, RZ ;  /* 0x04200000151a7989 */ /* 0x000e6200000e00ff */
[----:B------:R-:W-:-:S03]  /*5b00*/  IMAD.IADD R23, R30, 0x1, R23 ;  /* 0x000000011e177824 */ /* 0x000fc600078e0217 */
[----:B------:R-:W2:Y:S01]  /*5b10*/  SHFL.UP PT, R27, R20, 0x1, RZ ;  /* 0x04200000141b7989 */ /* 0x000ea200000e00ff */
[----:B------:R-:W-:Y:S02]  /*5b20*/  VIADD R24, R23, 0x1 ;  /* 0x0000000117187836 */ /* 0x000fe40000000000 */
[----:B------:R-:W-:-:S05]  /*5b30*/  @!P2 IMAD.MOV R24, RZ, RZ, R23 ;  /* 0x000000ffff18a224 */ /* 0x000fca00078e0217 */
[----:B------:R-:W3:Y:S01]  /*5b40*/  SHFL.UP PT, R23, R24, 0x1, RZ ;  /* 0x0420000018177989 */ /* 0x000ee200000e00ff */
[----:B------:R-:W-:Y:S02]  /*5b50*/  ISETP.GE.AND P6, PT, R29, 0x1, PT ;  /* 0x000000011d00780c */ /* 0x000fe40003fc6270 */
[----:B------:R-:W-:Y:S01]  /*5b60*/  ISETP.NE.AND P5, PT, R24, RZ, PT ;  /* 0x000000ff1800720c */ /* 0x000fe20003fa5270 */
[----:B0-----:R-:W-:Y:S01]  /*5b70*/  FADD R25, R22, R25 ;  /* 0x0000001916197221 */ /* 0x001fe20000000000 */
[----:B-1----:R-:W-:Y:S01]  /*5b80*/  FADD R26, R21, R26 ;  /* 0x0000001a151a7221 */ /* 0x002fe20000000000 */
[----:B--2---:R-:W-:-:S08]  /*5b90*/  FADD R27, R20, R27 ;  /* 0x0000001b141b7221 */ /* 0x004fd00000000000 */
[----:B------:R-:W-:Y:S02]  /*5ba0*/  @P6 FSEL R22, R25, R22, !P5 ;  /* 0x0000001619166208 */ /* 0x000fe40006800000 */
[----:B------:R-:W-:Y:S02]  /*5bb0*/  @P6 FSEL R21, R26, R21, !P5 ;  /* 0x000000151a156208 */ /* 0x000fe40006800000 */
[----:B------:R-:W-:Y:S01]  /*5bc0*/  @P6 FSEL R20, R27, R20, !P5 ;  /* 0x000000141b146208 */ /* 0x000fe20006800000 */
[----:B------:R-:W0:Y:S01]  /*5bd0*/  SHFL.UP PT, R25, R22, 0x2, RZ ;  /* 0x0440000016197989 */ /* 0x000e2200000e00ff */
[----:B---3--:R-:W-:-:S03]  /*5be0*/  SEL R23, R23, RZ, P6 ;  /* 0x000000ff17177207 */ /* 0x008fc60003000000 */
[----:B------:R-:W1:Y:S04]  /*5bf0*/  SHFL.UP PT, R26, R21, 0x2, RZ ;  /* 0x04400000151a7989 */ /* 0x000e6800000e00ff */
[----:B------:R-:W2:Y:S01]  /*5c00*/  SHFL.UP PT, R27, R20, 0x2, RZ ;  /* 0x04400000141b7989 */ /* 0x000ea200000e00ff */
[----:B------:R-:W-:-:S05]  /*5c10*/  IADD3 R23, PT, PT, R23, R24, RZ ;  /* 0x0000001817177210 */ /* 0x000fca0007ffe0ff */
        /* <DEDUP_REMOVED lines=13> */
[----:B------:R-:W-:-:S05]  /*5cf0*/  IMAD.IADD R24, R23, 0x1, R24 ;  /* 0x0000000117187824 */ /* 0x000fca00078e0218 */
        /* <DEDUP_REMOVED lines=29> */
[----:B------:R-:W-:Y:S02]  /*5ed0*/  ISETP.NE.AND P5, PT, R24, RZ, PT ;  /* 0x000000ff1800720c */ /* 0x000fe40003fa5270 */
[----:B------:R-:W-:Y:S01]  /*5ee0*/  ISETP.NE.AND P6, PT, R29, 0x1f, PT ;  /* 0x0000001f1d00780c */ /* 0x000fe20003fc5270 */
[----:B0-----:R-:W-:Y:S01]  /*5ef0*/  FADD R25, R22, R25 ;  /* 0x0000001916197221 */ /* 0x001fe20000000000 */
[----:B-1----:R-:W-:Y:S01]  /*5f00*/  FADD R26, R21, R26 ;  /* 0x0000001a151a7221 */ /* 0x002fe20000000000 */
[----:B--2---:R-:W-:-:S03]  /*5f10*/  FADD R27, R20, R27 ;  /* 0x0000001b141b7221 */ /* 0x004fc60000000000 */
[----:B------:R-:W-:Y:S02]  /*5f20*/  FSEL R33, R25, R22, !P5 ;  /* 0x0000001619217208 */ /* 0x000fe40006800000 */
[----:B------:R-:W-:Y:S02]  /*5f30*/  FSEL R34, R26, R21, !P5 ;  /* 0x000000151a227208 */ /* 0x000fe40006800000 */
[----:B------:R-:W-:Y:S02]  /*5f40*/  FSEL R35, R27, R20, !P5 ;  /* 0x000000141b237208 */ /* 0x000fe40006800000 */
[----:B------:R-:W-:-:S04]  /*5f50*/  ISETP.GE.AND P5, PT, R29, 0x10, PT ;  /* 0x000000101d00780c */ /* 0x000fc80003fa6270 */
[----:B---3--:R-:W-:-:S04]  /*5f60*/  SEL R23, R23, RZ, P5 ;  /* 0x000000ff17177207 */ /* 0x008fc80002800000 */
[----:B------:R-:W-:Y:S02]  /*5f70*/  IADD3 R32, PT, PT, R24, R23, RZ ;  /* 0x0000001718207210 */ /* 0x000fe40007ffe0ff */
[----:B------:R-:W-:-:S05]  /*5f80*/  @!P6 LEA R23, R56, UR4, 0x4 ;  /* 0x000000043817ec11 */ /* 0x000fca000f8e20ff */
[----:B------:R-:W-:Y:S01]  /*5f90*/  @!P6 STS.128 [R23], R32 ;  /* 0x000000201700e388 */ /* 0x000fe20000000c00 */
[----:B------:R-:W-:Y:S06]  /*5fa0*/  BAR.SYNC.DEFER_BLOCKING 0x0 ;  /* 0x0000000000007b1d */ /* 0x000fec0000010000 */
[----:B------:R-:W0:Y:S04]  /*5fb0*/  LDS.128 R36, [UR4+0x10] ;  /* 0x00001004ff247984 */ /* 0x000e280008000c00 */
[----:B------:R-:W1:Y:S04]  /*5fc0*/  LDS.128 R44, [UR4] ;  /* 0x00000004ff2c7984 */ /* 0x000e680008000c00 */
[----:B------:R-:W2:Y:S04]  /*5fd0*/  LDS.128 R40, [UR4+0x20] ;  /* 0x00002004ff287984 */ /* 0x000ea80008000c00 */
[----:B------:R-:W3:Y:S01]  /*5fe0*/  LDS.128 R48, [UR4+0x30] ;  /* 0x00003004ff307984 */ /* 0x000ee20008000c00 */
[----:B------:R-:W4:Y:S03]  /*5ff0*/  S2R R26, SR_TID.X ;  /* 0x00000000001a7919 */ /* 0x000f260000002100 */
[----:B------:R-:W5:Y:S01]  /*6000*/  LDS.128 R52, [UR4+0x40] ;  /* 0x00004004ff347984 */ /* 0x000f620008000c00 */
[----:B0-----:R-:W-:-:S03]  /*6010*/  ISETP.NE.AND P6, PT, R36, RZ, PT ;  /* 0x000000ff2400720c */ /* 0x001fc60003fc5270 */
[----:B------:R0:W-:Y:S01]  /*6020*/  STL [R1], R30 ;  /* 0x0000001e01007387 */ /* 0x0001e20000100800 */
[----:B------:R-:W-:Y:S02]  /*6030*/  FSEL R29, R22, R33, !P5 ;  /* 0x00000021161d7208 */ /* 0x000fe40006800000 */
[----:B------:R-:W-:-:S07]  /*6040*/  FSEL R31, R20, R35, !P5 ;  /* 0x00000023141f7208 */ /* 0x000fce0006800000 */
[----:B-1----:R-:W-:Y:S01]  /*6050*/  @!P6 FADD R37, R45, R37 ;  /* 0x000000252d25e221 */ /* 0x002fe20000000000 */
[----:B------:R-:W-:Y:S01]  /*6060*/  @!P6 FADD R38, R46, R38 ;  /* 0x000000262e26e221 */ /* 0x000fe20000000000 */
[----:B------:R-:W-:Y:S01]  /*6070*/  @!P6 FADD R39, R47, R39 ;  /* 0x000000272f27e221 */ /* 0x000fe20000000000 */
[----:B------:R-:W-:Y:S02]  /*6080*/  ISETP.NE.AND P6, PT, R56, 0x2, PT ;  /* 0x000000023800780c */ /* 0x000fe40003fc5270 */
[----:B------:R-:W1:Y:S01]  /*6090*/  LDS.128 R56, [UR4+0x50] ;  /* 0x00005004ff387984 */ /* 0x000e620008000c00 */
[----:B0-----:R-:W-:Y:S02]  /*60a0*/  FSEL R30, R21, R34, !P5 ;  /* 0x00000022151e7208 */ /* 0x001fe40006800000 */
[----:B--2---:R-:W-:Y:S01]  /*60b0*/  ISETP.NE.AND P5, PT, R40, RZ, PT ;  /* 0x000000ff2800720c */ /* 0x004fe20003fa5270 */
[----:B------:R-:W-:Y:S01]  /*60c0*/  IMAD.IADD R25, R44, 0x1, R36 ;  /* 0x000000012c197824 */ /* 0x000fe200078e0224 */
[----:B------:R-:W-:-:S02]  /*60d0*/  FSEL R20, R37, R45, !P6 ;  /* 0x0000002d25147208 */ /* 0x000fc40007000000 */
[----:B----4-:R-:W-:Y:S02]  /*60e0*/  SHF.R.U32.HI R45, RZ, 0x5, R26 ;  /* 0x00000005ff2d7819 */ /* 0x010fe4000001161a */
[----:B------:R-:W-:-:S07]  /*60f0*/  SEL R24, R25, R44, !P6 ;  /* 0x0000002c19187207 */ /* 0x000fce0007000000 */
[----:B------:R-:W-:Y:S01]  /*6100*/  @!P5 FADD R41, R37, R41 ;  /* 0x000000292529d221 */ /* 0x000fe20000000000 */
[----:B------:R-:W-:Y:S01]  /*6110*/  @!P5 FADD R42, R38, R42 ;  /* 0x0000002a262ad221 */ /* 0x000fe20000000000 */
[----:B------:R-:W-:Y:S01]  /*6120*/  @!P5 FADD R43, R39, R43 ;  /* 0x0000002b272bd221 */ /* 0x000fe20000000000 */
[----:B---3--:R-:W-:Y:S01]  /*6130*/  ISETP.NE.AND P5, PT, R48, RZ, PT ;  /* 0x000000ff3000720c */ /* 0x008fe20003fa5270 */
[----:B------:R-:W-:Y:S01]  /*6140*/  IMAD.IADD R25, R25, 0x1, R40 ;  /* 0x0000000119197824 */ /* 0x000fe200078e0228 */
[----:B------:R-:W-:Y:S02]  /*6150*/  FSEL R21, R38, R46, !P6 ;  /* 0x0000002e26157208 */ /* 0x000fe40007000000 */
[----:B------:R-:W-:Y:S02]  /*6160*/  FSEL R22, R39, R47, !P6 ;  /* 0x0000002f27167208 */ /* 0x000fe40007000000 */
[----:B------:R-:W-:Y:S01]  /*6170*/  ISETP.NE.AND P6, PT, R45, 0x3, PT ;  /* 0x000000032d00780c */ /* 0x000fe20003fc5270 */
[----:B------:R-:W-:-:S03]  /*6180*/  IMAD.IADD R33, R25, 0x1, R48 ;  /* 0x0000000119217824 */ /* 0x000fc600078e0230 */
[----:B------:R-:W-:Y:S02]  /*6190*/  SEL R24, R25, R24, !P6 ;  /* 0x0000001819187207 */ /* 0x000fe40007000000 */
[C---:B------:R-:W-:Y:S01]  /*61a0*/  FSEL R34, R41.reuse, R20, !P6 ;  /* 0x0000001429227208 */ /* 0x040fe20007000000 */
[----:B------:R-:W-:Y:S01]  /*61b0*/  @!P5 FADD R49, R41, R49 ;  /* 0x000000312931d221 */ /* 0x000fe20000000000 */
[C---:B------:R-:W-:Y:S01]  /*61c0*/  FSEL R27, R42.reuse, R21, !P6 ;  /* 0x000000152a1b7208 */ /* 0x040fe20007000000 */
[----:B------:R-:W-:Y:S01]  /*61d0*/  @!P5 FADD R50, R42, R50 ;  /* 0x000000322a32d221 */ /* 0x000fe20000000000 */
[C---:B------:R-:W-:Y:S01]  /*61e0*/  FSEL R26, R43.reuse, R22, !P6 ;  /* 0x000000162b1a7208 */ /* 0x040fe20007000000 */
[----:B------:R-:W-:Y:S01]  /*61f0*/  @!P5 FADD R51, R43, R51 ;  /* 0x000000332b33d221 */ /* 0x000fe20000000000 */
[----:B-----5:R-:W-:Y:S01]  /*6200*/  ISETP.NE.AND P6, PT, R52, RZ, PT ;  /* 0x000000ff3400720c */ /* 0x020fe20003fc5270 */
[----:B------:R-:W0:Y:S01]  /*6210*/  LDS.128 R20, [UR4+0x60] ;  /* 0x00006004ff147984 */ /* 0x000e220008000c00 */
[----:B------:R-:W-:-:S04]  /*6220*/  ISETP.NE.AND P5, PT, R45, 0x4, PT ;  /* 0x000000042d00780c */ /* 0x000fc80003fa5270 */
[----:B------:R-:W-:Y:S02]  /*6230*/  FSEL R34, R49, R34, !P5 ;  /* 0x0000002231227208 */ /* 0x000fe40006800000 */
[----:B------:R-:W-:Y:S02]  /*6240*/  SEL R35, R33, R24, !P5 ;  /* 0x0000001821237207 */ /* 0x000fe40006800000 */
[----:B------:R-:W-:Y:S02]  /*6250*/  FSEL R37, R50, R27, !P5 ;  /* 0x0000001b32257208 */ /* 0x000fe40006800000 */
[----:B------:R-:W-:Y:S02]  /*6260*/  FSEL R38, R51, R26, !P5 ;  /* 0x0000001a33267208 */ /* 0x000fe40006800000 */
[----:B-1----:R-:W-:Y:S01]  /*6270*/  ISETP.NE.AND P5, PT, R56, RZ, PT ;  /* 0x000000ff3800720c */ /* 0x002fe20003fa5270 */
[----:B------:R-:W-:Y:S01]  /*6280*/  @!P6 FADD R53, R49, R53 ;  /* 0x000000353135e221 */ /* 0x000fe20000000000 */
[----:B------:R-:W-:Y:S01]  /*6290*/  @!P6 FADD R54, R50, R54 ;  /* 0x000000363236e221 */ /* 0x000fe20000000000 */
[----:B------:R-:W-:Y:S01]  /*62a0*/  @!P6 FADD R55, R51, R55 ;  /* 0x000000373337e221 */ /* 0x000fe20000000000 */
[----:B------:R-:W-:Y:S01]  /*62b0*/  ISETP.NE.AND P6, PT, R45, 0x5, PT ;  /* 0x000000052d00780c */ /* 0x000fe20003fc5270 */
[----:B------:R-:W1:Y:S01]  /*62c0*/  LDS.128 R24, [UR4+0x70] ;  /* 0x00007004ff187984 */ /* 0x000e620008000c00 */
[----:B------:R-:W-:-:S02]  /*62d0*/  IADD3 R33, PT, PT, R33, R52, RZ ;  /* 0x0000003421217210 */ /* 0x000fc40007ffe0ff */
[----:B------:R-:W-:Y:S02]  /*62e0*/  FSEL R34, R53, R34, !P6 ;  /* 0x0000002235227208 */ /* 0x000fe40007000000 */
[C---:B------:R-:W-:Y:S01]  /*62f0*/  SEL R35, R33.reuse, R35, !P6 ;  /* 0x0000002321237207 */ /* 0x040fe20007000000 */
[----:B------:R-:W-:Y:S01]  /*6300*/  IMAD.IADD R33, R33, 0x1, R56 ;  /* 0x0000000121217824 */ /* 0x000fe200078e0238 */
[C---:B------:R-:W-:Y:S01]  /*6310*/  FSEL R37, R54.reuse, R37, !P6 ;  /* 0x0000002536257208 */ /* 0x040fe20007000000 */
[----:B------:R-:W-:Y:S01]  /*6320*/  @!P5 FADD R57, R53, R57 ;  /* 0x000000393539d221 */ /* 0x000fe20000000000 */
[----:B------:R-:W-:Y:S01]  /*6330*/  @!P5 FADD R58, R54, R58 ;  /* 0x0000003a363ad221 */ /* 0x000fe20000000000 */
[C---:B------:R-:W-:Y:S01]  /*6340*/  @!P5 FADD R59, R55.reuse, R59 ;  /* 0x0000003b373bd221 */ /* 0x040fe20000000000 */
[----:B------:R-:W-:Y:S02]  /*6350*/  FSEL R38, R55, R38, !P6 ;  /* 0x0000002637267208 */ /* 0x000fe40007000000 */
[----:B------:R-:W-:-:S04]  /*6360*/  ISETP.NE.AND P5, PT, R45, 0x6, PT ;  /* 0x000000062d00780c */ /* 0x000fc80003fa5270 */
[----:B------:R-:W-:Y:S02]  /*6370*/  SEL R35, R33, R35, !P5 ;  /* 0x0000002321237207 */ /* 0x000fe40006800000 */
[----:B------:R-:W-:Y:S02]  /*6380*/  FSEL R34, R57, R34, !P5 ;  /* 0x0000002239227208 */ /* 0x000fe40006800000 */
[----:B------:R-:W-:Y:S02]  /*6390*/  FSEL R37, R58, R37, !P5 ;  /* 0x000000253a257208 */ /* 0x000fe40006800000 */
[----:B------:R-:W-:Y:S02]  /*63a0*/  FSEL R38, R59, R38, !P5 ;  /* 0x000000263b267208 */ /* 0x000fe40006800000 */
[----:B------:R-:W-:Y:S02]  /*63b0*/  ISETP.NE.AND P5, PT, R45, 0x7, PT ;  /* 0x000000072d00780c */ /* 0x000fe40003fa5270 */
[----:B------:R-:W2:Y:S01]  /*63c0*/  S2R R45, SR_TID.X ;  /* 0x00000000002d7919 */ /* 0x000ea20000002100 */
[----:B0-----:R-:W-:Y:S01]  /*63d0*/  ISETP.NE.AND P6, PT, R20, RZ, PT ;  /* 0x000000ff1400720c */ /* 0x001fe20003fc5270 */
[----:B------:R-:W-:-:S12]  /*63e0*/  IMAD.IADD R39, R33, 0x1, R20 ;  /* 0x0000000121277824 */ /* 0x000fd800078e0214 */
[----:B------:R-:W-:Y:S01]  /*63f0*/  @!P6 FADD R21, R57, R21 ;  /* 0x000000153915e221 */ /* 0x000fe20000000000 */
[----:B------:R-:W-:Y:S01]  /*6400*/  @!P6 FADD R22, R58, R22 ;  /* 0x000000163a16e221 */ /* 0x000fe20000000000 */
[----:B------:R-:W-:Y:S01]  /*6410*/  @!P6 FADD R23, R59, R23 ;  /* 0x000000173b17e221 */ /* 0x000fe20000000000 */
[----:B------:R-:W0:Y:S01]  /*6420*/  SHFL.UP PT, R29, R29, 0x1, RZ ;  /* 0x042000001d1d7989 */ /* 0x000e2200000e00ff */
[----:B------:R-:W-:Y:S01]  /*6430*/  BSSY.RECONVERGENT B0, `(.L_x_1112) ;  /* 0x0000016000007945 */ /* 0x000fe20003800200 */
[----:B------:R-:W-:Y:S02]  /*6440*/  FSEL R42, R21, R34, !P5 ;  /* 0x00000022152a7208 */ /* 0x000fe40006800000 */
[----:B--2---:R-:W-:Y:S01]  /*6450*/  ISETP.GE.U32.AND P6, PT, R45, 0x20, PT ;  /* 0x000000202d00780c */ /* 0x004fe20003fc6070 */
[----:B------:R2:W3:Y:S01]  /*6460*/  SHFL.UP PT, R34, R32, 0x1, RZ ;  /* 0x0420000020227989 */ /* 0x0004e200000e00ff */
[----:B------:R-:W-:-:S03]  /*6470*/  SEL R35, R39, R35, !P5 ;  /* 0x0000002327237207 */ /* 0x000fc60006800000 */
[----:B------:R-:W4:Y:S01]  /*6480*/  SHFL.UP PT, R30, R30, 0x1, RZ ;  /* 0x042000001e1e7989 */ /* 0x000f2200000e00ff */
[----:B------:R-:W-:-:S03]  /*6490*/  FSEL R37, R22, R37, !P5 ;  /* 0x0000002516257208 */ /* 0x000fc60006800000 */
[----:B------:R-:W0:Y:S01]  /*64a0*/  SHFL.UP PT, R31, R31, 0x1, RZ ;  /* 0x042000001f1f7989 */ /* 0x000e2200000e00ff */
[----:B------:R-:W-:Y:S02]  /*64b0*/  FSEL R38, R23, R38, !P5 ;  /* 0x0000002617267208 */ /* 0x000fe40006800000 */
[----:B-1----:R-:W-:Y:S01]  /*64c0*/  ISETP.NE.AND P5, PT, R24, RZ, PT ;  /* 0x000000ff1800720c */ /* 0x002fe20003fa5270 */
[----:B--2---:R-:W-:-:S12]  /*64d0*/  @!P6 BRA `(.L_x_1113) ;  /* 0x00000000002ce947 */ /* 0x004fd80003800000 */
[----:B------:R-:W1:Y:S01]  /*64e0*/  S2R R46, SR_LANEID ;  /* 0x00000000002e7919 */ /* 0x000e620000000000 */
[----:B---3--:R-:W-:-:S13]  /*64f0*/  ISETP.NE.AND P6, PT, R34, RZ, PT ;  /* 0x000000ff2200720c */ /* 0x008fda0003fc5270 */
[----:B0-----:R-:W-:Y:S01]  /*6500*/  @!P6 FADD R29, R29, R42 ;  /* 0x0000002a1d1de221 */ /* 0x001fe20000000000 */
[----:B----4-:R-:W-:Y:S01]  /*6510*/  @!P6 FADD R30, R30, R37 ;  /* 0x000000251e1ee221 */ /* 0x010fe20000000000 */
[----:B------:R-:W-:Y:S01]  /*6520*/  @!P6 FADD R31, R31, R38 ;  /* 0x000000261f1fe221 */ /* 0x000fe20000000000 */
[----:B-1----:R-:W-:-:S04]  /*6530*/  ISETP.NE.AND P6, PT, R46, RZ, PT ;  /* 0x000000ff2e00720c */ /* 0x002fc80003fc5270 */
[----:B------:R-:W-:Y:S02]  /*6540*/  SEL R34, R34, RZ, P6 ;  /* 0x000000ff22227207 */ /* 0x000fe40003000000 */
[----:B------:R-:W-:Y:S02]  /*6550*/  FSEL R29, R42, R29, !P6 ;  /* 0x0000001d2a1d7208 */ /* 0x000fe40007000000 */
[----:B------:R-:W-:Y:S01]  /*6560*/  FSEL R30, R37, R30, !P6 ;  /* 0x0000001e251e7208 */ /* 0x000fe20007000000 */
[----:B------:R-:W-:Y:S01]  /*6570*/  IMAD.IADD R34, R35, 0x1, R34 ;  /* 0x0000000123227824 */ /* 0x000fe200078e0222 */
[----:B------:R-:W-:-:S07]  /*6580*/  FSEL R31, R38, R31, !P6 ;  /* 0x0000001f261f7208 */ /* 0x000fce0007000000 */
.L_x_1113:
[----:B------:R-:W-:Y:S05]  /*6590*/  BSYNC.RECONVERGENT B0 ;  /* 0x0000000000007941 */ /* 0x000fea0003800200 */
.L_x_1112:
[----:B------:R-:W2:Y:S01]  /*65a0*/  LDL.LU R35, [R1] ;  /* 0x0000000001237983 */ /* 0x000ea20000300800 */
[----:B------:R-:W-:Y:S01]  /*65b0*/  ISETP.NE.OR P6, PT, R3, RZ, !P4 ;  /* 0x000000ff0300720c */ /* 0x000fe200067c5670 */
[----:B------:R-:W-:Y:S01]  /*65c0*/  @!P5 FADD R26, R22, R26 ;  /* 0x0000001a161ad221 */ /* 0x000fe20000000000 */
[----:B------:R-:W-:Y:S01]  /*65d0*/  IADD3 R22, PT, PT, R39, R24, RZ ;  /* 0x0000001827167210 */ /* 0x000fe20007ffe0ff */
[----:B------:R-:W-:Y:S01]  /*65e0*/  IMAD.MOV.U32 R32, RZ, RZ, RZ ;  /* 0x000000ffff207224 */ /* 0x000fe200078e00ff */
[----:B------:R-:W-:Y:S01]  /*65f0*/  MOV R33, R3 ;  /* 0x0000000300217202 */ /* 0x000fe20000000f00 */
[--C-:B---3--:R-:W-:Y:S02]  /*6600*/  @P4 IMAD.IADD R33, R3, 0x1, R34.reuse ;  /* 0x0000000103214824 */ /* 0x108fe400078e0222 */
[----:B------:R-:W-:Y:S01]  /*6610*/  @!P5 FADD R27, R23, R27 ;  /* 0x0000001b171bd221 */ /* 0x000fe20000000000 */
[----:B------:R-:W-:Y:S01]  /*6620*/  @P4 IMAD.MOV.U32 R32, RZ, RZ, R34 ;  /* 0x000000ffff204224 */ /* 0x000fe200078e0022 */
[----:B------:R-:W-:Y:S01]  /*6630*/  ISETP.GE.AND P4, PT, R22, 0x101, PT ;  /* 0x000001011600780c */ /* 0x000fe20003f86270 */
[----:B------:R-:W-:-:S02]  /*6640*/  IMAD.IADD R42, R2, 0x1, R33 ;  /* 0x00000001022a7824 */ /* 0x000fc400078e0221 */
[----:B------:R-:W-:Y:S01]  /*6650*/  @!P5 FADD R25, R21, R25 ;  /* 0x000000191519d221 */ /* 0x000fe20000000000 */
[----:B0-----:R-:W-:Y:S01]  /*6660*/  @!P6 FADD R5, R5, R29 ;  /* 0x0000001d0505e221 */ /* 0x001fe20000000000 */
[----:B----4-:R-:W-:Y:S01]  /*6670*/  @!P6 FADD R6, R6, R30 ;  /* 0x0000001e0606e221 */ /* 0x010fe20000000000 */
[----:B------:R-:W-:Y:S01]  /*6680*/  @!P6 FADD R7, R7, R31 ;  /* 0x0000001f0707e221 */ /* 0x000fe20000000000 */
[----:B------:R-:W-:Y:S02]  /*6690*/  IMAD.IADD R23, R0, 0x1, R42 ;  /* 0x0000000100177824 */ /* 0x000fe400078e022a */
[----:B------:R-:W-:Y:S01]  /*66a0*/  @!P0 FADD R9, R9, R5 ;  /* 0x0000000509098221 */ /* 0x000fe20000000000 */
[----:B------:R-:W-:Y:S01]  /*66b0*/  @!P0 FADD R10, R10, R6 ;  /* 0x000000060a0a8221 */ /* 0x000fe20000000000 */
[----:B------:R-:W-:Y:S02]  /*66c0*/  @!P0 FADD R11, R11, R7 ;  /* 0x000000070b0b8221 */ /* 0x000fe40000000000 */
[----:B------:R-:W-:Y:S01]  /*66d0*/  @!P1 FADD R13, R13, R9 ;  /* 0x000000090d0d9221 */ /* 0x000fe20000000000 */
[----:B------:R-:W-:Y:S01]  /*66e0*/  @!P1 FADD R14, R14, R10 ;  /* 0x0000000a0e0e9221 */ /* 0x000fe20000000000 */
[----:B------:R-:W-:-:S02]  /*66f0*/  @!P1 FADD R15, R15, R11 ;  /* 0x0000000b0f0f9221 */ /* 0x000fc40000000000 */
[----:B------:R-:W-:Y:S01]  /*6700*/  @!P3 FADD R17, R17, R13 ;  /* 0x0000000d1111b221 */ /* 0x000fe20000000000 */
[----:B------:R-:W-:Y:S01]  /*6710*/  @!P3 FADD R18, R18, R14 ;  /* 0x0000000e1212b221 */ /* 0x000fe20000000000 */
[----:B------:R-:W-:Y:S01]  /*6720*/  @!P3 FADD R19, R19, R15 ;  /* 0x0000000f1313b221 */ /* 0x000fe20000000000 */
[----:B--2---:R-:W-:Y:S01]  /*6730*/  IMAD.IADD R0, R35, 0x1, R23 ;  /* 0x0000000123007824 */ /* 0x004fe200078e0217 */
[----:B------:R-:W-:Y:S06]  /*6740*/  @!P4 BRA `(.L_x_1114) ;  /* 0x0000000400a4c947 */ /* 0x000fec0003800000 */
[----:B------:R-:W-:Y:S01]  /*6750*/  BAR.SYNC.DEFER_BLOCKING 0x0 ;  /* 0x0000000000007b1d */ /* 0x000fe20000010000 */
[----:B------:R-:W-:Y:S02]  /*6760*/  ISETP.NE.AND P4, PT, R3, RZ, PT ;  /* 0x000000ff0300720c */ /* 0x000fe40003f85270 */
[----:B------:R-:W-:Y:S02]  /*6770*/  @P0 LEA R33, R33, UR4, 0x4 ;  /* 0x0000000421210c11 */ /* 0x000fe4000f8e20ff */
[----:B------:R-:W-:Y:S01]  /*6780*/  @P1 LEA R42, R42, UR4, 0x4 ;  /* 0x000000042a2a1c11 */ /* 0x000fe2000f8e20ff */
[----:B------:R-:W-:Y:S01]  /*6790*/  BSSY.RECONVERGENT B0, `(.L_x_1115) ;  /* 0x0000063000007945 */ /* 0x000fe20003800200 */
[----:B------:R-:W-:Y:S02]  /*67a0*/  @P3 LEA R23, R23, UR4, 0x4 ;  /* 0x0000000417173c11 */ /* 0x000fe4000f8e20ff */
[----:B------:R-:W-:-:S05]  /*67b0*/  @P2 LEA R0, R0, UR4, 0x4 ;  /* 0x0000000400002c11 */ /* 0x000fca000f8e20ff */
[----:B------:R-:W-:-:S05]  /*67c0*/  @P4 LEA R32, R32, UR4, 0x4 ;  /* 0x0000000420204c11 */ /* 0x000fca000f8e20ff */
[----:B------:R0:W-:Y:S04]  /*67d0*/  @P4 STS.128 [R32], R28 ;  /* 0x0000001c20004388 */ /* 0x0001e80000000c00 */
[----:B------:R0:W-:Y:S01]  /*67e0*/  @P0 STS.128 [R33], R4 ;  /* 0x0000000421000388 */ /* 0x0001e20000000c00 */
[----:B------:R-:W-:-:S03]  /*67f0*/  ISETP.GE.U32.AND P0, PT, R45, R22, PT ;  /* 0x000000162d00720c */ /* 0x000fc60003f06070 */
[----:B------:R0:W-:Y:S04]  /*6800*/  @P1 STS.128 [R42], R8 ;  /* 0x000000082a001388 */ /* 0x0001e80000000c00 */
[----:B------:R0:W-:Y:S04]  /*6810*/  @P3 STS.128 [R23], R12 ;  /* 0x0000000c17003388 */ /* 0x0001e80000000c00 */
[----:B------:R0:W-:Y:S01]  /*6820*/  @P2 STS.128 [R0], R16 ;  /* 0x0000001000002388 */ /* 0x0001e20000000c00 */
[----:B------:R-:W-:Y:S06]  /*6830*/  BAR.SYNC.DEFER_BLOCKING 0x0 ;  /* 0x0000000000007b1d */ /* 0x000fec0000010000 */
[----:B------:R-:W-:Y:S05]  /*6840*/  @P0 BRA `(.L_x_1116) ;  /* 0x00000004005c0947 */ /* 0x000fea0003800000 */
[----:B------:R-:W-:Y:S01]  /*6850*/  IADD3 R3, PT, PT, R48, R36, R40 ;  /* 0x0000002430037210 */ /* 0x000fe20007ffe028 */
[----:B------:R-:W-:Y:S01]  /*6860*/  BSSY.RECONVERGENT B1, `(.L_x_1117) ;  /* 0x000002a000017945 */ /* 0x000fe20003800200 */
[----:B0-----:R-:W-:Y:S02]  /*6870*/  LOP3.LUT R0, RZ, R45, RZ, 0x33, !PT ;  /* 0x0000002dff007212 */ /* 0x001fe400078e33ff */
[----:B------:R-:W-:Y:S02]  /*6880*/  IADD3 R3, PT, PT, R56, R3, R52 ;  /* 0x0000000338037210 */ /* 0x000fe40007ffe034 */
[----:B------:R-:W-:Y:S02]  /*6890*/  MOV R23, R45 ;  /* 0x0000002d00177202 */ /* 0x000fe40000000f00 */
[----:B------:R-:W-:-:S04]  /*68a0*/  IADD3 R3, PT, PT, R24, R3, R20 ;  /* 0x0000000318037210 */ /* 0x000fc80007ffe014 */
[----:B------:R-:W-:-:S04]  /*68b0*/  IADD3 R0, PT, PT, R0, R3, R44 ;  /* 0x0000000300007210 */ /* 0x000fc80007ffe02c */
[C---:B------:R-:W-:Y:S02]  /*68c0*/  LOP3.LUT R2, R0.reuse, 0x300, RZ, 0xc0, !PT ;  /* 0x0000030000027812 */ /* 0x040fe400078ec0ff */
[----:B------:R-:W-:Y:S02]  /*68d0*/  ISETP.GE.U32.AND P1, PT, R0, 0x300, PT ;  /* 0x000003000000780c */ /* 0x000fe40003f26070 */
[----:B------:R-:W-:-:S13]  /*68e0*/  ISETP.NE.AND P0, PT, R2, 0x300, PT ;  /* 0x000003000200780c */ /* 0x000fda0003f05270 */
[----:B------:R-:W-:Y:S05]  /*68f0*/  @!P0 BRA `(.L_x_1118) ;  /* 0x0000000000808947 */ /* 0x000fea0003800000 */
[----:B------:R-:W0:Y:S01]  /*6900*/  LDC.64 R2, c[0x0][0x398] ;  /* 0x0000e600ff027b82 */ /* 0x000e220000000a00 */
[----:B------:R-:W-:Y:S02]  /*6910*/  LEA.HI R0, R0, 0x1, RZ, 0x18 ;  /* 0x0000000100007811 */ /* 0x000fe400078fc0ff */
[----:B------:R-:W-:-:S05]  /*6920*/  LEA R10, R45, UR4, 0x4 ;  /* 0x000000042d0a7c11 */ /* 0x000fca000f8e20ff */
[----:B------:R-:W1:Y:S01]  /*6930*/  LDC.64 R4, c[0x0][0x390] ;  /* 0x0000e400ff047b82 */ /* 0x000e620000000a00 */
[----:B0-----:R-:W-:-:S03]  /*6940*/  IMAD.WIDE.U32 R2, R45, 0xc, R2 ;  /* 0x0000000c2d027825 */ /* 0x001fc600078e0002 */
[----:B------:R-:W-:Y:S01]  /*6950*/  IADD3 R13, P0, PT, R2, 0x8, RZ ;  /* 0x00000008020d7810 */ /* 0x000fe20007f1e0ff */
[C---:B------:R-:W-:Y:S01]  /*6960*/  IMAD.SHL.U32 R2, R0.reuse, 0x100, RZ ;  /* 0x0000010000027824 */ /* 0x040fe200078e00ff */
[----:B------:R-:W-:Y:S01]  /*6970*/  LOP3.LUT R0, R0, 0x3, RZ, 0xc0, !PT ;  /* 0x0000000300007812 */ /* 0x000fe200078ec0ff */
[----:B-1----:R-:W-:-:S03]  /*6980*/  IMAD.WIDE.U32 R4, R45, 0x4, R4 ;  /* 0x000000042d047825 */ /* 0x002fc600078e0004 */
[----:B------:R-:W-:Y:S01]  /*6990*/  LOP3.LUT R2, R2, 0x300, RZ, 0xc0, !PT ;  /* 0x0000030002027812 */ /* 0x000fe200078ec0ff */
[----:B------:R-:W-:Y:S01]  /*69a0*/  IMAD.X R14, RZ, RZ, R3, P0 ;  /* 0x000000ffff0e7224 */ /* 0x000fe200000e0603 */
[----:B------:R-:W-:Y:S01]  /*69b0*/  MOV R12, R5 ;  /* 0x00000005000c7202 */ /* 0x000fe20000000f00 */
[----:B------:R-:W-:Y:S02]  /*69c0*/  IMAD.MOV.U32 R11, RZ, RZ, R4 ;  /* 0x000000ffff0b7224 */ /* 0x000fe400078e0004 */
[----:B------:R-:W-:Y:S02]  /*69d0*/  IMAD.MOV R0, RZ, RZ, -R0 ;  /* 0x000000ffff007224 */ /* 0x000fe400078e0a00 */
[----:B------:R-:W-:-:S07]  /*69e0*/  IMAD.IADD R23, R2, 0x1, R45 ;  /* 0x0000000102177824 */ /* 0x000fce00078e022d */
.L_x_1119:
[----:B0-----:R0:W1:Y:S01]  /*69f0*/  LDS.128 R4, [R10] ;  /* 0x000000000a047984 */ /* 0x0010620000000c00 */
[----:B------:R-:W-:Y:S01]  /*6a00*/  IMAD.MOV.U32 R8, RZ, RZ, R11 ;  /* 0x000000ffff087224 */ /* 0x000fe200078e000b */
[----:B------:R-:W-:Y:S01]  /*6a10*/  MOV R3, R14 ;  /* 0x0000000e00037202 */ /* 0x000fe20000000f00 */
[--C-:B------:R-:W-:Y:S01]  /*6a20*/  IMAD.MOV.U32 R9, RZ, RZ, R12.reuse ;  /* 0x000000ffff097224 */ /* 0x100fe200078e000c */
[----:B------:R-:W-:Y:S01]  /*6a30*/  IADD3 R11, P3, PT, R11, 0x400, RZ ;  /* 0x000004000b0b7810 */ /* 0x000fe20007f7e0ff */
[----:B------:R-:W-:Y:S02]  /*6a40*/  IMAD.MOV.U32 R2, RZ, RZ, R13 ;  /* 0x000000ffff027224 */ /* 0x000fe400078e000d */
[----:B------:R-:W-:Y:S02]  /*6a50*/  VIADD R0, R0, 0x1 ;  /* 0x0000000100007836 */ /* 0x000fe40000000000 */
[----:B0-----:R-:W-:Y:S01]  /*6a60*/  VIADD R10, R10, 0x1000 ;  /* 0x000010000a0a7836 */ /* 0x001fe20000000000 */
[----:B------:R-:W-:Y:S01]  /*6a70*/  IADD3 R13, P2, PT, R2, 0xc00, RZ ;  /* 0x00000c00020d7810 */ /* 0x000fe20007f5e0ff */
[----:B------:R-:W-:Y:S01]  /*6a80*/  IMAD.X R12, RZ, RZ, R12, P3 ;  /* 0x000000ffff0c7224 */ /* 0x000fe200018e060c */
[----:B------:R-:W-:-:S02]  /*6a90*/  ISETP.NE.AND P0, PT, R0, RZ, PT ;  /* 0x000000ff0000720c */ /* 0x000fc40003f05270 */
[----:B------:R-:W-:Y:S01]  /*6aa0*/  IADD3.X R14, PT, PT, RZ, R3, RZ, P2, !PT ;  /* 0x00000003ff0e7210 */ /* 0x000fe200017fe4ff */
[----:B-1----:R0:W-:Y:S04]  /*6ab0*/  STG.E desc[UR8][R8.64], R4 ;  /* 0x0000000408007986 */ /* 0x0021e8000c101908 */
[----:B------:R0:W-:Y:S04]  /*6ac0*/  STG.E desc[UR8][R2.64+-0x8], R5 ;  /* 0xfffff80502007986 */ /* 0x0001e8000c101908 */
[----:B------:R0:W-:Y:S04]  /*6ad0*/  STG.E desc[UR8][R2.64+-0x4], R6 ;  /* 0xfffffc0602007986 */ /* 0x0001e8000c101908 */
[----:B------:R0:W-:Y:S01]  /*6ae0*/  STG.E desc[UR8][R2.64], R7 ;  /* 0x0000000702007986 */ /* 0x0001e2000c101908 */
[----:B------:R-:W-:Y:S05]  /*6af0*/  @P0 BRA `(.L_x_1119) ;  /* 0xfffffffc00bc0947 */ /* 0x000fea000383ffff */
.L_x_1118:
[----:B------:R-:W-:Y:S05]  /*6b00*/  BSYNC.RECONVERGENT B1 ;  /* 0x0000000000017941 */ /* 0x000fea0003800200 */
.L_x_1117:
[----:B------:R-:W-:Y:S05]  /*6b10*/  @!P1 BRA `(.L_x_1116) ;  /* 0x0000000000a89947 */ /* 0x000fea0003800000 */
[----:B0-----:R-:W0:Y:S01]  /*6b20*/  LDC.64 R4, c[0x0][0x398] ;  /* 0x0000e600ff047b82 */ /* 0x001e220000000a00 */
[----:B------:R-:W-:-:S05]  /*6b30*/  LEA R0, R23, UR4, 0x4 ;  /* 0x0000000417007c11 */ /* 0x000fca000f8e20ff */
[----:B------:R-:W-:Y:S02]  /*6b40*/  VIADD R0, R0, 0x2000 ;  /* 0x0000200000007836 */ /* 0x000fe40000000000 */
[----:B------:R-:W1:Y:S01]  /*6b50*/  LDC.64 R2, c[0x0][0x390] ;  /* 0x0000e400ff027b82 */ /* 0x000e620000000a00 */
[----:B0-----:R-:W-:-:S03]  /*6b60*/  IMAD.WIDE.U32 R4, R23, 0xc, R4 ;  /* 0x0000000c17047825 */ /* 0x001fc600078e0004 */
[----:B------:R-:W-:Y:S01]  /*6b70*/  IADD3 R24, P1, PT, R4, 0x1800, RZ ;  /* 0x0000180004187810 */ /* 0x000fe20007f3e0ff */
[----:B-1----:R-:W-:-:S04]  /*6b80*/  IMAD.WIDE.U32 R2, R23, 0x4, R2 ;  /* 0x0000000417027825 */ /* 0x002fc800078e0002 */
[----:B------:R-:W-:Y:S01]  /*6b90*/  IMAD.X R29, RZ, RZ, R5, P1 ;  /* 0x000000ffff1d7224 */ /* 0x000fe200008e0605 */
[----:B------:R-:W-:-:S04]  /*6ba0*/  IADD3 R28, P0, PT, R2, 0x800, RZ ;  /* 0x00000800021c7810 */ /* 0x000fc80007f1e0ff */
[----:B------:R-:W-:-:S09]  /*6bb0*/  IADD3.X R31, PT, PT, RZ, R3, RZ, P0, !PT ;  /* 0x00000003ff1f7210 */ /* 0x000fd200007fe4ff */
.L_x_1120:
[----:B---3--:R-:W0:Y:S01]  /*6bc0*/  LDS.128 R4, [R0+-0x2000] ;  /* 0xffe0000000047984 */ /* 0x008e220000000c00 */
[----:B------:R-:W-:Y:S01]  /*6bd0*/  IMAD.MOV.U32 R2, RZ, RZ, R28 ;  /* 0x000000ffff027224 */ /* 0x000fe200078e001c */
[----:B------:R-:W-:Y:S01]  /*6be0*/  MOV R20, R24 ;  /* 0x0000001800147202 */ /* 0x000fe20000000f00 */
[----:B------:R-:W-:Y:S01]  /*6bf0*/  IMAD.MOV.U32 R3, RZ, RZ, R31 ;  /* 0x000000ffff037224 */ /* 0x000fe200078e001f */
[----:B------:R-:W1:Y:S01]  /*6c00*/  LDS.128 R8, [R0+-0x1000] ;  /* 0xfff0000000087984 */ /* 0x000e620000000c00 */
[----:B------:R-:W-:Y:S01]  /*6c10*/  IMAD.MOV.U32 R21, RZ, RZ, R29 ;  /* 0x000000ffff157224 */ /* 0x000fe200078e001d */
[----:B------:R-:W-:Y:S01]  /*6c20*/  IADD3 R28, P1, PT, R2, 0x1000, RZ ;  /* 0x00001000021c7810 */ /* 0x000fe20007f3e0ff */
[----:B------:R-:W-:Y:S01]  /*6c30*/  VIADD R23, R23, 0x400 ;  /* 0x0000040017177836 */ /* 0x000fe20000000000 */
[----:B------:R-:W2:Y:S01]  /*6c40*/  LDS.128 R12, [R0] ;  /* 0x00000000000c7984 */ /* 0x000ea20000000c00 */
[----:B------:R-:W-:Y:S02]  /*6c50*/  IADD3 R24, P2, PT, R20, 0x3000, RZ ;  /* 0x0000300014187810 */ /* 0x000fe40007f5e0ff */
[----:B------:R-:W-:Y:S01]  /*6c60*/  IMAD.X R31, RZ, RZ, R3, P1 ;  /* 0x000000ffff1f7224 */ /* 0x000fe200008e0603 */
[----:B------:R3:W4:Y:S01]  /*6c70*/  LDS.128 R16, [R0+0x1000] ;  /* 0x0010000000107984 */ /* 0x0007220000000c00 */
[----:B------:R-:W-:-:S02]  /*6c80*/  ISETP.GE.AND P0, PT, R23, R22, PT ;  /* 0x000000161700720c */ /* 0x000fc40003f06270 */
[----:B------:R-:W-:Y:S01]  /*6c90*/  IADD3.X R29, PT, PT, RZ, R21, RZ, P2, !PT ;  /* 0x00000015ff1d7210 */ /* 0x000fe200017fe4ff */
[----:B---3--:R-:W-:Y:S01]  /*6ca0*/  VIADD R0, R0, 0x4000 ;  /* 0x0000400000007836 */ /* 0x008fe20000000000 */
        /* <DEDUP_REMOVED lines=17> */
.L_x_1116:
[----:B------:R-:W-:Y:S05]  /*6dc0*/  BSYNC.RECONVERGENT B0 ;  /* 0x0000000000007941 */ /* 0x000fea0003800200 */
.L_x_1115:
[----:B------:R-:W-:Y:S05]  /*6dd0*/  BRA `(.L_x_1121) ;  /* 0x0000000000a47947 */ /* 0x000fea0003800000 */
.L_x_1114:
[----:B------:R-:W0:Y:S01]  /*6de0*/  LDC.64 R20, c[0x0][0x390] ;  /* 0x0000e400ff147b82 */ /* 0x000e220000000a00 */
[----:B------:R-:W-:-:S07]  /*6df0*/  ISETP.NE.AND P4, PT, R3, RZ, PT ;  /* 0x000000ff0300720c */ /* 0x000fce0003f85270 */
[----:B------:R-:W1:Y:S08]  /*6e00*/  LDC.64 R50, c[0x0][0x398] ;  /* 0x0000e600ff327b82 */ /* 0x000e700000000a00 */
[----:B------:R-:W2:Y:S08]  /*6e10*/  LDC.64 R34, c[0x0][0x390] ;  /* 0x0000e400ff227b82 */ /* 0x000eb00000000a00 */
[----:B------:R-:W3:Y:S01]  /*6e20*/  LDC.64 R36, c[0x0][0x398] ;  /* 0x0000e600ff247b82 */ /* 0x000ee20000000a00 */
[----:B0-----:R-:W-:-:S05]  /*6e30*/  @P4 IMAD.WIDE R20, R32, 0x4, R20 ;  /* 0x0000000420144825 */ /* 0x001fca00078e0214 */
[----:B------:R4:W-:Y:S02]  /*6e40*/  @P4 STG.E desc[UR8][R20.64], R28 ;  /* 0x0000001c14004986 */ /* 0x0009e4000c101908 */
[----:B------:R-:W0:Y:S01]  /*6e50*/  LDC.64 R46, c[0x0][0x390] ;  /* 0x0000e400ff2e7b82 */ /* 0x000e220000000a00 */
[----:B-1----:R-:W-:-:S05]  /*6e60*/  @P4 IMAD.WIDE R50, R32, 0xc, R50 ;  /* 0x0000000c20324825 */ /* 0x002fca00078e0232 */
[----:B------:R4:W-:Y:S02]  /*6e70*/  @P4 STG.E desc[UR8][R50.64], R29 ;  /* 0x0000001d32004986 */ /* 0x0009e4000c101908 */
[----:B------:R-:W1:Y:S01]  /*6e80*/  LDC.64 R44, c[0x0][0x398] ;  /* 0x0000e600ff2c7b82 */ /* 0x000e620000000a00 */
[C---:B--2---:R-:W-:Y:S01]  /*6e90*/  @P0 IMAD.WIDE R34, R33.reuse, 0x4, R34 ;  /* 0x0000000421220825 */ /* 0x044fe200078e0222 */
[----:B------:R4:W-:Y:S04]  /*6ea0*/  @P4 STG.E desc[UR8][R50.64+0x4], R30 ;  /* 0x0000041e32004986 */ /* 0x0009e8000c101908 */
[----:B------:R4:W-:Y:S02]  /*6eb0*/  @P4 STG.E desc[UR8][R50.64+0x8], R31 ;  /* 0x0000081f32004986 */ /* 0x0009e4000c101908 */
[----:B------:R-:W2:Y:S01]  /*6ec0*/  LDC.64 R40, c[0x0][0x390] ;  /* 0x0000e400ff287b82 */ /* 0x000ea20000000a00 */
[----:B---3--:R-:W-:Y:S01]  /*6ed0*/  @P0 IMAD.WIDE R36, R33, 0xc, R36 ;  /* 0x0000000c21240825 */ /* 0x008fe200078e0224 */
[----:B------:R4:W-:Y:S04]  /*6ee0*/  @P0 STG.E desc[UR8][R34.64], R4 ;  /* 0x0000000422000986 */ /* 0x0009e8000c101908 */
[----:B------:R4:W-:Y:S02]  /*6ef0*/  @P0 STG.E desc[UR8][R36.64], R5 ;  /* 0x0000000524000986 */ /* 0x0009e4000c101908 */
[----:B------:R-:W3:Y:S01]  /*6f00*/  LDC.64 R38, c[0x0][0x398] ;  /* 0x0000e600ff267b82 */ /* 0x000ee20000000a00 */
[C---:B0-----:R-:W-:Y:S01]  /*6f10*/  @P1 IMAD.WIDE R46, R42.reuse, 0x4, R46 ;  /* 0x000000042a2e1825 */ /* 0x041fe200078e022e */
[----:B------:R4:W-:Y:S04]  /*6f20*/  @P0 STG.E desc[UR8][R36.64+0x4], R6 ;  /* 0x0000040624000986 */ /* 0x0009e8000c101908 */
[----:B------:R4:W-:Y:S02]  /*6f30*/  @P0 STG.E desc[UR8][R36.64+0x8], R7 ;  /* 0x0000080724000986 */ /* 0x0009e4000c101908 */
[----:B------:R-:W0:Y:S01]  /*6f40*/  LDC.64 R2, c[0x0][0x390] ;  /* 0x0000e400ff027b82 */ /* 0x000e220000000a00 */
[----:B-1----:R-:W-:Y:S01]  /*6f50*/  @P1 IMAD.WIDE R44, R42, 0xc, R44 ;  /* 0x0000000c2a2c1825 */ /* 0x002fe200078e022c */
[----:B------:R4:W-:Y:S04]  /*6f60*/  @P1 STG.E desc[UR8][R46.64], R8 ;  /* 0x000000082e001986 */ /* 0x0009e8000c101908 */
[----:B------:R4:W-:Y:S02]  /*6f70*/  @P1 STG.E desc[UR8][R44.64], R9 ;  /* 0x000000092c001986 */ /* 0x0009e4000c101908 */
[----:B------:R-:W1:Y:S01]  /*6f80*/  LDC.64 R48, c[0x0][0x398] ;  /* 0x0000e600ff307b82 */ /* 0x000e620000000a00 */
[C---:B--2---:R-:W-:Y:S01]  /*6f90*/  @P3 IMAD.WIDE R40, R23.reuse, 0x4, R40 ;  /* 0x0000000417283825 */ /* 0x044fe200078e0228 */
[----:B------:R4:W-:Y:S04]  /*6fa0*/  @P1 STG.E desc[UR8][R44.64+0x4], R10 ;  /* 0x0000040a2c001986 */ /* 0x0009e8000c101908 */
[----:B------:R4:W-:Y:S01]  /*6fb0*/  @P1 STG.E desc[UR8][R44.64+0x8], R11 ;  /* 0x0000080b2c001986 */ /* 0x0009e2000c101908 */
[----:B---3--:R-:W-:-:S03]  /*6fc0*/  @P3 IMAD.WIDE R38, R23, 0xc, R38 ;  /* 0x0000000c17263825 */ /* 0x008fc600078e0226 */
[----:B------:R4:W-:Y:S04]  /*6fd0*/  @P3 STG.E desc[UR8][R40.64], R12 ;  /* 0x0000000c28003986 */ /* 0x0009e8000c101908 */
[----:B------:R4:W-:Y:S01]  /*6fe0*/  @P3 STG.E desc[UR8][R38.64], R13 ;  /* 0x0000000d26003986 */ /* 0x0009e2000c101908 */
[----:B0-----:R-:W-:-:S03]  /*6ff0*/  @P2 IMAD.WIDE R2, R0, 0x4, R2 ;  /* 0x0000000400022825 */ /* 0x001fc600078e0202 */
[----:B------:R4:W-:Y:S04]  /*7000*/  @P3 STG.E desc[UR8][R38.64+0x4], R14 ;  /* 0x0000040e26003986 */ /* 0x0009e8000c101908 */
[----:B------:R4:W-:Y:S01]  /*7010*/  @P3 STG.E desc[UR8][R38.64+0x8], R15 ;  /* 0x0000080f26003986 */ /* 0x0009e2000c101908 */
[----:B-1----:R-:W-:-:S03]  /*7020*/  @P2 IMAD.WIDE R48, R0, 0xc, R48 ;  /* 0x0000000c00302825 */ /* 0x002fc600078e0230 */
[----:B------:R4:W-:Y:S04]  /*7030*/  @P2 STG.E desc[UR8][R2.64], R16 ;  /* 0x0000001002002986 */ /* 0x0009e8000c101908 */
[----:B------:R4:W-:Y:S04]  /*7040*/  @P2 STG.E desc[UR8][R48.64], R17 ;  /* 0x0000001130002986 */ /* 0x0009e8000c101908 */
[----:B------:R4:W-:Y:S04]  /*7050*/  @P2 STG.E desc[UR8][R48.64+0x4], R18 ;  /* 0x0000041230002986 */ /* 0x0009e8000c101908 */
[----:B------:R4:W-:Y:S02]  /*7060*/  @P2 STG.E desc[UR8][R48.64+0x8], R19 ;  /* 0x0000081330002986 */ /* 0x0009e4000c101908 */
.L_x_1121:
[----:B0-----:R-:W0:Y:S02]  /*7070*/  S2R R0, SR_TID.X ;  /* 0x0000000000007919 */ /* 0x001e240000002100 */
[----:B0-----:R-:W-:-:S13]  /*7080*/  ISETP.NE.AND P0, PT, R0, 0xff, PT ;  /* 0x000000ff0000780c */ /* 0x001fda0003f05270 */
[----:B------:R-:W-:Y:S05]  /*7090*/  @P0 EXIT ;  /* 0x000000000000094d */ /* 0x000fea0003800000 */
[----:B---34-:R-:W0:Y:S01]  /*70a0*/  LDC.64 R6, c[0x0][0x3a0] ;  /* 0x0000e800ff067b82 */ /* 0x018e220000000a00 */
[----:B------:R-:W-:-:S13]  /*70b0*/  ISETP.NE.AND P0, PT, R60, 0x500, PT ;  /* 0x000005003c00780c */ /* 0x000fda0003f05270 */
[----:B------:R-:W-:Y:S05]  /*70c0*/  @P0 BRA `(.L_x_1122) ;  /* 0x0000000000240947 */ /* 0x000fea0003800000 */
[----:B------:R-:W1:Y:S08]  /*70d0*/  LDC.64 R2, c[0x0][0x390] ;  /* 0x0000e400ff027b82 */ /* 0x000e700000000a00 */
[----:B------:R-:W2:Y:S01]  /*70e0*/  LDC.64 R4, c[0x0][0x398] ;  /* 0x0000e600ff047b82 */ /* 0x000ea20000000a00 */
[----:B-1----:R-:W-:-:S05]  /*70f0*/  IMAD.WIDE R2, R22, 0x4, R2 ;  /* 0x0000000416027825 */ /* 0x002fca00078e0202 */
[----:B------:R1:W-:Y:S01]  /*7100*/  STG.E desc[UR8][R2.64], R61 ;  /* 0x0000003d02007986 */ /* 0x0003e2000c101908 */
[----:B--2---:R-:W-:-:S04]  /*7110*/  IMAD.WIDE R4, R22, 0xc, R4 ;  /* 0x0000000c16047825 */ /* 0x004fc800078e0204 */
[----:B------:R-:W-:Y:S01]  /*7120*/  VIADD R22, R22, 0x1 ;  /* 0x0000000116167836 */ /* 0x000fe20000000000 */
[----:B------:R1:W-:Y:S04]  /*7130*/  STG.E desc[UR8][R4.64], R25 ;  /* 0x0000001904007986 */ /* 0x0003e8000c101908 */
[----:B------:R1:W-:Y:S04]  /*7140*/  STG.E desc[UR8][R4.64+0x4], R26 ;  /* 0x0000041a04007986 */ /* 0x0003e8000c101908 */
[----:B------:R1:W-:Y:S02]  /*7150*/  STG.E desc[UR8][R4.64+0x8], R27 ;  /* 0x0000081b04007986 */ /* 0x0003e4000c101908 */
.L_x_1122:
[----:B0-----:R-:W-:Y:S01]  /*7160*/  STG.E desc[UR8][R6.64], R22 ;  /* 0x0000001606007986 */ /* 0x001fe2000c101908 */
[----:B------:R-:W-:Y:S05]  /*7170*/  EXIT ;  /* 0x000000000000794d */ /* 0x000fea0003800000 */
.L_x_1111:
[----:B------:R-:W0:Y:S08]  /*7180*/  LDC.64 R8, c[0x0][0x380] ;  /* 0x0000e000ff087b82 */ /* 0x000e300000000a00 */
[----:B------:R-:W1:Y:S01]  /*7190*/  LDC.64 R12, c[0x0][0x388] ;  /* 0x0000e200ff0c7b82 */ /* 0x000e620000000a00 */
[----:B0-----:R-:W-:-:S05]  /*71a0*/  IMAD.WIDE.U32 R2, R0, 0x4, R8 ;  /* 0x0000000400027825 */ /* 0x001fca00078e0008 */
[----:B------:R-:W2:Y:S01]  /*71b0*/  LDG.E.CONSTANT R4, desc[UR8][R2.64] ;  /* 0x0000000802047981 */ /* 0x000ea2000c1e9900 */
[----:B-1----:R-:W-:-:S05]  /*71c0*/  IMAD.WIDE.U32 R14, R0, 0xc, R12 ;  /* 0x0000000c000e7825 */ /* 0x002fca00078e000c */
[----:B------:R-:W3:Y:S04]  /*71d0*/  LDG.E.CONSTANT R6, desc[UR8][R14.64] ;  /* 0x000000080e067981 */ /* 0x000ee8000c1e9900 */
[----:B------:R-:W4:Y:S04]  /*71e0*/  LDG.E.CONSTANT R7, desc[UR8][R14.64+0x4] ;  /* 0x000004080e077981 */ /* 0x000f28000c1e9900 */
[----:B------:R0:W5:Y:S01]  /*71f0*/  LDG.E.CONSTANT R5, desc[UR8][R14.64+0x8] ;  /* 0x000008080e057981 */ /* 0x000162000c1e9900 */
        /* <DEDUP_REMOVED lines=13> */
[----:B------:R-:W-:Y:S01]  /*72d0*/  LEA R10, P2, R19, R2, 0x2 ;  /* 0x00000002130a7211 */ /* 0x000fe200078410ff */
[C-C-:B------:R-:W-:Y:S02]  /*72e0*/  @!P0 IMAD.IADD R11, R0.reuse, 0x1, R19.reuse ;  /* 0x00000001000b8824 */ /* 0x140fe400078e0213 */
[----:B------:R-:W-:Y:S02]  /*72f0*/  @!P0 IMAD.IADD R21, R0, 0x1, R19 ;  /* 0x0000000100158824 */ /* 0x000fe400078e0213 */
[----:B------:R-:W-:-:S04]  /*7300*/  @!P0 IMAD.WIDE.U32 R8, R11, 0x4, R8 ;  /* 0x000000040b088825 */ /* 0x000fc800078e0008 */
[----:B------:R-:W-:Y:S02]  /*7310*/  IMAD.X R11, RZ, RZ, R3, P2 ;  /* 0x000000ffff0b7224 */ /* 0x000fe400010e0603 */
[----:B------:R-:W-:-:S05]  /*7320*/  IMAD R19, R19, 0xc, RZ ;  /* 0x0000000c13137824 */ /* 0x000fca00078e02ff */
[----:B0-----:R-:W-:-:S05]  /*7330*/  IADD3 R14, P2, PT, R19, R14, RZ ;  /* 0x0000000e130e7210 */ /* 0x001fca0007f5e0ff */
[----:B------:R-:W-:Y:S01]  /*7340*/  IMAD.X R15, RZ, RZ, R15, P2 ;  /* 0x000000ffff0f7224 */ /* 0x000fe200010e060f */
[----:B------:R-:W-:Y:S01]  /*7350*/  ISETP.NE.AND P6, PT, R30, RZ, PT ;  /* 0x000000ff1e00720c */ /* 0x000fe20003fc5270 */
[----:B------:R-:W-:-:S12]  /*7360*/  IMAD.MOV.U32 R20, RZ, RZ, RZ ;  /* 0x000000ffff147224 */ /* 0x000fd800078e00ff */
[----:B------:R-:W5:Y:S01]  /*7370*/  @!P6 LDG.E.CONSTANT R20, desc[UR8][R2.64+-0x4] ;  /* 0xfffffc080214e981 */ /* 0x000f62000c1e9900 */
[----:B--2---:R-:W-:-:S03]  /*7380*/  MOV R17, R4 ;  /* 0x0000000400117202 */ /* 0x004fc60000000f00 */
[----:B------:R0:W2:Y:S01]  /*7390*/  @!P0 LDG.E.CONSTANT R4, desc[UR8][R8.64] ;  /* 0x0000000808048981 */ /* 0x0000a2000c1e9900 */
[----:B------:R-:W-:Y:S01]  /*73a0*/  MOV R16, R17 ;  /* 0x0000001100107202 */ /* 0x000fe20000000f00 */
[--C-:B------:R-:W-:Y:S02]  /*73b0*/  IMAD.MOV.U32 R0, RZ, RZ, R17.reuse ;  /* 0x000000ffff007224 */ /* 0x100fe400078e0011 */
[----:B------:R-:W-:Y:S02]  /*73c0*/  IMAD.MOV.U32 R18, RZ, RZ, R17 ;  /* 0x000000ffff127224 */ /* 0x000fe400078e0011 */
[----:B------:R-:W2:Y:S04]  /*73d0*/  @!P5 LDG.E.CONSTANT R17, desc[UR8][R10.64+0x200] ;  /* 0x000200080a11d981 */ /* 0x000ea8000c1e9900 */
[----:B------:R-:W2:Y:S04]  /*73e0*/  @!P1 LDG.E.CONSTANT R0, desc[UR8][R10.64+0x80] ;  /* 0x000080080a009981 */ /* 0x000ea8000c1e9900 */
[----:B------:R-:W2:Y:S04]  /*73f0*/  @!P3 LDG.E.CONSTANT R16, desc[UR8][R10.64+0x100] ;  /* 0x000100080a10b981 */ /* 0x000ea8000c1e9900 */
[----:B------:R1:W2:Y:S01]  /*7400*/  @!P4 LDG.E.CONSTANT R18, desc[UR8][R10.64+0x180] ;  /* 0x000180080a12c981 */ /* 0x0002a2000c1e9900 */
[----:B0-----:R-:W-:Y:S01]  /*7410*/  @!P0 IMAD.WIDE.U32 R8, R21, 0xc, R12 ;  /* 0x0000000c15088825 */ /* 0x001fe200078e000c */
[----:B----4-:R-:W-:-:S03]  /*7420*/  MOV R19, R7 ;  /* 0x0000000700137202 */ /* 0x010fc60000000f00 */
[----:B---3--:R-:W-:Y:S01]  /*7430*/  IMAD.MOV.U32 R13, RZ, RZ, R6 ;  /* 0x000000ffff0d7224 */ /* 0x008fe200078e0006 */
[----:B------:R-:W3:Y:S01]  /*7440*/  @!P0 LDG.E.CONSTANT R7, desc[UR8][R8.64+0x4] ;  /* 0x0000040808078981 */ /* 0x000ee2000c1e9900 */
[----:B-----5:R-:W-:Y:S02]  /*7450*/  IMAD.MOV.U32 R21, RZ, RZ, R5 ;  /* 0x000000ffff157224 */ /* 0x020fe400078e0005 */
[--C-:B------:R-:W-:Y:S01]  /*7460*/  IMAD.MOV.U32 R22, RZ, RZ, R13.reuse ;  /* 0x000000ffff167224 */ /* 0x100fe200078e000d */
[----:B------:R-:W-:Y:S01]  /*7470*/  MOV R26, R13 ;  /* 0x0000000d001a7202 */ /* 0x000fe20000000f00 */
[----:B------:R-:W-:Y:S01]  /*7480*/  IMAD.MOV.U32 R23, RZ, RZ, R13 ;  /* 0x000000ffff177224 */ /* 0x000fe200078e000d */
[----:B------:R-:W-:Y:S01]  /*7490*/  MOV R25, R21 ;  /* 0x0000001500197202 */ /* 0x000fe20000000f00 */
[--C-:B-1----:R-:W-:Y:S01]  /*74a0*/  IMAD.MOV.U32 R10, RZ, RZ, R19.reuse ;  /* 0x000000ffff0a7224 */ /* 0x102fe200078e0013 */
[----:B------:R-:W4:Y:S01]  /*74b0*/  @!P0 LDG.E.CONSTANT R6, desc[UR8][R8.64] ;  /* 0x0000000808068981 */ /* 0x000f22000c1e9900 */
[----:B------:R-:W-:-:S02]  /*74c0*/  IMAD.MOV.U32 R24, RZ, RZ, R19 ;  /* 0x000000ffff187224 */ /* 0x000fc400078e0013 */
[----:B------:R-:W-:Y:S01]  /*74d0*/  IMAD.MOV.U32 R11, RZ, RZ, R21 ;  /* 0x000000ffff0b7224 */ /* 0x000fe200078e0015 */
[----:B------:R0:W5:Y:S01]  /*74e0*/  @!P0 LDG.E.CONSTANT R5, desc[UR8][R8.64+0x8] ;  /* 0x0000080808058981 */ /* 0x000162000c1e9900 */
[----:B------:R-:W-:Y:S02]  /*74f0*/  IMAD.MOV.U32 R27, RZ, RZ, R19 ;  /* 0x000000ffff1b7224 */ /* 0x000fe400078e0013 */
[----:B------:R-:W-:Y:S01]  /*7500*/  IMAD.MOV.U32 R31, RZ, RZ, R21 ;  /* 0x000000ffff1f7224 */ /* 0x000fe200078e0015 */
        /* <DEDUP_REMOVED lines=44> */
[----:B------:R2:W-:Y:S04]  /*77d0*/  STS [R14+0x308], R25 ;  /* 0x000308190e007388 */ /* 0x0005e80000000800 */
[----:B------:R-:W-:Y:S04]  /*77e0*/  STS [R14+0x480], R26 ;  /* 0x0004801a0e007388 */ /* 0x000fe80000000800 */
[----:B------:R-:W-:Y:S04]  /*77f0*/  STS [R14+0x484], R27 ;  /* 0x0004841b0e007388 */ /* 0x000fe80000000800 */
[----:B------:R-:W-:Y:S04]  /*7800*/  STS [R14+0x488], R31 ;  /* 0x0004881f0e007388 */ /* 0x000fe80000000800 */
[----:B------:R-:W-:Y:S04]  /*7810*/  STS [R14+0x600], R13 ;  /* 0x0006000d0e007388 */ /* 0x000fe80000000800 */
[----:B------:R-:W-:Y:S04]  /*7820*/  STS [R14+0x604], R19 ;  /* 0x000604130e007388 */ /* 0x000fe80000000800 */
[----:B------:R3:W-:Y:S01]  /*7830*/  STS [R14+0x608], R21 ;  /* 0x000608150e007388 */ /* 0x0007e20000000800 */
[----:B------:R-:W-:-:S03]  /*7840*/  NOP ;  /* 0x0000000000007918 */ /* 0x000fc60000000000 */
[----:B------:R-:W-:Y:S04]  /*7850*/  LDS R5, [R3] ;  /* 0x0000000003057984 */ /* 0x000fe80000000800 */
[----:B------:R-:W-:Y:S04]  /*7860*/  LDS R6, [R3+0x4] ;  /* 0x0000040003067984 */ /* 0x000fe80000000800 */
[----:B------:R-:W-:Y:S04]  /*7870*/  LDS R7, [R3+0x8] ;  /* 0x0000080003077984 */ /* 0x000fe80000000800 */
[----:B------:R-:W-:Y:S04]  /*7880*/  LDS R9, [R3+0xc] ;  /* 0x00000c0003097984 */ /* 0x000fe80000000800 */
[----:B------:R-:W4:Y:S04]  /*7890*/  LDS R10, [R3+0x10] ;  /* 0x00001000030a7984 */ /* 0x000f280000000800 */
[----:B------:R-:W-:Y:S04]  /*78a0*/  LDS R11, [R3+0x14] ;  /* 0x00001400030b7984 */ /* 0x000fe80000000800 */
[----:B------:R-:W-:Y:S04]  /*78b0*/  LDS R22, [R3+0x30] ;  /* 0x0000300003167984 */ /* 0x000fe80000000800 */
[----:B------:R-:W-:Y:S04]  /*78c0*/  LDS R23, [R3+0x34] ;  /* 0x0000340003177984 */ /* 0x000fe80000000800 */
[----:B------:R-:W-:Y:S04]  /*78d0*/  LDS R32, [R3+0x38] ;  /* 0x0000380003207984 */ /* 0x000fe80000000800 */
[----:B------:R-:W-:Y:S04]  /*78e0*/  LDS R13, [R3+0x18] ;  /* 0x00001800030d7984 */ /* 0x000fe80000000800 */
[----:B------:R-:W5:Y:S04]  /*78f0*/  LDS R14, [R3+0x1c] ;  /* 0x00001c00030e7984 */ /* 0x000f680000000800 */
[----:B------:R-:W-:Y:S04]  /*7900*/  LDS R15, [R3+0x20] ;  /* 0x00002000030f7984 */ /* 0x000fe80000000800 */
[----:B------:R-:W-:Y:S04]  /*7910*/  LDS R17, [R3+0x24] ;  /* 0x0000240003117984 */ /* 0x000fe80000000800 */
[----:B------:R-:W5:Y:S04]  /*7920*/  LDS R18, [R3+0x28] ;  /* 0x0000280003127984 */ /* 0x000f680000000800 */
[----:B------:R4:W-:Y:S01]  /*7930*/  LDS R19, [R3+0x2c] ;  /* 0x00002c0003137984 */ /* 0x0009e20000000800 */
        /* <DEDUP_REMOVED lines=10> */
[C---:B------:R-:W-:Y:S01]  /*79e0*/  VIADD R31, R21.reuse, 0x2 ;  /* 0x00000002151f7836 */ /* 0x040fe20000000000 */
[----:B------:R-:W-:Y:S02]  /*79f0*/  ISETP.NE.AND P3, PT, R8, R12, PT ;  /* 0x0000000c0800720c */ /* 0x000fe40003f65270 */
[----:B------:R-:W-:Y:S01]  /*7a00*/  FSEL R3, R10, R3, P2 ;  /* 0x000000030a037208 */ /* 0x000fe20001000000 */
[----:B------:R-:W-:Y:S01]  /*7a10*/  VIADD R27, R21, 0x4 ;  /* 0x00000004151b7836 */ /* 0x000fe20000000000 */
[----:B------:R-:W-:Y:S01]  /*7a20*/  ISETP.EQ.OR P3, PT, R31, R60, P3 ;  /* 0x0000003c1f00720c */ /* 0x000fe20001f62670 */
[----:B------:R-:W-:-:S02]  /*7a30*/  FADD R0, R5, R9 ;  /* 0x0000000905007221 */ /* 0x000fc40000000000 */
[----:B-----5:R-:W-:Y:S01]  /*7a40*/  FADD R3, R14, R3 ;  /* 0x000000030e037221 */ /* 0x020fe20000000000 */
[----:B------:R-:W-:Y:S01]  /*7a50*/  ISETP.NE.AND P0, PT, R16, R48, PT ;  /* 0x000000301000720c */ /* 0x000fe20003f05270 */
[----:B0-----:R-:W-:Y:S02]  /*7a60*/  VIADD R25, R21, 0x3 ;  /* 0x0000000315197836 */ /* 0x001fe40000000000 */
[----:B------:R-:W-:Y:S01]  /*7a70*/  FADD R2, R7, R11 ;  /* 0x0000000b07027221 */ /* 0x000fe20000000000 */
[----:B------:R-:W-:Y:S02]  /*7a80*/  FSEL R3, R14, R3, P3 ;  /* 0x000000030e037208 */ /* 0x000fe40001800000 */
[----:B------:R-:W-:Y:S02]  /*7a90*/  FSEL R0, R9, R0, P2 ;  /* 0x0000000009007208 */ /* 0x000fe40001000000 */
[----:B------:R-:W-:Y:S02]  /*7aa0*/  ISETP.EQ.OR P1, PT, R27, R60, P0 ;  /* 0x0000003c1b00720c */ /* 0x000fe40000722670 */
[----:B------:R-:W-:Y:S01]  /*7ab0*/  ISETP.NE.AND P4, PT, R12, R16, PT ;  /* 0x000000100c00720c */ /* 0x000fe20003f85270 */
[----:B------:R-:W-:Y:S01]  /*7ac0*/  FADD R3, R18, R3 ;  /* 0x0000000312037221 */ /* 0x000fe20000000000 */
[----:B------:R-:W-:Y:S01]  /*7ad0*/  FSEL R2, R11, R2, P2 ;  /* 0x000000020b027208 */ /* 0x000fe20001000000 */
[----:B------:R-:W-:Y:S01]  /*7ae0*/  FADD R0, R13, R0 ;  /* 0x000000000d007221 */ /* 0x000fe20000000000 */
[----:B------:R-:W-:-:S04]  /*7af0*/  ISETP.EQ.OR P4, PT, R25, R60, P4 ;  /* 0x0000003c1900720c */ /* 0x000fc80002782670 */
[----:B------:R-:W-:Y:S01]  /*7b00*/  FSEL R24, R18, R3, P4 ;  /* 0x0000000312187208 */ /* 0x000fe20002000000 */
[----:B------:R-:W-:Y:S01]  /*7b10*/  FADD R2, R15, R2 ;  /* 0x000000020f027221 */ /* 0x000fe20000000000 */
[----:B------:R-:W-:-:S03]  /*7b20*/  FSEL R0, R13, R0, P3 ;  /* 0x000000000d007208 */ /* 0x000fc60001800000 */
[----:B------:R-:W-:Y:S01]  /*7b30*/  @!P1 FADD R23, R23, R24 ;  /* 0x0000001817179221 */ /* 0x000fe20000000000 */
[----:B-1----:R-:W-:Y:S01]  /*7b40*/  ISETP.NE.AND P5, PT, R20, R4, PT ;  /* 0x000000041400720c */ /* 0x002fe20003fa5270 */
[----:B------:R-:W-:Y:S01]  /*7b50*/  FADD R0, R17, R0 ;  /* 0x0000000011007221 */ /* 0x000fe20000000000 */
[----:B------:R-:W-:Y:S02]  /*7b60*/  FSEL R2, R15, R2, P3 ;  /* 0x000000020f027208 */ /* 0x000fe40001800000 */
[----:B------:R-:W-:Y:S01]  /*7b70*/  ISETP.EQ.OR P5, PT, R21, R60, P5 ;  /* 0x0000003c1500720c */ /* 0x000fe20002fa2670 */
[----:B------:R-:W0:Y:S03]  /*7b80*/  SHFL.UP PT, R24, R23, 0x1, RZ ;  /* 0x0420000017187989 */ /* 0x000e2600000e00ff */
[----:B------:R-:W-:Y:S01]  /*7b90*/  SEL R25, RZ, 0x1, !P5 ;  /* 0x00000001ff197807 */ /* 0x000fe20006800000 */
[----:B------:R-:W-:Y:S01]  /*7ba0*/  FADD R2, R19, R2 ;  /* 0x0000000213027221 */ /* 0x000fe20000000000 */
[----:B------:R-:W-:-:S02]  /*7bb0*/  FSEL R21, R17, R0, P4 ;  /* 0x0000000011157208 */ /* 0x000fc40002000000 */
[----:B------:R-:W-:Y:S01]  /*7bc0*/  IADD3 R0, PT, PT, R25, 0x1, RZ ;  /* 0x0000000119007810 */ /* 0x000fe20007ffe0ff */
[----:B------:R-:W-:Y:S01]  /*7bd0*/  @!P2 IMAD.MOV R0, RZ, RZ, R25 ;  /* 0x000000ffff00a224 */ /* 0x000fe200078e0219 */
[----:B------:R-:W-:-:S03]  /*7be0*/  FSEL R3, R19, R2, P4 ;  /* 0x0000000213037208 */ /* 0x000fc60002000000 */
[----:B------:R-:W-:Y:S02]  /*7bf0*/  VIADD R2, R0, 0x1 ;  /* 0x0000000100027836 */ /* 0x000fe40000000000 */
[----:B------:R-:W-:Y:S02]  /*7c00*/  @!P3 IMAD.MOV R2, RZ, RZ, R0 ;  /* 0x000000ffff02b224 */ /* 0x000fe400078e0200 */
[----:B------:R-:W-:Y:S01]  /*7c10*/  @!P1 FADD R32, R32, R3 ;  /* 0x0000000320209221 */ /* 0x000fe20000000000 */
[----:B------:R-:W-:Y:S01]  /*7c20*/  @!P1 FADD R22, R22, R21 ;  /* 0x0000001516169221 */ /* 0x000fe20000000000 */
[----:B------:R-:W-:Y:S02]  /*7c30*/  ISETP.GE.AND P0, PT, R29, 0x1, PT ;  /* 0x000000011d00780c */ /* 0x000fe40003f06270 */
[----:B------:R-:W-:Y:S01]  /*7c40*/  IADD3 R3, PT, PT, R2, 0x1, RZ ;  /* 0x0000000102037810 */ /* 0x000fe20007ffe0ff */
[----:B------:R-:W-:Y:S01]  /*7c50*/  @!P4 IMAD.MOV R3, RZ, RZ, R2 ;  /* 0x000000ffff03c224 */ /* 0x000fe200078e0202 */
[----:B------:R-:W1:Y:S03]  /*7c60*/  SHFL.UP PT, R25, R22, 0x1, RZ ;  /* 0x0420000016197989 */ /* 0x000e6600000e00ff */
[----:B------:R-:W-:Y:S01]  /*7c70*/  VIADD R21, R3, 0x1 ;  /* 0x0000000103157836 */ /* 0x000fe20000000000 */
[----:B------:R-:W2:Y:S01]  /*7c80*/  SHFL.UP PT, R27, R32, 0x1, RZ ;  /* 0x04200000201b7989 */ /* 0x000ea200000e00ff */
[----:B------:R-:W-:Y:S01]  /*7c90*/  @!P1 IMAD.MOV R21, RZ, RZ, R3 ;  /* 0x000000ffff159224 */ /* 0x000fe200078e0203 */
[----:B------:R-:W-:Y:S01]  /*7ca0*/  P2R R49, PR, RZ, 0x2 ;  /* 0x00000002ff317803 */ /* 0x000fe20000000000 */
[----:B0-----:R-:W-:-:S03]  /*7cb0*/  FADD R24, R23, R24 ;  /* 0x0000001817187221 */ /* 0x001fc60000000000 */
[----:B------:R-:W-:-:S04]  /*7cc0*/  ISETP.NE.AND P1, PT, R21, RZ, PT ;  /* 0x000000ff1500720c */ /* 0x000fc80003f25270 */
[----:B------:R-:W-:Y:S02]  /*7cd0*/  @P0 FSEL R23, R24, R23, !P1 ;  /* 0x0000001718170208 */ /* 0x000fe40004800000 */
[----:B------:R-:W0:Y:S01]  /*7ce0*/  SHFL.UP PT, R24, R21, 0x1, RZ ;  /* 0x0420000015187989 */ /* 0x000e2200000e00ff */
[----:B-1----:R-:W-:Y:S01]  /*7cf0*/  FADD R25, R22, R25 ;  /* 0x0000001916197221 */ /* 0x002fe20000000000 */
[----:B--2---:R-:W-:-:S04]  /*7d00*/  FADD R27, R32, R27 ;  /* 0x0000001b201b7221 */ /* 0x004fc80000000000 */
[----:B------:R-:W-:Y:S02]  /*7d10*/  @P0 FSEL R22, R25, R22, !P1 ;  /* 0x0000001619160208 */ /* 0x000fe40004800000 */
[----:B------:R-:W-:-:S03]  /*7d20*/  @P0 FSEL R32, R27, R32, !P1 ;  /* 0x000000201b200208 */ /* 0x000fc60004800000 */
[----:B------:R-:W1:Y:S04]  /*7d30*/  SHFL.UP PT, R25, R22, 0x2, RZ ;  /* 0x0440000016197989 */ /* 0x000e6800000e00ff */
[----:B------:R-:W2:Y:S01]  /*7d40*/  SHFL.UP PT, R26, R23, 0x2, RZ ;  /* 0x04400000171a7989 */ /* 0x000ea200000e00ff */
[----:B0-----:R-:W-:-:S03]  /*7d50*/  SEL R24, R24, RZ, P0 ;  /* 0x000000ff18187207 */ /* 0x001fc60000000000 */
[----:B------:R-:W0:Y:S01]  /*7d60*/  SHFL.UP PT, R27, R32, 0x2, RZ ;  /* 0x04400000201b7989 */ /* 0x000e2200000e00ff */
[----:B------:R-:W-:-:S05]  /*7d70*/  IADD3 R24, PT, PT, R24, R21, RZ ;  /* 0x0000001518187210 */ /* 0x000fca0007ffe0ff */
[----:B------:R-:W3:Y:S01]  /*7d80*/  SHFL.UP PT, R21, R24, 0x2, RZ ;  /* 0x0440000018157989 */ /* 0x000ee200000e00ff */
[----:B------:R-:W-:Y:S02]  /*7d90*/  ISETP.GE.AND P0, PT, R29, 0x2, PT ;  /* 0x000000021d00780c */ /* 0x000fe40003f06270 */
[----:B------:R-:W-:Y:S01]  /*7da0*/  ISETP.NE.AND P1, PT, R24, RZ, PT ;  /* 0x000000ff1800720c */ /* 0x000fe20003f25270 */
[----:B-1----:R-:W-:Y:S01]  /*7db0*/  FADD R25, R22, R25 ;  /* 0x0000001916197221 */ /* 0x002fe20000000000 */
[----:B--2---:R-:W-:Y:S01]  /*7dc0*/  FADD R26, R23, R26 ;  /* 0x0000001a171a7221 */ /* 0x004fe20000000000 */
[----:B0-----:R-:W-:-:S08]  /*7dd0*/  FADD R27, R32, R27 ;  /* 0x0000001b201b7221 */ /* 0x001fd00000000000 */
        /* <DEDUP_REMOVED lines=30> */
[----:B------:R-:W-:Y:S02]  /*7fc0*/  @P0 FSEL R32, R27, R32, !P1 ;  /* 0x000000201b200208 */ /* 0x000fe40004800000 */
        /* <DEDUP_REMOVED lines=15> */
[----:B---3--:R-:W-:Y:S02]  /*80c0*/  SEL R36, R25, RZ, P0 ;  /* 0x000000ff19247207 */ /* 0x008fe40000000000 */
[----:B------:R-:W-:Y:S02]  /*80d0*/  @!P1 LEA R31, R28, UR4, 0x4 ;  /* 0x000000041c1f9c11 */ /* 0x000fe4000f8e20ff */
[----:B------:R-:W-:-:S05]  /*80e0*/  IADD3 R36, PT, PT, R21, R36, RZ ;  /* 0x0000002415247210 */ /* 0x000fca0007ffe0ff */
[----:B------:R-:W-:Y:S01]  /*80f0*/  @!P1 STS.128 [R31], R36 ;  /* 0x000000241f009388 */ /* 0x000fe20000000c00 */
[----:B------:R-:W-:Y:S06]  /*8100*/  BAR.SYNC.DEFER_BLOCKING 0x0 ;  /* 0x0000000000007b1d */ /* 0x000fec0000010000 */
[----:B------:R-:W0:Y:S04]  /*8110*/  LDS.128 R44, [UR4+0x10] ;  /* 0x00001004ff2c7984 */ /* 0x000e280008000c00 */
[----:B------:R-:W1:Y:S04]  /*8120*/  LDS.128 R40, [UR4] ;  /* 0x00000004ff287984 */ /* 0x000e680008000c00 */
[----:B------:R-:W2:Y:S01]  /*8130*/  LDS.128 R24, [UR4+0x20] ;  /* 0x00002004ff187984 */ /* 0x000ea20008000c00 */
[----:B------:R-:W-:-:S02]  /*8140*/  FSEL R21, R22, R37, !P0 ;  /* 0x0000002516157208 */ /* 0x000fc40004000000 */
[----:B------:R-:W-:Y:S02]  /*8150*/  FSEL R22, R23, R38, !P0 ;  /* 0x0000002617167208 */ /* 0x000fe40004000000 */
[----:B------:R-:W-:Y:S02]  /*8160*/  FSEL R23, R32, R39, !P0 ;  /* 0x0000002720177208 */ /* 0x000fe40004000000 */
[----:B------:R-:W3:Y:S01]  /*8170*/  LDS.128 R32, [UR4+0x30] ;  /* 0x00003004ff207984 */ /* 0x000ee20008000c00 */
[----:B0-----:R-:W-:Y:S01]  /*8180*/  ISETP.NE.AND P0, PT, R44, RZ, PT ;  /* 0x000000ff2c00720c */ /* 0x001fe20003f05270 */
[----:B-1----:R-:W-:-:S12]  /*8190*/  IMAD.IADD R31, R40, 0x1, R44 ;  /* 0x00000001281f7824 */ /* 0x002fd800078e022c */
[----:B------:R-:W-:Y:S01]  /*81a0*/  @!P0 FADD R45, R41, R45 ;  /* 0x0000002d292d8221 */ /* 0x000fe20000000000 */
[----:B------:R-:W-:Y:S01]  /*81b0*/  @!P0 FADD R46, R42, R46 ;  /* 0x0000002e2a2e8221 */ /* 0x000fe20000000000 */
[----:B------:R-:W-:Y:S01]  /*81c0*/  @!P0 FADD R47, R43, R47 ;  /* 0x0000002f2b2f8221 */ /* 0x000fe20000000000 */
[----:B------:R-:W-:-:S04]  /*81d0*/  ISETP.NE.AND P0, PT, R28, 0x2, PT ;  /* 0x000000021c00780c */ /* 0x000fc80003f05270 */
[----:B------:R-:W-:Y:S02]  /*81e0*/  SEL R37, R31, R40, !P0 ;  /* 0x000000281f257207 */ /* 0x000fe40004000000 */
[----:B------:R-:W-:Y:S02]  /*81f0*/  FSEL R38, R45, R41, !P0 ;  /* 0x000000292d267208 */ /* 0x000fe40004000000 */
[----:B------:R-:W-:Y:S02]  /*8200*/  FSEL R39, R46, R42, !P0 ;  /* 0x0000002a2e277208 */ /* 0x000fe40004000000 */
[----:B------:R-:W-:Y:S02]  /*8210*/  FSEL R44, R47, R43, !P0 ;  /* 0x0000002b2f2c7208 */ /* 0x000fe40004000000 */
[----:B--2---:R-:W-:Y:S01]  /*8220*/  ISETP.NE.AND P0, PT, R24, RZ, PT ;  /* 0x000000ff1800720c */ /* 0x004fe20003f05270 */
[----:B------:R-:W0:Y:S01]  /*8230*/  LDS.128 R40, [UR4+0x40] ;  /* 0x00004004ff287984 */ /* 0x000e220008000c00 */
[----:B------:R-:W-:-:S11]  /*8240*/  IMAD.IADD R24, R31, 0x1, R24 ;  /* 0x000000011f187824 */ /* 0x000fd600078e0218 */
[----:B------:R-:W-:Y:S01]  /*8250*/  @!P0 FADD R25, R45, R25 ;  /* 0x000000192d198221 */ /* 0x000fe20000000000 */
[----:B------:R-:W-:Y:S01]  /*8260*/  @!P0 FADD R26, R46, R26 ;  /* 0x0000001a2e1a8221 */ /* 0x000fe20000000000 */
[----:B------:R-:W-:Y:S01]  /*8270*/  @!P0 FADD R27, R47, R27 ;  /* 0x0000001b2f1b8221 */ /* 0x000fe20000000000 */
[----:B------:R-:W-:-:S04]  /*8280*/  ISETP.NE.AND P0, PT, R28, 0x3, PT ;  /* 0x000000031c00780c */ /* 0x000fc80003f05270 */
[----:B------:R-:W-:Y:S02]  /*8290*/  FSEL R50, R27, R44, !P0 ;  /* 0x0000002c1b327208 */ /* 0x000fe40004000000 */
[----:B------:R-:W1:Y:S01]  /*82a0*/  LDS.128 R44, [UR4+0x50] ;  /* 0x00005004ff2c7984 */ /* 0x000e620008000c00 */
[----:B------:R-:W-:Y:S02]  /*82b0*/  SEL R37, R24, R37, !P0 ;  /* 0x0000002518257207 */ /* 0x000fe40004000000 */
[----:B------:R-:W-:Y:S02]  /*82c0*/  FSEL R38, R25, R38, !P0 ;  /* 0x0000002619267208 */ /* 0x000fe40004000000 */
[----:B------:R-:W-:Y:S02]  /*82d0*/  FSEL R39, R26, R39, !P0 ;  /* 0x000000271a277208 */ /* 0x000fe40004000000 */
[----:B---3--:R-:W-:Y:S01]  /*82e0*/  ISETP.NE.AND P0, PT, R32, RZ, PT ;  /* 0x000000ff2000720c */ /* 0x008fe20003f05270 */
[----:B------:R-:W-:-:S12]  /*82f0*/  IMAD.IADD R32, R24, 0x1, R32 ;  /* 0x0000000118207824 */ /* 0x000fd800078e0220 */
[----:B------:R-:W-:Y:S01]  /*8300*/  @!P0 FADD R33, R25, R33 ;  /* 0x0000002119218221 */ /* 0x000fe20000000000 */
[----:B------:R-:W-:Y:S01]  /*8310*/  @!P0 FADD R34, R26, R34 ;  /* 0x000000221a228221 */ /* 0x000fe20000000000 */
[----:B------:R-:W-:Y:S01]  /*8320*/  @!P0 FADD R35, R27, R35 ;  /* 0x000000231b238221 */ /* 0x000fe20000000000 */
[----:B------:R-:W-:Y:S01]  /*8330*/  ISETP.NE.AND P0, PT, R28, 0x4, PT ;  /* 0x000000041c00780c */ /* 0x000fe20003f05270 */
[----:B------:R-:W2:Y:S03]  /*8340*/  LDS.128 R24, [UR4+0x60] ;  /* 0x00006004ff187984 */ /* 0x000ea60008000c00 */
[----:B------:R-:W-:Y:S02]  /*8350*/  SEL R37, R32, R37, !P0 ;  /* 0x0000002520257207 */ /* 0x000fe40004000000 */
[----:B------:R-:W-:Y:S02]  /*8360*/  FSEL R38, R33, R38, !P0 ;  /* 0x0000002621267208 */ /* 0x000fe40004000000 */
[----:B------:R-:W-:-:S02]  /*8370*/  FSEL R39, R34, R39, !P0 ;  /* 0x0000002722277208 */ /* 0x000fc40004000000 */
[----:B------:R-:W-:Y:S02]  /*8380*/  FSEL R50, R35, R50, !P0 ;  /* 0x0000003223327208 */ /* 0x000fe40004000000 */
[----:B0-----:R-:W-:Y:S02]  /*8390*/  ISETP.NE.AND P0, PT, R40, RZ, PT ;  /* 0x000000ff2800720c */ /* 0x001fe40003f05270 */
[----:B------:R-:W-:-:S11]  /*83a0*/  IADD3 R40, PT, PT, R32, R40, RZ ;  /* 0x0000002820287210 */ /* 0x000fd60007ffe0ff */
[----:B------:R-:W-:Y:S01]  /*83b0*/  @!P0 FADD R41, R33, R41 ;  /* 0x0000002921298221 */ /* 0x000fe20000000000 */
[----:B------:R-:W-:Y:S01]  /*83c0*/  @!P0 FADD R42, R34, R42 ;  /* 0x0000002a222a8221 */ /* 0x000fe20000000000 */
[----:B------:R-:W-:Y:S01]  /*83d0*/  @!P0 FADD R43, R35, R43 ;  /* 0x0000002b232b8221 */ /* 0x000fe20000000000 */
[----:B------:R-:W-:Y:S01]  /*83e0*/  ISETP.NE.AND P0, PT, R28, 0x5, PT ;  /* 0x000000051c00780c */ /* 0x000fe20003f05270 */
[----:B------:R-:W0:Y:S03]  /*83f0*/  LDS.128 R32, [UR4+0x70] ;  /* 0x00007004ff207984 */ /* 0x000e260008000c00 */
[----:B------:R-:W-:Y:S02]  /*8400*/  SEL R37, R40, R37, !P0 ;  /* 0x0000002528257207 */ /* 0x000fe40004000000 */
[----:B------:R-:W-:Y:S02]  /*8410*/  FSEL R38, R41, R38, !P0 ;  /* 0x0000002629267208 */ /* 0x000fe40004000000 */
[----:B------:R-:W-:-:S02]  /*8420*/  FSEL R39, R42, R39, !P0 ;  /* 0x000000272a277208 */ /* 0x000fc40004000000 */
[----:B------:R-:W-:Y:S02]  /*8430*/  FSEL R50, R43, R50, !P0 ;  /* 0x000000322b327208 */ /* 0x000fe40004000000 */
[----:B-1----:R-:W-:Y:S01]  /*8440*/  ISETP.NE.AND P0, PT, R44, RZ, PT ;  /* 0x000000ff2c00720c */ /* 0x002fe20003f05270 */
[----:B------:R-:W-:-:S12]  /*8450*/  IMAD.IADD R40, R40, 0x1, R44 ;  /* 0x0000000128287824 */ /* 0x000fd800078e022c */
        /* <DEDUP_REMOVED lines=18> */
[----:B0-----:R-:W-:-:S13]  /*8580*/  ISETP.NE.AND P0, PT, R32, RZ, PT ;  /* 0x000000ff2000720c */ /* 0x001fda0003f05270 */
[----:B------:R-:W-:Y:S01]  /*8590*/  @!P0 FADD R33, R25, R33 ;  /* 0x0000002119218221 */ /* 0x000fe20000000000 */
[----:B------:R-:W-:Y:S01]  /*85a0*/  @!P0 FADD R34, R26, R34 ;  /* 0x000000221a228221 */ /* 0x000fe20000000000 */
[----:B------:R-:W-:Y:S01]  /*85b0*/  @!P0 FADD R35, R27, R35 ;  /* 0x000000231b238221 */ /* 0x000fe20000000000 */
[----:B------:R-:W-:Y:S01]  /*85c0*/  ISETP.GE.U32.AND P0, PT, R30, 0x20, PT ;  /* 0x000000201e00780c */ /* 0x000fe20003f06070 */
[----:B------:R0:W1:Y:S01]  /*85d0*/  SHFL.UP PT, R37, R36, 0x1, RZ ;  /* 0x0420000024257989 */ /* 0x00006200000e00ff */
[----:B------:R-:W-:-:S03]  /*85e0*/  IMAD.IADD R43, R24, 0x1, R32 ;  /* 0x00000001182b7824 */ /* 0x000fc600078e0220 */
[----:B------:R-:W2:Y:S04]  /*85f0*/  SHFL.UP PT, R21, R21, 0x1, RZ ;  /* 0x0420000015157989 */ /* 0x000ea800000e00ff */
[----:B------:R-:W3:Y:S04]  /*8600*/  SHFL.UP PT, R22, R22, 0x1, RZ ;  /* 0x0420000016167989 */ /* 0x000ee800000e00ff */
[----:B------:R-:W4:Y:S01]  /*8610*/  SHFL.UP PT, R23, R23, 0x1, RZ ;  /* 0x0420000017177989 */ /* 0x000f2200000e00ff */
[----:B0-----:R-:W-:Y:S05]  /*8620*/  @!P0 BRA `(.L_x_1123) ;  /* 0x00000000002c8947 */ /* 0x001fea0003800000 */
[----:B-1----:R-:W-:Y:S02]  /*8630*/  ISETP.NE.AND P0, PT, R37, RZ, PT ;  /* 0x000000ff2500720c */ /* 0x002fe40003f05270 */
[----:B------:R-:W-:-:S04]  /*8640*/  ISETP.NE.AND P1, PT, R29, RZ, PT ;  /* 0x000000ff1d00720c */ /* 0x000fc80003f25270 */
[----:B------:R-:W-:-:S04]  /*8650*/  SEL R37, R37, RZ, P1 ;  /* 0x000000ff25257207 */ /* 0x000fc80000800000 */
[----:B------:R-:W-:-:S03]  /*8660*/  IADD3 R37, PT, PT, R28, R37, RZ ;  /* 0x000000251c257210 */ /* 0x000fc60007ffe0ff */
[----:B--2---:R-:W-:Y:S01]  /*8670*/  @!P0 FADD R21, R21, R38 ;  /* 0x0000002615158221 */ /* 0x004fe20000000000 */
[----:B---3--:R-:W-:Y:S01]  /*8680*/  @!P0 FADD R22, R22, R39 ;  /* 0x0000002716168221 */ /* 0x008fe20000000000 */
[----:B----4-:R-:W-:-:S03]  /*8690*/  @!P0 FADD R23, R23, R50 ;  /* 0x0000003217178221 */ /* 0x010fc60000000000 */
[----:B------:R-:W-:Y:S02]  /*86a0*/  FSEL R21, R38, R21, !P1 ;  /* 0x0000001526157208 */ /* 0x000fe40004800000 */
[----:B------:R-:W-:Y:S02]  /*86b0*/  FSEL R22, R39, R22, !P1 ;  /* 0x0000001627167208 */ /* 0x000fe40004800000 */
[----:B------:R-:W-:Y:S01]  /*86c0*/  FSEL R23, R50, R23, !P1 ;  /* 0x0000001732177208 */ /* 0x000fe20004800000 */
[----:B------:R-:W-:Y:S06]  /*86d0*/  BRA `(.L_x_1124) ;  /* 0x0000001000dc7947 */ /* 0x000fec0003800000 */
.L_x_1123:
[----:B------:R-:W-:Y:S04]  /*86e0*/  BSSY.RECONVERGENT B0, `(.L_x_1125) ;  /* 0x0000014000007945 */ /* 0x000fe80003800200 */
[----:B------:R-:W-:Y:S05]  /*86f0*/  @P6 BRA `(.L_x_1126) ;  /* 0x0000000000486947 */ /* 0x000fea0003800000 */
[----:B------:R-:W0:Y:S01]  /*8700*/  LDC.64 R24, c[0x0][0x3b0] ;  /* 0x0000ec00ff187b82 */ /* 0x000e220000000a00 */
[----:B------:R-:W-:Y:S01]  /*8710*/  IMAD.MOV.U32 R38, RZ, RZ, R33 ;  /* 0x000000ffff267224 */ /* 0x000fe200078e0021 */
[----:B------:R0:W-:Y:S01]  /*8720*/  STS [UR4+0xc4], R43 ;  /* 0x0000c42bff007988 */ /* 0x0001e20008000804 */
[----:B------:R-:W-:Y:S02]  /*8730*/  IMAD.MOV.U32 R39, RZ, RZ, R34 ;  /* 0x000000ffff277224 */ /* 0x000fe400078e0022 */
[----:B------:R-:W-:Y:S01]  /*8740*/  IMAD.MOV.U32 R31, RZ, RZ, 0x64 ;  /* 0x00000064ff1f7424 */ /* 0x000fe200078e00ff */
[----:B------:R0:W-:Y:S02]  /*8750*/  STS [UR4+0xd0], R35 ;  /* 0x0000d023ff007988 */ /* 0x0001e40008000804 */
[----:B------:R-:W5:Y:S02]  /*8760*/  LDC.64 R26, c[0x0][0x3a8] ;  /* 0x0000ea00ff1a7b82 */ /* 0x000f640000000a00 */
[----:B------:R0:W-:Y:S02]  /*8770*/  STS.64 [UR4+0xc8], R38 ;  /* 0x0000c826ff007988 */ /* 0x0001e40008000a04 */
[----:B0-----:R-:W-:-:S05]  /*8780*/  IMAD.WIDE.U32 R24, R61, 0x10, R24 ;  /* 0x000000103d187825 */ /* 0x001fca00078e0018 */
[----:B------:R0:W-:Y:S01]  /*8790*/  ST.E.STRONG.GPU desc[UR8][R24.64+0x200], R43 ;  /* 0x0002002b18007985 */ /* 0x0001e2000c10f908 */
[----:B-----5:R-:W-:-:S03]  /*87a0*/  IMAD.WIDE.U32 R26, R61, 0x4, R26 ;  /* 0x000000043d1a7825 */ /* 0x020fc600078e001a */
[----:B------:R0:W-:Y:S04]  /*87b0*/  ST.E.STRONG.GPU desc[UR8][R24.64+0x204], R33 ;  /* 0x0002042118007985 */ /* 0x0001e8000c10f908 */
[----:B------:R0:W-:Y:S04]  /*87c0*/  ST.E.STRONG.GPU desc[UR8][R24.64+0x208], R34 ;  /* 0x0002082218007985 */ /* 0x0001e8000c10f908 */
[----:B------:R0:W-:Y:S01]  /*87d0*/  ST.E.STRONG.GPU desc[UR8][R24.64+0x20c], R35 ;  /* 0x00020c2318007985 */ /* 0x0001e2000c10f908 */
[----:B------:R-:W-:Y:S06]  /*87e0*/  MEMBAR.ALL.GPU ;  /* 0x0000000000007992 */ /* 0x000fec000000a000 */
[----:B------:R-:W-:-:S00]  /*87f0*/  ERRBAR ;  /* 0x00000000000079ab */ /* 0x000fc00000000000 */
[----:B------:R-:W-:Y:S06]  /*8800*/  CGAERRBAR ;  /* 0x00000000000075ab */ /* 0x000fec0000000000 */
[----:B------:R0:W-:Y:S02]  /*8810*/  ST.E.STRONG.GPU desc[UR8][R26.64+0x80], R31 ;  /* 0x0000801f1a007985 */ /* 0x0001e4000c10f908 */
.L_x_1126:
[----:B------:R-:W-:Y:S05]  /*8820*/  BSYNC.RECONVERGENT B0 ;  /* 0x0000000000007941 */ /* 0x000fea0003800200 */
.L_x_1125:
[----:B------:R-:W5:Y:S01]  /*8830*/  LDCU UR5, c[0x0][0x370] ;  /* 0x00006e00ff0577ac */ /* 0x000f620008000800 */
[----:B------:R-:W-:-:S04]  /*8840*/  LOP3.LUT R30, RZ, R30, RZ, 0x33, !PT ;  /* 0x0000001eff1e7212 */ /* 0x000fc800078e33ff */
[----:B0-----:R-:W-:Y:S01]  /*8850*/  IADD3 R31, PT, PT, R30, R61, RZ ;  /* 0x0000003d1e1f7210 */ /* 0x001fe20007ffe0ff */
[----:B-----5:R-:W-:-:S09]  /*8860*/  UISETP.GT.U32.AND UP0, UPT, UR5, 0x1f3, UPT ;  /* 0x000001f30500788c */ /* 0x020fd2000bf04070 */
[----:B------:R-:W-:Y:S05]  /*8870*/  BRA.U UP0, `(.L_x_1127) ;  /* 0x0000000100087547 */ /* 0x000fea000b800000 */
[----:B------:R0:W-:Y:S06]  /*8880*/  MEMBAR.SC.CTA ;  /* 0x0000000000007992 */ /* 0x0001ec0000000000 */
[----:B0-----:R-:W-:Y:S05]  /*8890*/  BRA `(.L_x_1128) ;  /* 0x0000000000087947 */ /* 0x001fea0003800000 */
.L_x_1127:
[----:B------:R-:W-:Y:S05]  /*88a0*/  NANOSLEEP 0x1c2 ;  /* 0x000001c20000795d */ /* 0x000fea0003800000 */
[----:B------:R-:W-:Y:S01]  /*88b0*/  NOP ;  /* 0x0000000000007918 */ /* 0x000fe20000000000 */
.L_x_1128:
[----:B------:R-:W0:Y:S02]  /*88c0*/  LDC.64 R26, c[0x0][0x3a8] ;  /* 0x0000ea00ff1a7b82 */ /* 0x000e240000000a00 */
[----:B0-----:R-:W-:-:S07]  /*88d0*/  IMAD.WIDE R26, R31, 0x4, R26 ;  /* 0x000000041f1a7825 */ /* 0x001fce00078e021a */
.L_x_1130:
        /* <DEDUP_REMOVED lines=10> */
.L_x_1212:
        /* <DEDUP_REMOVED lines=13> */
.L_x_1132:
[----:B------:R-:W0:Y:S02]  /*8a50*/  LDC.64 R24, c[0x0][0x3b8] ;  /* 0x0000ee00ff187b82 */ /* 0x000e240000000a00 */
[----:B0-----:R-:W-:-:S05]  /*8a60*/  IMAD.WIDE R24, R31, 0x10, R24 ;  /* 0x000000101f187825 */ /* 0x001fca00078e0218 */
[----:B------:R0:W5:Y:S04]  /*8a70*/  LD.E.STRONG.GPU R40, desc[UR8][R24.64+0x200] ;  /* 0x0002000818287980 */ /* 0x000168000c10f900 */
[----:B------:R0:W5:Y:S04]  /*8a80*/  LD.E.STRONG.GPU R38, desc[UR8][R24.64+0x204] ;  /* 0x0002040818267980 */ /* 0x000168000c10f900 */
[----:B------:R0:W5:Y:S04]  /*8a90*/  LD.E.STRONG.GPU R39, desc[UR8][R24.64+0x208] ;  /* 0x0002080818277980 */ /* 0x000168000c10f900 */
[----:B------:R0:W5:Y:S02]  /*8aa0*/  LD.E.STRONG.GPU R28, desc[UR8][R24.64+0x20c] ;  /* 0x00020c08181c7980 */ /* 0x000164000c10f900 */
.L_x_1133:
[----:B------:R-:W-:Y:S05]  /*8ab0*/  BSYNC.RECONVERGENT B0 ;  /* 0x0000000000007941 */ /* 0x000fea0003800200 */
.L_x_1131:
[----:B------:R-:W-:-:S03]  /*8ac0*/  UMOV UR5, 0xffffffff ;  /* 0xffffffff00057882 */ /* 0x000fc60000000000 */
[----:B------:R-:W-:Y:S05]  /*8ad0*/  BRA.DIV UR5, `(.L_x_1134) ;  /* 0x0000003205a87947 */ /* 0x000fea000b800000 */
[----:B------:R-:W1:Y:S01]  /*8ae0*/  S2R R30, SR_GEMASK ;  /* 0x00000000001e7919 */ /* 0x000e620000003c00 */
[----:B0-----:R-:W-:-:S04]  /*8af0*/  VOTE.ANY R24, PT, !P0 ;  /* 0x0000000000187806 */ /* 0x001fc800040e0100 */
[----:B-1----:R-:W-:-:S05]  /*8b00*/  LOP3.LUT R24, R24, 0x80000000, R30, 0xec, !PT ;  /* 0x8000000018187812 */ /* 0x002fca00078eec1e */
[----:B------:R-:W-:-:S05]  /*8b10*/  VIADD R25, R24, 0xffffffff ;  /* 0xffffffff18197836 */ /* 0x000fca0000000000 */
[----:B------:R-:W-:Y:S01]  /*8b20*/  LOP3.LUT R25, R24, R25, RZ, 0xc, !PT ;  /* 0x0000001918197212 */ /* 0x000fe200078e0cff */
[----:B------:R-:W-:-:S03]  /*8b30*/  VIADD R24, R29, 0x2 ;  /* 0x000000021d187836 */ /* 0x000fc60000000000 */
[----:B------:R-:W0:Y:S02]  /*8b40*/  POPC R27, R25 ;  /* 0x00000019001b7309 */ /* 0x000e240000000000 */
[----:B0----5:R-:W0:Y:S01]  /*8b50*/  SHFL.DOWN PT, R45, R40, 0x1, R27 ;  /* 0x08200000282d7989 */ /* 0x021e2200000e001b */
[CC--:B------:R-:W-:Y:S02]  /*8b60*/  ISETP.GE.AND P0, PT, R29.reuse, R27.reuse, PT ;  /* 0x0000001b1d00720c */ /* 0x0c0fe40003f06270 */
[----:B------:R-:W-:Y:S01]  /*8b70*/  ISETP.GT.AND P6, PT, R24, R27, PT ;  /* 0x0000001b1800720c */ /* 0x000fe20003fc4270 */
[----:B------:R-:W1:Y:S01]  /*8b80*/  SHFL.DOWN PT, R47, R38, 0x1, R27 ;  /* 0x08200000262f7989 */ /* 0x000e6200000e001b */
[C---:B------:R-:W-:Y:S01]  /*8b90*/  ISETP.NE.OR P1, PT, R40.reuse, RZ, P0 ;  /* 0x000000ff2800720c */ /* 0x040fe20000725670 */
[----:B------:R-:W-:Y:S02]  /*8ba0*/  VIADD R24, R29, 0x4 ;  /* 0x000000041d187836 */ /* 0x000fe40000000000 */
[----:B------:R-:W2:Y:S04]  /*8bb0*/  SHFL.DOWN PT, R32, R39, 0x1, R27 ;  /* 0x0820000027207989 */ /* 0x000ea800000e001b */
[----:B------:R-:W3:Y:S02]  /*8bc0*/  SHFL.DOWN PT, R36, R28, 0x1, R27 ;  /* 0x082000001c247989 */ /* 0x000ee400000e001b */
[----:B0-----:R-:W-:-:S04]  /*8bd0*/  @!P0 IMAD.IADD R45, R40, 0x1, R45 ;  /* 0x00000001282d8824 */ /* 0x001fc800078e022d */
[----:B-1----:R-:W-:Y:S01]  /*8be0*/  @!P1 FADD R38, R38, R47 ;  /* 0x0000002f26269221 */ /* 0x002fe20000000000 */
[----:B------:R-:W-:Y:S02]  /*8bf0*/  @!P0 MOV R40, R45 ;  /* 0x0000002d00288202 */ /* 0x000fe40000000f00 */
[----:B------:R-:W-:Y:S01]  /*8c00*/  PLOP3.LUT P0, PT, PT, PT, PT, 0x80, 0x8 ;  /* 0x000000000008781c */ /* 0x000fe20003f0f070 */
[----:B--2---:R-:W-:Y:S01]  /*8c10*/  @!P1 FADD R39, R39, R32 ;  /* 0x0000002027279221 */ /* 0x004fe20000000000 */
[----:B------:R-:W0:Y:S01]  /*8c20*/  SHFL.DOWN PT, R47, R38, 0x2, R27 ;  /* 0x08400000262f7989 */ /* 0x000e2200000e001b */
[----:B---3--:R-:W-:-:S03]  /*8c30*/  @!P1 FADD R28, R28, R36 ;  /* 0x000000241c1c9221 */ /* 0x008fc60000000000 */
[----:B------:R-:W1:Y:S01]  /*8c40*/  SHFL.DOWN PT, R45, R40, 0x2, R27 ;  /* 0x08400000282d7989 */ /* 0x000e6200000e001b */
[----:B------:R-:W-:-:S03]  /*8c50*/  @!P6 ISETP.NE.AND P1, PT, R40, RZ, PT ;  /* 0x000000ff2800e20c */ /* 0x000fc60003f25270 */
[----:B------:R-:W2:Y:S01]  /*8c60*/  SHFL.DOWN PT, R32, R39, 0x2, R27 ;  /* 0x0840000027207989 */ /* 0x000ea200000e001b */
[----:B------:R-:W-:-:S03]  /*8c70*/  @!P6 PLOP3.LUT P0, PT, P1, PT, PT, 0x80, 0x8 ;  /* 0x000000000008e81c */ /* 0x000fc60000f0f070 */
[----:B------:R-:W3:Y:S10]  /*8c80*/  SHFL.DOWN PT, R36, R28, 0x2, R27 ;  /* 0x084000001c247989 */ /* 0x000ef400000e001b */
[----:B0-----:R-:W-:Y:S01]  /*8c90*/  @!P0 FADD R38, R38, R47 ;  /* 0x0000002f26268221 */ /* 0x001fe20000000000 */
[----:B-1----:R-:W-:-:S04]  /*8ca0*/  @!P6 IMAD.IADD R45, R40, 0x1, R45 ;  /* 0x00000001282de824 */ /* 0x002fc800078e022d */
[----:B------:R-:W-:Y:S01]  /*8cb0*/  SHFL.DOWN PT, R47, R38, 0x4, R27 ;  /* 0x08800000262f7989 */ /* 0x000fe200000e001b */
[----:B------:R-:W-:Y:S02]  /*8cc0*/  @!P6 IMAD.MOV.U32 R40, RZ, RZ, R45 ;  /* 0x000000ffff28e224 */ /* 0x000fe400078e002d */
[----:B--2---:R-:W-:Y:S01]  /*8cd0*/  @!P0 FADD R39, R39, R32 ;  /* 0x0000002027278221 */ /* 0x004fe20000000000 */
[----:B------:R-:W-:Y:S01]  /*8ce0*/  PLOP3.LUT P6, PT, PT, PT, PT, 0x80, 0x8 ;  /* 0x000000000008781c */ /* 0x000fe20003fcf070 */
[----:B---3--:R-:W-:Y:S01]  /*8cf0*/  @!P0 FADD R28, R28, R36 ;  /* 0x000000241c1c8221 */ /* 0x008fe20000000000 */
[----:B------:R-:W0:Y:S01]  /*8d00*/  SHFL.DOWN PT, R45, R40, 0x4, R27 ;  /* 0x08800000282d7989 */ /* 0x000e2200000e001b */
[----:B------:R-:W-:Y:S02]  /*8d10*/  ISETP.GT.AND P0, PT, R24, R27, PT ;  /* 0x0000001b1800720c */ /* 0x000fe40003f04270 */
[----:B------:R-:W-:Y:S01]  /*8d20*/  IADD3 R24, PT, PT, R29, 0x8, RZ ;  /* 0x000000081d187810 */ /* 0x000fe20007ffe0ff */
[----:B------:R-:W1:Y:S04]  /*8d30*/  SHFL.DOWN PT, R32, R39, 0x4, R27 ;  /* 0x0880000027207989 */ /* 0x000e6800000e001b */
[----:B------:R-:W2:Y:S06]  /*8d40*/  SHFL.DOWN PT, R36, R28, 0x4, R27 ;  /* 0x088000001c247989 */ /* 0x000eac00000e001b */
[----:B------:R-:W-:-:S04]  /*8d50*/  @!P0 ISETP.NE.AND P1, PT, R40, RZ, PT ;  /* 0x000000ff2800820c */ /* 0x000fc80003f25270 */
[----:B------:R-:W-:Y:S01]  /*8d60*/  @!P0 PLOP3.LUT P6, PT, P1, PT, PT, 0x80, 0x8 ;  /* 0x000000000008881c */ /* 0x000fe20000fcf070 */
[----:B0-----:R-:W-:-:S04]  /*8d70*/  @!P0 IMAD.IADD R45, R40, 0x1, R45 ;  /* 0x00000001282d8824 */ /* 0x001fc800078e022d */
[----:B------:R-:W-:Y:S01]  /*8d80*/  @!P0 IMAD.MOV.U32 R40, RZ, RZ, R45 ;  /* 0x000000ffff288224 */ /* 0x000fe200078e002d */
[----:B------:R-:W-:-:S07]  /*8d90*/  PLOP3.LUT P0, PT, PT, PT, PT, 0x80, 0x8 ;  /* 0x000000000008781c */ /* 0x000fce0003f0f070 */
[----:B------:R-:W-:Y:S01]  /*8da0*/  @!P6 FADD R38, R38, R47 ;  /* 0x0000002f2626e221 */ /* 0x000fe20000000000 */
[----:B-1----:R-:W-:Y:S01]  /*8db0*/  @!P6 FADD R39, R39, R32 ;  /* 0x000000202727e221 */ /* 0x002fe20000000000 */
[----:B--2---:R-:W-:Y:S01]  /*8dc0*/  @!P6 FADD R28, R28, R36 ;  /* 0x000000241c1ce221 */ /* 0x004fe20000000000 */
[----:B------:R-:W-:Y:S01]  /*8dd0*/  ISETP.GT.AND P6, PT, R24, R27, PT ;  /* 0x0000001b1800720c */ /* 0x000fe20003fc4270 */
[----:B------:R-:W0:Y:S01]  /*8de0*/  SHFL.DOWN PT, R45, R40, 0x8, R27 ;  /* 0x09000000282d7989 */ /* 0x000e2200000e001b */
[----:B------:R-:W-:-:S03]  /*8df0*/  VIADD R32, R29, 0x10 ;  /* 0x000000101d207836 */ /* 0x000fc60000000000 */
[----:B------:R-:W1:Y:S04]  /*8e00*/  SHFL.DOWN PT, R47, R38, 0x8, R27 ;  /* 0x09000000262f7989 */ /* 0x000e6800000e001b */
[----:B------:R-:W2:Y:S04]  /*8e10*/  SHFL.DOWN PT, R42, R39, 0x8, R27 ;  /* 0x09000000272a7989 */ /* 0x000ea800000e001b */
[----:B------:R-:W3:Y:S01]  /*8e20*/  SHFL.DOWN PT, R36, R28, 0x8, R27 ;  /* 0x090000001c247989 */ /* 0x000ee200000e001b */
[----:B------:R-:W-:-:S04]  /*8e30*/  @!P6 ISETP.NE.AND P1, PT, R40, RZ, PT ;  /* 0x000000ff2800e20c */ /* 0x000fc80003f25270 */
[----:B------:R-:W-:Y:S02]  /*8e40*/  @!P6 PLOP3.LUT P0, PT, P1, PT, PT, 0x80, 0x8 ;  /* 0x000000000008e81c */ /* 0x000fe40000f0f070 */
[----:B0-----:R-:W-:-:S05]  /*8e50*/  @!P6 IADD3 R45, PT, PT, R40, R45, RZ ;  /* 0x0000002d282de210 */ /* 0x001fca0007ffe0ff */
[----:B------:R-:W-:-:S06]  /*8e60*/  @!P6 IMAD.MOV.U32 R40, RZ, RZ, R45 ;  /* 0x000000ffff28e224 */ /* 0x000fcc00078e002d */
        /* <DEDUP_REMOVED lines=10> */
[----:B------:R-:W-:Y:S02]  /*8f10*/  @!P0 PLOP3.LUT P6, PT, P1, PT, PT, 0x80, 0x8 ;  /* 0x000000000008881c */ /* 0x000fe40000fcf070 */
[----:B------:R-:W-:Y:S01]  /*8f20*/  ISETP.NE.AND P1, PT, R41, 0x65, PT ;  /* 0x000000652900780c */ /* 0x000fe20003f25270 */
[----:B0-----:R-:W-:-:S04]  /*8f30*/  @!P0 IMAD.IADD R45, R40, 0x1, R45 ;  /* 0x00000001282d8824 */ /* 0x001fc800078e022d */
[----:B------:R-:W-:-:S06]  /*8f40*/  @!P0 IMAD.MOV.U32 R40, RZ, RZ, R45 ;  /* 0x000000ffff288224 */ /* 0x000fcc00078e002d */
[----:B-1----:R-:W-:Y:S01]  /*8f50*/  @!P6 FADD R38, R38, R47 ;  /* 0x0000002f2626e221 */ /* 0x002fe20000000000 */
[----:B--2---:R-:W-:Y:S01]  /*8f60*/  @!P6 FADD R39, R39, R42 ;  /* 0x0000002a2727e221 */ /* 0x004fe20000000000 */
[----:B------:R-:W-:Y:S01]  /*8f70*/  VOTE.ALL P1, P1 ;  /* 0x0000000000ff7806 */ /* 0x000fe20000820000 */
[----:B---3--:R-:W-:-:S12]  /*8f80*/  @!P6 FADD R28, R28, R36 ;  /* 0x000000241c1ce221 */ /* 0x008fd80000000000 */
.L_x_1236:
[----:B------:R-:W-:Y:S05]  /*8f90*/  @!P1 BRA `(.L_x_1135) ;  /* 0x0000000400f49947 */ /* 0x000fea0003800000 */
.L_x_1142:
[----:B------:R-:W0:Y:S01]  /*8fa0*/  LDC.64 R24, c[0x0][0x3a8] ;  /* 0x0000ea00ff187b82 */ /* 0x000e220000000a00 */
[----:B------:R-:W-:Y:S05]  /*8fb0*/  YIELD ;  /* 0x0000000000007946 */ /* 0x000fea0003800000 */
[----:B0-----:R-:W-:-:S07]  /*8fc0*/  IMAD.WIDE R26, R31, 0x4, R24 ;  /* 0x000000041f1a7825 */ /* 0x001fce00078e0218 */
.L_x_1137:
        /* <DEDUP_REMOVED lines=10> */
.L_x_1239:
        /* <DEDUP_REMOVED lines=13> */
.L_x_1139:
[----:B------:R-:W0:Y:S02]  /*9140*/  LDC.64 R24, c[0x0][0x3b8] ;  /* 0x0000ee00ff187b82 */ /* 0x000e240000000a00 */
[----:B0-----:R-:W-:-:S05]  /*9150*/  IMAD.WIDE R24, R31, 0x10, R24 ;  /* 0x000000101f187825 */ /* 0x001fca00078e0218 */
[----:B------:R1:W5:Y:S04]  /*9160*/  LD.E.STRONG.GPU R41, desc[UR8][R24.64] ;  /* 0x0000000818297980 */ /* 0x000368000c10f900 */
[----:B------:R1:W5:Y:S04]  /*9170*/  LD.E.STRONG.GPU R42, desc[UR8][R24.64+0x4] ;  /* 0x00000408182a7980 */ /* 0x000368000c10f900 */
[----:B------:R1:W5:Y:S04]  /*9180*/  LD.E.STRONG.GPU R44, desc[UR8][R24.64+0x8] ;  /* 0x00000808182c7980 */ /* 0x000368000c10f900 */
[----:B------:R1:W5:Y:S02]  /*9190*/  LD.E.STRONG.GPU R45, desc[UR8][R24.64+0xc] ;  /* 0x00000c08182d7980 */ /* 0x000364000c10f900 */
.L_x_1140:
[----:B------:R-:W-:Y:S05]  /*91a0*/  BSYNC.RECONVERGENT B0 ;  /* 0x0000000000007941 */ /* 0x000fea0003800200 */
.L_x_1138:
[----:B------:R-:W-:-:S03]  /*91b0*/  UMOV UR5, 0xffffffff ;  /* 0xffffffff00057882 */ /* 0x000fc60000000000 */
[----:B------:R-:W-:Y:S05]  /*91c0*/  BRA.DIV UR5, `(.L_x_1141) ;  /* 0x0000003605a07947 */ /* 0x000fea000b800000 */
[----:B01----:R-:W-:Y:S01]  /*91d0*/  VOTE.ANY R24, PT, !P0 ;  /* 0x0000000000187806 */ /* 0x003fe200040e0100 */
[----:B-----5:R-:W-:Y:S01]  /*91e0*/  IMAD.MOV.U32 R47, RZ, RZ, R41 ;  /* 0x000000ffff2f7224 */ /* 0x020fe200078e0029 */
[----:B------:R-:W-:Y:S01]  /*91f0*/  MOV R50, R42 ;  /* 0x0000002a00327202 */ /* 0x000fe20000000f00 */
[----:B------:R-:W-:Y:S01]  /*9200*/  VIADD R26, R29, 0x2 ;  /* 0x000000021d1a7836 */ /* 0x000fe20000000000 */
[----:B------:R-:W-:Y:S01]  /*9210*/  LOP3.LUT R24, R24, 0x80000000, R30, 0xec, !PT ;  /* 0x8000000018187812 */ /* 0x000fe200078eec1e */
[----:B------:R-:W-:-:S03]  /*9220*/  VIADD R31, R31, 0xffffffe0 ;  /* 0xffffffe01f1f7836 */ /* 0x000fc60000000000 */
[----:B------:R-:W-:-:S04]  /*9230*/  IADD3 R25, PT, PT, R24, -0x1, RZ ;  /* 0xffffffff18197810 */ /* 0x000fc80007ffe0ff */
[----:B------:R-:W-:-:S04]  /*9240*/  LOP3.LUT R25, R24, R25, RZ, 0xc, !PT ;  /* 0x0000001918197212 */ /* 0x000fc800078e0cff */
[----:B------:R-:W0:Y:S02]  /*9250*/  POPC R27, R25 ;  /* 0x00000019001b7309 */ /* 0x000e240000000000 */
[----:B0-----:R-:W0:Y:S01]  /*9260*/  SHFL.DOWN PT, R36, R41, 0x1, R27 ;  /* 0x0820000029247989 */ /* 0x001e2200000e001b */
[-C--:B------:R-:W-:Y:S02]  /*9270*/  ISETP.GE.AND P0, PT, R29, R27.reuse, PT ;  /* 0x0000001b1d00720c */ /* 0x080fe40003f06270 */
[----:B------:R-:W-:Y:S01]  /*9280*/  ISETP.GT.AND P6, PT, R26, R27, PT ;  /* 0x0000001b1a00720c */ /* 0x000fe20003fc4270 */
[----:B------:R-:W1:Y:S04]  /*9290*/  SHFL.DOWN PT, R53, R44, 0x1, R27 ;  /* 0x082000002c357989 */ /* 0x000e6800000e001b */
[----:B------:R-:W2:Y:S04]  /*92a0*/  SHFL.DOWN PT, R52, R45, 0x1, R27 ;  /* 0x082000002d347989 */ /* 0x000ea800000e001b */
[----:B------:R-:W3:Y:S02]  /*92b0*/  SHFL.DOWN PT, R51, R42, 0x1, R27 ;  /* 0x082000002a337989 */ /* 0x000ee400000e001b */
[C---:B------:R-:W-:Y:S01]  /*92c0*/  @!P0 ISETP.NE.AND P1, PT, R41.reuse, RZ, PT ;  /* 0x000000ff2900820c */ /* 0x040fe20003f25270 */
[----:B0-----:R-:W-:-:S04]  /*92d0*/  @!P0 IMAD.IADD R36, R41, 0x1, R36 ;  /* 0x0000000129248824 */ /* 0x001fc800078e0224 */
[----:B------:R-:W-:Y:S02]  /*92e0*/  @!P0 IMAD.MOV.U32 R47, RZ, RZ, R36 ;  /* 0x000000ffff2f8224 */ /* 0x000fe400078e0024 */
[----:B-1----:R-:W-:Y:S01]  /*92f0*/  @!P0 FADD R53, R44, R53 ;  /* 0x000000352c358221 */ /* 0x002fe20000000000 */
[----:B--2---:R-:W-:Y:S02]  /*9300*/  @!P0 FADD R54, R45, R52 ;  /* 0x000000342d368221 */ /* 0x004fe40000000000 */
[----:B------:R-:W0:Y:S02]  /*9310*/  SHFL.DOWN PT, R56, R47, 0x2, R27 ;  /* 0x084000002f387989 */ /* 0x000e2400000e001b */
[----:B------:R-:W-:Y:S01]  /*9320*/  @!P0 FSEL R53, R53, R44, !P1 ;  /* 0x0000002c35358208 */ /* 0x000fe20004800000 */
[----:B------:R-:W-:Y:S02]  /*9330*/  IMAD.MOV.U32 R52, RZ, RZ, R44 ;  /* 0x000000ffff347224 */ /* 0x000fe400078e002c */
[----:B---3--:R-:W-:Y:S01]  /*9340*/  @!P0 FADD R51, R42, R51 ;  /* 0x000000332a338221 */ /* 0x008fe20000000000 */
[----:B------:R-:W-:Y:S01]  /*9350*/  @!P0 FSEL R24, R54, R45, !P1 ;  /* 0x0000002d36188208 */ /* 0x000fe20004800000 */
[----:B------:R-:W-:-:S02]  /*9360*/  IMAD.MOV.U32 R54, RZ, RZ, R45 ;  /* 0x000000ffff367224 */ /* 0x000fc400078e002d */
[----:B------:R-:W-:Y:S01]  /*9370*/  @!P0 IMAD.MOV.U32 R52, RZ, RZ, R53 ;  /* 0x000000ffff348224 */ /* 0x000fe200078e0035 */
[----:B------:R-:W-:Y:S01]  /*9380*/  @!P0 FSEL R51, R51, R42, !P1 ;  /* 0x0000002a33338208 */ /* 0x000fe20004800000 */
[----:B------:R-:W-:Y:S01]  /*9390*/  @!P0 IMAD.MOV.U32 R54, RZ, RZ, R24 ;  /* 0x000000ffff368224 */ /* 0x000fe200078e0018 */
[----:B------:R-:W-:Y:S01]  /*93a0*/  @!P6 ISETP.NE.AND P1, PT, R47, RZ, PT ;  /* 0x000000ff2f00e20c */ /* 0x000fe20003f25270 */
[----:B------:R-:W-:Y:S01]  /*93b0*/  VIADD R24, R29, 0x4 ;  /* 0x000000041d187836 */ /* 0x000fe20000000000 */
[----:B------:R-:W-:Y:S02]  /*93c0*/  @!P0 MOV R50, R51 ;  /* 0x0000003300328202 */ /* 0x000fe40000000f00 */
[----:B------:R-:W1:Y:S01]  /*93d0*/  SHFL.DOWN PT, R51, R52, 0x2, R27 ;  /* 0x0840000034337989 */ /* 0x000e6200000e001b */
[----:B------:R-:W-:Y:S02]  /*93e0*/  PLOP3.LUT P0, PT, PT, PT, PT, 0x80, 0x8 ;  /* 0x000000000008781c */ /* 0x000fe40003f0f070 */
[----:B------:R-:W-:Y:S01]  /*93f0*/  @!P6 PLOP3.LUT P0, PT, P1, PT, PT, 0x80, 0x8 ;  /* 0x000000000008e81c */ /* 0x000fe20000f0f070 */
[----:B------:R-:W2:Y:S04]  /*9400*/  SHFL.DOWN PT, R36, R50, 0x2, R27 ;  /* 0x0840000032247989 */ /* 0x000ea800000e001b */
[----:B------:R-:W3:Y:S01]  /*9410*/  SHFL.DOWN PT, R53, R54, 0x2, R27 ;  /* 0x0840000036357989 */ /* 0x000ee200000e001b */
[----:B0-----:R-:W-:-:S05]  /*9420*/  @!P6 IADD3 R56, PT, PT, R47, R56, RZ ;  /* 0x000000382f38e210 */ /* 0x001fca0007ffe0ff */
[----:B------:R-:W-:Y:S01]  /*9430*/  @!P6 IMAD.MOV.U32 R47, RZ, RZ, R56 ;  /* 0x000000ffff2fe224 */ /* 0x000fe200078e0038 */
[----:B------:R-:W-:-:S04]  /*9440*/  PLOP3.LUT P6, PT, PT, PT, PT, 0x80, 0x8 ;  /* 0x000000000008781c */ /* 0x000fc80003fcf070 */
[----:B------:R-:W0:Y:S01]  /*9450*/  SHFL.DOWN PT, R56, R47, 0x4, R27 ;  /* 0x088000002f387989 */ /* 0x000e2200000e001b */
[----:B-1----:R-:W-:Y:S01]  /*9460*/  @!P0 FADD R52, R52, R51 ;  /* 0x0000003334348221 */ /* 0x002fe20000000000 */
[----:B--2---:R-:W-:-:S04]  /*9470*/  @!P0 FADD R50, R50, R36 ;  /* 0x0000002432328221 */ /* 0x004fc80000000000 */
[----:B------:R-:W-:Y:S01]  /*9480*/  SHFL.DOWN PT, R51, R52, 0x4, R27 ;  /* 0x0880000034337989 */ /* 0x000fe200000e001b */
[----:B---3--:R-:W-:Y:S01]  /*9490*/  @!P0 FADD R54, R54, R53 ;  /* 0x0000003536368221 */ /* 0x008fe20000000000 */
[----:B------:R-:W-:Y:S02]  /*94a0*/  ISETP.GT.AND P0, PT, R24, R27, PT ;  /* 0x0000001b1800720c */ /* 0x000fe40003f04270 */
[----:B------:R-:W1:Y:S01]  /*94b0*/  SHFL.DOWN PT, R36, R50, 0x4, R27 ;  /* 0x0880000032247989 */ /* 0x000e6200000e001b */
[----:B------:R-:W-:-:S03]  /*94c0*/  VIADD R24, R29, 0x8 ;  /* 0x000000081d187836 */ /* 0x000fc60000000000 */
[----:B------:R-:W2:Y:S07]  /*94d0*/  SHFL.DOWN PT, R53, R54, 0x4, R27 ;  /* 0x0880000036357989 */ /* 0x000eae00000e001b */
[C---:B0-----:R-:W-:Y:S01]  /*94e0*/  @!P0 IMAD.IADD R56, R47.reuse, 0x1, R56 ;  /* 0x000000012f388824 */ /* 0x041fe200078e0238 */
[----:B------:R-:W-:-:S04]  /*94f0*/  @!P0 ISETP.NE.AND P1, PT, R47, RZ, PT ;  /* 0x000000ff2f00820c */ /* 0x000fc80003f25270 */
[----:B------:R-:W-:Y:S02]  /*9500*/  @!P0 MOV R47, R56 ;  /* 0x00000038002f8202 */ /* 0x000fe40000000f00 */
[----:B------:R-:W-:Y:S02]  /*9510*/  @!P0 PLOP3.LUT P6, PT, P1, PT, PT, 0x80, 0x8 ;  /* 0x000000000008881c */ /* 0x000fe40000fcf070 */
[----:B------:R-:W-:Y:S01]  /*9520*/  PLOP3.LUT P0, PT, PT, PT, PT, 0x80, 0x8 ;  /* 0x000000000008781c */ /* 0x000fe20003f0f070 */
[----:B------:R-:W0:Y:S10]  /*9530*/  SHFL.DOWN PT, R56, R47, 0x8, R27 ;  /* 0x090000002f387989 */ /* 0x000e3400000e001b */
[----:B-1----:R-:W-:Y:S01]  /*9540*/  @!P6 FADD R50, R50, R36 ;  /* 0x000000243232e221 */ /* 0x002fe20000000000 */
[----:B------:R-:W-:Y:S01]  /*9550*/  @!P6 FADD R52, R52, R51 ;  /* 0x000000333434e221 */ /* 0x000fe20000000000 */
[----:B--2---:R-:W-:Y:S01]  /*9560*/  @!P6 FADD R54, R54, R53 ;  /* 0x000000353636e221 */ /* 0x004fe20000000000 */
[----:B------:R-:W-:-:S02]  /*9570*/  ISETP.GT.AND P6, PT, R24, R27, PT ;  /* 0x0000001b1800720c */ /* 0x000fc40003fc4270 */
[----:B------:R-:W1:Y:S04]  /*9580*/  SHFL.DOWN PT, R36, R50, 0x8, R27 ;  /* 0x0900000032247989 */ /* 0x000e6800000e001b */
[----:B------:R-:W2:Y:S04]  /*9590*/  SHFL.DOWN PT, R51, R52, 0x8, R27 ;  /* 0x0900000034337989 */ /* 0x000ea800000e001b */
[----:B------:R-:W3:Y:S03]  /*95a0*/  SHFL.DOWN PT, R53, R54, 0x8, R27 ;  /* 0x0900000036357989 */ /* 0x000ee600000e001b */
[C---:B------:R-:W-:Y:S01]  /*95b0*/  @!P6 ISETP.NE.AND P1, PT, R47.reuse, RZ, PT ;  /* 0x000000ff2f00e20c */ /* 0x040fe20003f25270 */
[----:B0-----:R-:W-:-:S03]  /*95c0*/  @!P6 IMAD.IADD R56, R47, 0x1, R56 ;  /* 0x000000012f38e824 */ /* 0x001fc600078e0238 */
[----:B------:R-:W-:Y:S01]  /*95d0*/  @!P6 PLOP3.LUT P0, PT, P1, PT, PT, 0x80, 0x8 ;  /* 0x000000000008e81c */ /* 0x000fe20000f0f070 */
[----:B------:R-:W-:Y:S01]  /*95e0*/  @!P6 IMAD.MOV.U32 R47, RZ, RZ, R56 ;  /* 0x000000ffff2fe224 */ /* 0x000fe200078e0038 */
[----:B------:R-:W-:-:S04]  /*95f0*/  PLOP3.LUT P6, PT, PT, PT, PT, 0x80, 0x8 ;  /* 0x000000000008781c */ /* 0x000fc80003fcf070 */
[----:B------:R-:W0:Y:S07]  /*9600*/  SHFL.DOWN PT, R56, R47, 0x10, R27 ;  /* 0x0a0000002f387989 */ /* 0x000e2e00000e001b */
[----:B-1----:R-:W-:Y:S01]  /*9610*/  @!P0 FADD R50, R50, R36 ;  /* 0x0000002432328221 */ /* 0x002fe20000000000 */
[----:B--2---:R-:W-:Y:S01]  /*9620*/  @!P0 FADD R52, R52, R51 ;  /* 0x0000003334348221 */ /* 0x004fe20000000000 */
[----:B---3--:R-:W-:Y:S01]  /*9630*/  @!P0 FADD R54, R54, R53 ;  /* 0x0000003536368221 */ /* 0x008fe20000000000 */
[----:B------:R-:W-:-:S02]  /*9640*/  ISETP.GT.AND P0, PT, R32, R27, PT ;  /* 0x0000001b2000720c */ /* 0x000fc40003f04270 */
[----:B------:R-:W1:Y:S04]  /*9650*/  SHFL.DOWN PT, R51, R50, 0x10, R27 ;  /* 0x0a00000032337989 */ /* 0x000e6800000e001b */
[----:B------:R-:W2:Y:S04]  /*9660*/  SHFL.DOWN PT, R53, R52, 0x10, R27 ;  /* 0x0a00000034357989 */ /* 0x000ea800000e001b */
[----:B------:R-:W3:Y:S03]  /*9670*/  SHFL.DOWN PT, R36, R54, 0x10, R27 ;  /* 0x0a00000036247989 */ /* 0x000ee600000e001b */
[C---:B------:R-:W-:Y:S01]  /*9680*/  @!P0 ISETP.NE.AND P1, PT, R47.reuse, RZ, PT ;  /* 0x000000ff2f00820c */ /* 0x040fe20003f25270 */
[----:B0-----:R-:W-:-:S03]  /*9690*/  @!P0 IMAD.IADD R56, R47, 0x1, R56 ;  /* 0x000000012f388824 */ /* 0x001fc600078e0238 */
[----:B------:R-:W-:Y:S02]  /*96a0*/  @!P0 PLOP3.LUT P6, PT, P1, PT, PT, 0x80, 0x8 ;  /* 0x000000000008881c */ /* 0x000fe40000fcf070 */
[----:B------:R-:W-:Y:S02]  /*96b0*/  @!P0 MOV R47, R56 ;  /* 0x00000038002f8202 */ /* 0x000fe40000000f00 */
[----:B------:R-:W-:Y:S02]  /*96c0*/  ISETP.NE.AND P1, PT, R40, RZ, PT ;  /* 0x000000ff2800720c */ /* 0x000fe40003f25270 */
[----:B------:R-:W-:Y:S01]  /*96d0*/  ISETP.NE.AND P0, PT, R46, 0x65, PT ;  /* 0x000000652e00780c */ /* 0x000fe20003f05270 */
[----:B------:R-:W-:-:S06]  /*96e0*/  IMAD.IADD R40, R47, 0x1, R40 ;  /* 0x000000012f287824 */ /* 0x000fcc00078e0228 */
[----:B-1----:R-:W-:Y:S01]  /*96f0*/  @!P6 FADD R50, R50, R51 ;  /* 0x000000333232e221 */ /* 0x002fe20000000000 */
[----:B--2---:R-:W-:Y:S01]  /*9700*/  @!P6 FADD R52, R52, R53 ;  /* 0x000000353434e221 */ /* 0x004fe20000000000 */
[----:B---3--:R-:W-:Y:S02]  /*9710*/  @!P6 FADD R54, R54, R36 ;  /* 0x000000243636e221 */ /* 0x008fe40000000000 */
[----:B------:R-:W-:Y:S01]  /*9720*/  @!P1 FADD R38, R50, R38 ;  /* 0x0000002632269221 */ /* 0x000fe20000000000 */
[----:B------:R-:W-:Y:S01]  /*9730*/  @!P1 FADD R39, R52, R39 ;  /* 0x0000002734279221 */ /* 0x000fe20000000000 */
[----:B------:R-:W-:Y:S01]  /*9740*/  VOTE.ALL P0, P0 ;  /* 0x0000000000ff7806 */ /* 0x000fe20000000000 */
[----:B------:R-:W-:-:S12]  /*9750*/  @!P1 FADD R28, R54, R28 ;  /* 0x0000001c361c9221 */ /* 0x000fd80000000000 */
.L_x_1263:
[----:B------:R-:W-:Y:S05]  /*9760*/  @P0 BRA `(.L_x_1142) ;  /* 0xfffffff8000c0947 */ /* 0x000fea000383ffff */
.L_x_1135:
[----:B------:R-:W0:Y:S01]  /*9770*/  S2R R24, SR_TID.X ;  /* 0x0000000000187919 */ /* 0x000e220000002100 */
[----:B------:R-:W-:Y:S01]  /*9780*/  ISETP.NE.AND P0, PT, R29, RZ, PT ;  /* 0x000000ff1d00720c */ /* 0x000fe20003f05270 */
[----:B------:R-:W-:Y:S01]  /*9790*/  BSSY.RECONVERGENT B0, `(.L_x_1143) ;  /* 0x0000025000007945 */ /* 0x000fe20003800200 */
[----:B------:R-:W-:-:S11]  /*97a0*/  IMAD.MOV.U32 R41, RZ, RZ, R38 ;  /* 0x000000ffff297224 */ /* 0x000fd600078e0026 */
[----:B------:R-:W1:Y:S01]  /*97b0*/  @!P0 S2R R25, SR_CgaCtaId ;  /* 0x0000000000198919 */ /* 0x000e620000008800 */
[----:B0-----:R-:W-:Y:S02]  /*97c0*/  ISETP.NE.AND P1, PT, R24, RZ, PT ;  /* 0x000000ff1800720c */ /* 0x001fe40003f25270 */
[----:B------:R-:W-:-:S04]  /*97d0*/  @!P0 MOV R24, 0x400 ;  /* 0x0000040000188802 */ /* 0x000fc80000000f00 */
[----:B-1----:R-:W-:Y:S01]  /*97e0*/  @!P0 LEA R36, R25, R24, 0x18 ;  /* 0x0000001819248211 */ /* 0x002fe200078ec0ff */
[----:B------:R-:W-:Y:S01]  /*97f0*/  IMAD.MOV.U32 R25, RZ, RZ, R28 ;  /* 0x000000ffff197224 */ /* 0x000fe200078e001c */
[----:B------:R-:W-:-:S05]  /*9800*/  MOV R24, R39 ;  /* 0x0000002700187202 */ /* 0x000fca0000000f00 */
[----:B------:R-:W-:Y:S05]  /*9810*/  @P1 BRA `(.L_x_1144) ;  /* 0x0000000000701947 */ /* 0x000fea0003800000 */
[----:B------:R-:W0:Y:S01]  /*9820*/  S2UR UR6, SR_CgaCtaId ;  /* 0x00000000000679c3 */ /* 0x000e220000008800 */
[----:B------:R-:W-:Y:S01]  /*9830*/  FADD R30, R33, R38 ;  /* 0x00000026211e7221 */ /* 0x000fe20000000000 */
[----:B------:R-:W-:Y:S01]  /*9840*/  FADD R31, R34, R39 ;  /* 0x00000027221f7221 */ /* 0x000fe20000000000 */
[----:B------:R-:W-:Y:S01]  /*9850*/  FADD R32, R35, R28 ;  /* 0x0000001c23207221 */ /* 0x000fe20000000000 */
[C---:B------:R-:W-:Y:S01]  /*9860*/  ISETP.NE.AND P1, PT, R43.reuse, RZ, PT ;  /* 0x000000ff2b00720c */ /* 0x040fe20003f25270 */
[----:B------:R-:W-:Y:S01]  /*9870*/  UMOV UR5, 0x400 ;  /* 0x0000040000057882 */ /* 0x000fe20000000000 */
[----:B------:R-:W-:Y:S02]  /*9880*/  IMAD.IADD R29, R43, 0x1, R40 ;  /* 0x000000012b1d7824 */ /* 0x000fe400078e0228 */
[----:B------:R-:W1:Y:S01]  /*9890*/  LDC.64 R44, c[0x0][0x3b8] ;  /* 0x0000ee00ff2c7b82 */ /* 0x000e620000000a00 */
[----:B------:R-:W-:Y:S01]  /*98a0*/  FSEL R30, R30, R33, !P1 ;  /* 0x000000211e1e7208 */ /* 0x000fe20004800000 */
[----:B------:R-:W-:Y:S01]  /*98b0*/  IMAD.MOV.U32 R33, RZ, RZ, 0x65 ;  /* 0x00000065ff217424 */ /* 0x000fe200078e00ff */
[----:B------:R-:W-:-:S02]  /*98c0*/  FSEL R31, R31, R34, !P1 ;  /* 0x000000221f1f7208 */ /* 0x000fc40004800000 */
[----:B------:R-:W-:-:S03]  /*98d0*/  FSEL R35, R32, R35, !P1 ;  /* 0x0000002320237208 */ /* 0x000fc60004800000 */
        /* <DEDUP_REMOVED lines=16> */
.L_x_1144:
[----:B------:R-:W-:Y:S05]  /*99e0*/  BSYNC.RECONVERGENT B0 ;  /* 0x0000000000007941 */ /* 0x000fea0003800200 */
.L_x_1143:
[----:B------:R1:W-:Y:S01]  /*99f0*/  @!P0 STS.64 [R36+0x90], R24 ;  /* 0x0000901824008388 */ /* 0x0003e20000000a00 */
[----:B------:R-:W-:Y:S01]  /*9a00*/  @!P0 MOV R37, R40 ;  /* 0x0000002800258202 */ /* 0x000fe20000000f00 */
[----:B------:R-:W-:Y:S02]  /*9a10*/  @!P0 IMAD.MOV.U32 R21, RZ, RZ, R38 ;  /* 0x000000ffff158224 */ /* 0x000fe400078e0026 */
[----:B------:R1:W-:Y:S01]  /*9a20*/  @!P0 STS.64 [R36+0x88], R40 ;  /* 0x0000882824008388 */ /* 0x0003e20000000a00 */
[----:B------:R-:W-:Y:S02]  /*9a30*/  @!P0 IMAD.MOV.U32 R22, RZ, RZ, R39 ;  /* 0x000000ffff168224 */ /* 0x000fe400078e0027 */
[----:B----4-:R-:W-:-:S07]  /*9a40*/  @!P0 IMAD.MOV.U32 R23, RZ, RZ, R28 ;  /* 0x000000ffff178224 */ /* 0x010fce00078e001c */
.L_x_1124:
[----:B-1----:R-:W1:Y:S01]  /*9a50*/  S2R R36, SR_TID.X ;  /* 0x0000000000247919 */ /* 0x002e620000002100 */
[----:B------:R-:W-:Y:S05]  /*9a60*/  WARPSYNC.ALL ;  /* 0x0000000000007948 */ /* 0x000fea0003800000 */
[----:B------:R-:W-:Y:S06]  /*9a70*/  BAR.SYNC.DEFER_BLOCKING 0x0 ;  /* 0x0000000000007b1d */ /* 0x000fec0000010000 */
[----:B------:R-:W-:Y:S01]  /*9a80*/  BSSY.RECONVERGENT B0, `(.L_x_1145) ;  /* 0x000000d000007945 */ /* 0x000fe20003800200 */
[----:B-1----:R-:W-:-:S13]  /*9a90*/  ISETP.NE.AND P0, PT, R36, RZ, PT ;  /* 0x000000ff2400720c */ /* 0x002fda0003f05270 */
[----:B------:R-:W-:Y:S05]  /*9aa0*/  @!P0 BRA `(.L_x_1146) ;  /* 0x0000000000288947 */ /* 0x000fea0003800000 */
[----:B------:R-:W1:Y:S01]  /*9ab0*/  S2UR UR6, SR_CgaCtaId ;  /* 0x00000000000679c3 */ /* 0x000e620000008800 */
[----:B------:R-:W-:Y:S01]  /*9ac0*/  UMOV UR5, 0x400 ;  /* 0x0000040000057882 */ /* 0x000fe20000000000 */
[----:B------:R-:W-:Y:S01]  /*9ad0*/  ISETP.NE.AND P0, PT, R37, RZ, PT ;  /* 0x000000ff2500720c */ /* 0x000fe20003f05270 */
[----:B-1----:R-:W-:-:S09]  /*9ae0*/  ULEA UR5, UR6, UR5, 0x18 ;  /* 0x0000000506057291 */ /* 0x002fd2000f8ec0ff */
[----:B0-----:R-:W0:Y:S04]  /*9af0*/  LDS.64 R26, [UR5+0x88] ;  /* 0x00008805ff1a7984 */ /* 0x001e280008000a00 */
[----:B------:R-:W1:Y:S01]  /*9b00*/  LDS.64 R24, [UR5+0x90] ;  /* 0x00009005ff187984 */ /* 0x000e620008000a00 */
[----:B0-----:R-:W-:Y:S01]  /*9b10*/  IADD3 R37, PT, PT, R37, R26, RZ ;  /* 0x0000001a25257210 */ /* 0x001fe20007ffe0ff */
[----:B------:R-:W-:Y:S01]  /*9b20*/  @!P0 FADD R21, R21, R27 ;  /* 0x0000001b15158221 */ /* 0x000fe20000000000 */
[----:B-1----:R-:W-:Y:S01]  /*9b30*/  @!P0 FADD R22, R22, R24 ;  /* 0x0000001816168221 */ /* 0x002fe20000000000 */
[----:B------:R-:W-:-:S07]  /*9b40*/  @!P0 FADD R23, R23, R25 ;  /* 0x0000001917178221 */ /* 0x000fce0000000000 */
.L_x_1146:
[----:B------:R-:W-:Y:S05]  /*9b50*/  BSYNC.RECONVERGENT B0 ;  /* 0x0000000000007941 */ /* 0x000fea0003800200 */
.L_x_1145:
[----:B------:R-:W1:Y:S01]  /*9b60*/  S2UR UR5, SR_CgaCtaId ;  /* 0x00000000000579c3 */ /* 0x000e620000008800 */
[----:B------:R-:W-:Y:S01]  /*9b70*/  UMOV UR4, 0x400 ;  /* 0x0000040000047882 */ /* 0x000fe20000000000 */
[----:B------:R-:W-:Y:S01]  /*9b80*/  @!P5 FADD R5, R5, R21 ;  /* 0x000000150505d221 */ /* 0x000fe20000000000 */
[----:B------:R-:W-:Y:S01]  /*9b90*/  @!P5 FADD R6, R6, R22 ;  /* 0x000000160606d221 */ /* 0x000fe20000000000 */
[----:B------:R-:W-:Y:S01]  /*9ba0*/  @!P5 FADD R7, R7, R23 ;  /* 0x000000170707d221 */ /* 0x000fe20000000000 */
[----:B0-----:R-:W-:Y:S01]  /*9bb0*/  SEL R30, RZ, 0x1, !P5 ;  /* 0x00000001ff1e7807 */ /* 0x001fe20006800000 */
[----:B------:R-:W-:Y:S01]  /*9bc0*/  @!P2 FADD R9, R9, R5 ;  /* 0x000000050909a221 */ /* 0x000fe20000000000 */
[----:B------:R-:W-:Y:S01]  /*9bd0*/  @!P2 FADD R10, R10, R6 ;  /* 0x000000060a0aa221 */ /* 0x000fe20000000000 */
[----:B------:R-:W-:Y:S01]  /*9be0*/  @!P2 FADD R11, R11, R7 ;  /* 0x000000070b0ba221 */ /* 0x000fe20000000000 */
[----:B------:R-:W-:Y:S02]  /*9bf0*/  IMAD.IADD R55, R0, 0x1, R37 ;  /* 0x0000000100377824 */ /* 0x000fe400078e0225 */
[----:B------:R-:W-:Y:S01]  /*9c00*/  @!P3 FADD R13, R13, R9 ;  /* 0x000000090d0db221 */ /* 0x000fe20000000000 */
[----:B------:R-:W-:Y:S01]  /*9c10*/  @!P3 FADD R14, R14, R10 ;  /* 0x0000000a0e0eb221 */ /* 0x000fe20000000000 */
[----:B------:R-:W-:Y:S01]  /*9c20*/  @!P3 FADD R15, R15, R11 ;  /* 0x0000000b0f0fb221 */ /* 0x000fe20000000000 */
[--C-:B------:R-:W-:Y:S01]  /*9c30*/  IMAD.IADD R53, R2, 0x1, R37.reuse ;  /* 0x0000000102357824 */ /* 0x100fe200078e0225 */
[----:B------:R-:W-:Y:S01]  /*9c40*/  IADD3 R59, PT, PT, R30, R37, RZ ;  /* 0x000000251e3b7210 */ /* 0x000fe20007ffe0ff */
[----:B------:R-:W-:-:S02]  /*9c50*/  IMAD.IADD R57, R3, 0x1, R37 ;  /* 0x0000000103397824 */ /* 0x000fc400078e0225 */
[----:B------:R-:W-:Y:S01]  /*9c60*/  @!P4 FADD R17, R17, R13 ;  /* 0x0000000d1111c221 */ /* 0x000fe20000000000 */
[----:B------:R-:W-:Y:S01]  /*9c70*/  @!P4 FADD R18, R18, R14 ;  /* 0x0000000e1212c221 */ /* 0x000fe20000000000 */
[----:B------:R-:W-:Y:S01]  /*9c80*/  @!P4 FADD R19, R19, R15 ;  /* 0x0000000f1313c221 */ /* 0x000fe20000000000 */
[----:B-1----:R-:W-:-:S09]  /*9c90*/  ULEA UR4, UR5, UR4, 0x18 ;  /* 0x0000000405047291 */ /* 0x002fd2000f8ec0ff */
[----:B------:R-:W0:Y:S04]  /*9ca0*/  LDS.64 R28, [UR4+0xc0] ;  /* 0x0000c004ff1c7984 */ /* 0x000e280008000a00 */
[----:B------:R-:W1:Y:S01]  /*9cb0*/  LDS.128 R24, [UR4+0xb0] ;  /* 0x0000b004ff187984 */ /* 0x000e620008000c00 */
[----:B0-----:R-:W-:-:S13]  /*9cc0*/  ISETP.GE.AND P0, PT, R29, 0x101, PT ;  /* 0x000001011d00780c */ /* 0x001fda0003f06270 */
[----:B-1----:R-:W-:Y:S05]  /*9cd0*/  @!P0 BRA `(.L_x_1147) ;  /* 0x0000000400848947 */ /* 0x002fea0003800000 */
[----:B------:R-:W0:Y:S01]  /*9ce0*/  LDS R0, [UR4+0xa4] ;  /* 0x0000a404ff007984 */ /* 0x000e220008000800 */
[----:B------:R-:W-:Y:S01]  /*9cf0*/  BAR.SYNC.DEFER_BLOCKING 0x0 ;  /* 0x0000000000007b1d */ /* 0x000fe20000010000 */
[----:B------:R-:W-:Y:S02]  /*9d00*/  ISETP.NE.AND P1, PT, R49, RZ, PT ;  /* 0x000000ff3100720c */ /* 0x000fe40003f25270 */
[----:B------:R-:W-:-:S03]  /*9d10*/  ISETP.GE.AND P0, PT, R36, R29, PT ;  /* 0x0000001d2400720c */ /* 0x000fc60003f06270 */
[----:B------:R-:W-:Y:S01]  /*9d20*/  BSSY.RECONVERGENT B0, `(.L_x_1148) ;  /* 0x000005b000007945 */ /* 0x000fe20003800200 */
[--C-:B0-----:R-:W-:Y:S01]  /*9d30*/  @P5 IMAD.IADD R37, R37, 0x1, -R0.reuse ;  /* 0x0000000125255824 */ /* 0x101fe200078e0a00 */
[----:B------:R-:W-:Y:S01]  /*9d40*/  @P4 IADD3 R53, PT, PT, R53, -R0, RZ ;  /* 0x8000000035354210 */ /* 0x000fe20007ffe0ff */
[--C-:B------:R-:W-:Y:S02]  /*9d50*/  @P2 IMAD.IADD R59, R59, 0x1, -R0.reuse ;  /* 0x000000013b3b2824 */ /* 0x100fe400078e0a00 */
[--C-:B------:R-:W-:Y:S01]  /*9d60*/  @P3 IMAD.IADD R55, R55, 0x1, -R0.reuse ;  /* 0x0000000137373824 */ /* 0x100fe200078e0a00 */
[----:B------:R-:W-:Y:S02]  /*9d70*/  @P5 LEA R37, R37, UR4, 0x4 ;  /* 0x0000000425255c11 */ /* 0x000fe4000f8e20ff */
        /* <DEDUP_REMOVED lines=11> */
[----:B------:R-:W-:Y:S05]  /*9e30*/  @P0 BRA `(.L_x_1149) ;  /* 0x0000000400240947 */ /* 0x000fea0003800000 */
[----:B0-----:R-:W-:Y:S01]  /*9e40*/  LOP3.LUT R4, RZ, R36, RZ, 0x33, !PT ;  /* 0x00000024ff047212 */ /* 0x001fe200078e33ff */
[----:B------:R-:W0:Y:S01]  /*9e50*/  LDC.64 R2, c[0x0][0x398] ;  /* 0x0000e600ff027b82 */ /* 0x000e220000000a00 */
[----:B------:R-:W-:Y:S01]  /*9e60*/  BSSY.RECONVERGENT B1, `(.L_x_1150) ;  /* 0x0000022000017945 */ /* 0x000fe20003800200 */
[----:B------:R-:W-:Y:S02]  /*9e70*/  IMAD.MOV.U32 R24, RZ, RZ, R36 ;  /* 0x000000ffff187224 */ /* 0x000fe400078e0024 */
[----:B------:R-:W-:-:S05]  /*9e80*/  IMAD.IADD R4, R4, 0x1, R29 ;  /* 0x0000000104047824 */ /* 0x000fca00078e021d */
[C---:B------:R-:W-:Y:S02]  /*9e90*/  LOP3.LUT R5, R4.reuse, 0x300, RZ, 0xc0, !PT ;  /* 0x0000030004057812 */ /* 0x040fe400078ec0ff */
[----:B------:R-:W-:Y:S02]  /*9ea0*/  ISETP.GE.U32.AND P1, PT, R4, 0x300, PT ;  /* 0x000003000400780c */ /* 0x000fe40003f26070 */
[----:B------:R-:W-:-:S13]  /*9eb0*/  ISETP.NE.AND P0, PT, R5, 0x300, PT ;  /* 0x000003000500780c */ /* 0x000fda0003f05270 */
[----:B------:R-:W-:Y:S05]  /*9ec0*/  @!P0 BRA `(.L_x_1151) ;  /* 0x00000000006c8947 */ /* 0x000fea0003800000 */
[----:B------:R-:W-:Y:S01]  /*9ed0*/  LEA.HI R6, R4, 0x1, RZ, 0x18 ;  /* 0x0000000104067811 */ /* 0x000fe200078fc0ff */
[----:B------:R-:W-:Y:S02]  /*9ee0*/  HFMA2 R4, -RZ, RZ, 0, 4.76837158203125e-07 ;  /* 0x00000008ff047431 */ /* 0x000fe400000001ff */
[----:B------:R-:W-:Y:S01]  /*9ef0*/  IMAD.MOV.U32 R5, RZ, RZ, 0x0 ;  /* 0x00000000ff057424 */ /* 0x000fe200078e00ff */
[----:B------:R-:W-:Y:S01]  /*9f00*/  LEA R14, R36, UR4, 0x4 ;  /* 0x00000004240e7c11 */ /* 0x000fe2000f8e20ff */
[----:B------:R-:W-:Y:S02]  /*9f10*/  IMAD.IADD R15, R0, 0x1, R36 ;  /* 0x00000001000f7824 */ /* 0x000fe400078e0224 */
[C---:B------:R-:W-:Y:S01]  /*9f20*/  IMAD.SHL.U32 R7, R6.reuse, 0x100, RZ ;  /* 0x0000010006077824 */ /* 0x040fe200078e00ff */
[----:B------:R-:W-:-:S04]  /*9f30*/  LOP3.LUT R6, R6, 0x3, RZ, 0xc0, !PT ;  /* 0x0000000306067812 */ /* 0x000fc800078ec0ff */
[----:B------:R-:W-:Y:S01]  /*9f40*/  LOP3.LUT R7, R7, 0x300, RZ, 0xc0, !PT ;  /* 0x0000030007077812 */ /* 0x000fe200078ec0ff */
[----:B0-----:R-:W-:Y:S01]  /*9f50*/  IMAD.WIDE.U32 R12, R2, 0x1, R4 ;  /* 0x00000001020c7825 */ /* 0x001fe200078e0004 */
[----:B------:R-:W-:-:S03]  /*9f60*/  IADD3 R16, PT, PT, -R6, RZ, RZ ;  /* 0x000000ff06107210 */ /* 0x000fc60007ffe1ff */
[----:B------:R-:W-:Y:S02]  /*9f70*/  IMAD.IADD R17, R13, 0x1, R3 ;  /* 0x000000010d117824 */ /* 0x000fe400078e0203 */
[----:B------:R-:W-:-:S07]  /*9f80*/  IMAD.IADD R24, R7, 0x1, R36 ;  /* 0x0000000107187824 */ /* 0x000fce00078e0224 */
.L_x_1152:
[----:B-1----:R0:W1:Y:S01]  /*9f90*/  LDS.128 R4, [R14] ;  /* 0x000000000e047984 */ /* 0x0020620000000c00 */
[----:B------:R-:W2:Y:S01]  /*9fa0*/  LDC.64 R10, c[0x0][0x390] ;  /* 0x0000e400ff0a7b82 */ /* 0x000ea20000000a00 */
[----:B------:R-:W-:Y:S01]  /*9fb0*/  MOV R9, R17 ;  /* 0x0000001100097202 */ /* 0x000fe20000000f00 */
[----:B------:R-:W-:Y:S02]  /*9fc0*/  IMAD.MOV.U32 R8, RZ, RZ, R12 ;  /* 0x000000ffff087224 */ /* 0x000fe400078e000c */
[----:B------:R-:W-:Y:S02]  /*9fd0*/  VIADD R16, R16, 0x1 ;  /* 0x0000000110107836 */ /* 0x000fe40000000000 */
[----:B------:R-:W-:-:S03]  /*9fe0*/  IMAD.WIDE R8, R15, 0xc, R8 ;  /* 0x0000000c0f087825 */ /* 0x000fc600078e0208 */
[----:B------:R-:W-:Y:S01]  /*9ff0*/  ISETP.NE.AND P0, PT, R16, RZ, PT ;  /* 0x000000ff1000720c */ /* 0x000fe20003f05270 */
[----:B0-----:R-:W-:Y:S02]  /*a000*/  VIADD R14, R14, 0x1000 ;  /* 0x000010000e0e7836 */ /* 0x001fe40000000000 */
[----:B--2---:R-:W-:-:S04]  /*a010*/  IMAD.WIDE R10, R15, 0x4, R10 ;  /* 0x000000040f0a7825 */ /* 0x004fc800078e020a */
[----:B------:R-:W-:Y:S01]  /*a020*/  VIADD R15, R15, 0x100 ;  /* 0x000001000f0f7836 */ /* 0x000fe20000000000 */
[----:B-1----:R1:W-:Y:S04]  /*a030*/  STG.E desc[UR8][R10.64], R4 ;  /* 0x000000040a007986 */ /* 0x0023e8000c101908 */
[----:B------:R1:W-:Y:S04]  /*a040*/  STG.E desc[UR8][R8.64+-0x8], R5 ;  /* 0xfffff80508007986 */ /* 0x0003e8000c101908 */
[----:B------:R1:W-:Y:S04]  /*a050*/  STG.E desc[UR8][R8.64+-0x4], R6 ;  /* 0xfffffc0608007986 */ /* 0x0003e8000c101908 */
[----:B------:R1:W-:Y:S01]  /*a060*/  STG.E desc[UR8][R8.64], R7 ;  /* 0x0000000708007986 */ /* 0x0003e2000c101908 */
[----:B------:R-:W-:Y:S05]  /*a070*/  @P0 BRA `(.L_x_1152) ;  /* 0xfffffffc00c40947 */ /* 0x000fea000383ffff */
.L_x_1151:
[----:B------:R-:W-:Y:S05]  /*a080*/  BSYNC.RECONVERGENT B1 ;  /* 0x0000000000017941 */ /* 0x000fea0003800200 */
.L_x_1150:
[----:B------:R-:W-:Y:S05]  /*a090*/  @!P1 BRA `(.L_x_1149) ;  /* 0x00000000008c9947 */ /* 0x000fea0003800000 */
[----:B------:R-:W2:Y:S01]  /*a0a0*/  LDC.64 R22, c[0x0][0x390] ;  /* 0x0000e400ff167b82 */ /* 0x000ea20000000a00 */
[----:B0-----:R-:W-:Y:S01]  /*a0b0*/  IADD3 R30, P1, PT, R2, 0x1800, RZ ;  /* 0x00001800021e7810 */ /* 0x001fe20007f3e0ff */
[----:B------:R-:W-:Y:S01]  /*a0c0*/  IMAD.IADD R33, R0, 0x1, R24 ;  /* 0x0000000100217824 */ /* 0x000fe200078e0218 */
[----:B------:R-:W-:Y:S02]  /*a0d0*/  LEA R2, R24, UR4, 0x4 ;  /* 0x0000000418027c11 */ /* 0x000fe4000f8e20ff */
[----:B------:R-:W-:-:S03]  /*a0e0*/  IADD3.X R31, PT, PT, RZ, R3, RZ, P1, !PT ;  /* 0x00000003ff1f7210 */ /* 0x000fc60000ffe4ff */
[----:B------:R-:W-:Y:S01]  /*a0f0*/  VIADD R0, R2, 0x2000 ;  /* 0x0000200002007836 */ /* 0x000fe20000000000 */
[----:B--2---:R-:W-:-:S05]  /*a100*/  IADD3 R22, P0, PT, R22, 0x800, RZ ;  /* 0x0000080016167810 */ /* 0x004fca0007f1e0ff */
[----:B------:R-:W-:-:S08]  /*a110*/  IMAD.X R23, RZ, RZ, R23, P0 ;  /* 0x000000ffff177224 */ /* 0x000fd000000e0617 */
.L_x_1153:
[----:B-1-3--:R-:W0:Y:S01]  /*a120*/  LDS.128 R4, [R0+-0x2000] ;  /* 0xffe0000000047984 */ /* 0x00ae220000000c00 */
[C---:B------:R-:W-:Y:S01]  /*a130*/  IMAD.WIDE R2, R33.reuse, 0x4, R22 ;  /* 0x0000000421027825 */ /* 0x040fe200078e0216 */
[----:B------:R-:W-:Y:S02]  /*a140*/  IADD3 R24, PT, PT, R24, 0x400, RZ ;  /* 0x0000040018187810 */ /* 0x000fe40007ffe0ff */
[----:B------:R-:W1:Y:S01]  /*a150*/  LDS.128 R8, [R0+-0x1000] ;  /* 0xfff0000000087984 */ /* 0x000e620000000c00 */
[C---:B------:R-:W-:Y:S01]  /*a160*/  IMAD.WIDE R20, R33.reuse, 0xc, R30 ;  /* 0x0000000c21147825 */ /* 0x040fe200078e021e */
[----:B------:R-:W-:Y:S02]  /*a170*/  ISETP.GE.AND P0, PT, R24, R29, PT ;  /* 0x0000001d1800720c */ /* 0x000fe40003f06270 */
[----:B------:R-:W2:Y:S01]  /*a180*/  LDS.128 R12, [R0] ;  /* 0x00000000000c7984 */ /* 0x000ea20000000c00 */
[----:B------:R-:W-:-:S03]  /*a190*/  VIADD R33, R33, 0x400 ;  /* 0x0000040021217836 */ /* 0x000fc60000000000 */
[----:B------:R3:W4:Y:S02]  /*a1a0*/  LDS.128 R16, [R0+0x1000] ;  /* 0x0010000000107984 */ /* 0x0007240000000c00 */
[----:B---3--:R-:W-:Y:S02]  /*a1b0*/  VIADD R0, R0, 0x4000 ;  /* 0x0000400000007836 */ /* 0x008fe40000000000 */
        /* <DEDUP_REMOVED lines=17> */
.L_x_1149:
[----:B------:R-:W-:Y:S05]  /*a2d0*/  BSYNC.RECONVERGENT B0 ;  /* 0x0000000000007941 */ /* 0x000fea0003800200 */
.L_x_1148:
[----:B------:R-:W-:Y:S05]  /*a2e0*/  BRA `(.L_x_1154) ;  /* 0x0000000000a47947 */ /* 0x000fea0003800000 */
.L_x_1147:
[----:B------:R-:W0:Y:S01]  /*a2f0*/  LDC.64 R44, c[0x0][0x390] ;  /* 0x0000e400ff2c7b82 */ /* 0x000e220000000a00 */
[----:B------:R-:W-:-:S07]  /*a300*/  ISETP.NE.AND P0, PT, R49, RZ, PT ;  /* 0x000000ff3100720c */ /* 0x000fce0003f05270 */
[----:B------:R-:W1:Y:S08]  /*a310*/  LDC.64 R50, c[0x0][0x398] ;  /* 0x0000e600ff327b82 */ /* 0x000e700000000a00 */
[----:B------:R-:W2:Y:S08]  /*a320*/  LDC.64 R2, c[0x0][0x390] ;  /* 0x0000e400ff027b82 */ /* 0x000eb00000000a00 */
[----:B------:R-:W3:Y:S01]  /*a330*/  LDC.64 R30, c[0x0][0x398] ;  /* 0x0000e600ff1e7b82 */ /* 0x000ee20000000a00 */
[----:B0-----:R-:W-:-:S05]  /*a340*/  @P5 IMAD.WIDE R44, R37, 0x4, R44 ;  /* 0x00000004252c5825 */ /* 0x001fca00078e022c */
[----:B------:R0:W-:Y:S02]  /*a350*/  @P5 STG.E desc[UR8][R44.64], R20 ;  /* 0x000000142c005986 */ /* 0x0001e4000c101908 */
[----:B------:R-:W4:Y:S01]  /*a360*/  LDC.64 R32, c[0x0][0x390] ;  /* 0x0000e400ff207b82 */ /* 0x000f220000000a00 */
        /* <DEDUP_REMOVED lines=11> */
[C---:B----4-:R-:W-:Y:S01]  /*a420*/  @P3 IMAD.WIDE R32, R55.reuse, 0x4, R32 ;  /* 0x0000000437203825 */ /* 0x050fe200078e0220 */
[----:B------:R0:W-:Y:S04]  /*a430*/  @P2 STG.E desc[UR8][R30.64+0x4], R6 ;  /* 0x000004061e002986 */ /* 0x0001e8000c101908 */
[----:B------:R0:W-:Y:S02]  /*a440*/  @P2 STG.E desc[UR8][R30.64+0x8], R7 ;  /* 0x000008071e002986 */ /* 0x0001e4000c101908 */
[----:B------:R-:W4:Y:S01]  /*a450*/  LDC.64 R42, c[0x0][0x390] ;  /* 0x0000e400ff2a7b82 */ /* 0x000f220000000a00 */
        /* <DEDUP_REMOVED lines=10> */
[----:B----4-:R-:W-:-:S03]  /*a500*/  @P0 IMAD.WIDE R42, R57, 0x4, R42 ;  /* 0x00000004392a0825 */ /* 0x010fc600078e022a */
[----:B------:R0:W-:Y:S04]  /*a510*/  @P4 STG.E desc[UR8][R40.64+0x4], R14 ;  /* 0x0000040e28004986 */ /* 0x0001e8000c101908 */
[----:B------:R0:W-:Y:S01]  /*a520*/  @P4 STG.E desc[UR8][R40.64+0x8], R15 ;  /* 0x0000080f28004986 */ /* 0x0001e2000c101908 */
[----:B-1----:R-:W-:-:S03]  /*a530*/  @P0 IMAD.WIDE R46, R57, 0xc, R46 ;  /* 0x0000000c392e0825 */ /* 0x002fc600078e022e */
[----:B------:R0:W-:Y:S04]  /*a540*/  @P0 STG.E desc[UR8][R42.64], R16 ;  /* 0x000000102a000986 */ /* 0x0001e8000c101908 */
[----:B------:R0:W-:Y:S04]  /*a550*/  @P0 STG.E desc[UR8][R46.64], R17 ;  /* 0x000000112e000986 */ /* 0x0001e8000c101908 */
[----:B------:R0:W-:Y:S04]  /*a560*/  @P0 STG.E desc[UR8][R46.64+0x4], R18 ;  /* 0x000004122e000986 */ /* 0x0001e8000c101908 */
[----:B------:R0:W-:Y:S02]  /*a570*/  @P0 STG.E desc[UR8][R46.64+0x8], R19 ;  /* 0x000008132e000986 */ /* 0x0001e4000c101908 */
.L_x_1154:
[----:B------:R-:W-:-:S13]  /*a580*/  ISETP.NE.AND P0, PT, R36, 0xff, PT ;  /* 0x000000ff2400780c */ /* 0x000fda0003f05270 */
[----:B------:R-:W-:Y:S05]  /*a590*/  @P0 EXIT ;  /* 0x000000000000094d */ /* 0x000fea0003800000 */
[----:B01-3--:R-:W0:Y:S01]  /*a5a0*/  LDC.64 R6, c[0x0][0x3a0] ;  /* 0x0000e800ff067b82 */ /* 0x00be220000000a00 */
        /* <DEDUP_REMOVED lines=11> */
.L_x_1155:
[----:B0-----:R-:W-:Y:S01]  /*a660*/  STG.E desc[UR8][R6.64], R25 ;  /* 0x0000001906007986 */ /* 0x001fe2000c101908 */
[----:B------:R-:W-:Y:S05]  /*a670*/  EXIT ;  /* 0x000000000000794d */ /* 0x000fea0003800000 */
.L_x_1088:
[----:B------:R-:W-:Y:S01]  /*a680*/  BSSY B0, `(.L_x_1156) ;  /* 0x0000006000007945 */ /* 0x000fe20003800000 */
[----:B------:R-:W-:Y:S02]  /*a690*/  PLOP3.LUT P0, PT, P0, PT, PT, 0x8, 0x80 ;  /* 0x000000000080781c */ /* 0x000fe4000070e170 */
[----:B------:R-:W-:-:S11]  /*a6a0*/  MOV R24, 0xffffffff ;  /* 0xffffffff00187802 */ /* 0x000fd60000000f00 */
[----:B------:R-:W-:Y:S05]  /*a6b0*/  WARPSYNC.COLLECTIVE R24, `(.L_x_1157) ;  /* 0x0000000018087348 */ /* 0x000fea0003c00000 */
[----:B------:R-:W-:Y:S01]  /*a6c0*/  VOTE.ANY P0, P0 ;  /* 0x0000000000ff7806 */ /* 0x000fe20000000100 */
[----:B------:R-:W-:-:S12]  /*a6d0*/  ENDCOLLECTIVE ;  /* 0x000000000000791b */ /* 0x000fd80003800000 */
.L_x_1157:
[----:B------:R-:W-:Y:S05]  /*a6e0*/  BSYNC B0 ;  /* 0x0000000000007941 */ /* 0x000fea0003800000 */
.L_x_1156:
[----:B------:R-:W-:Y:S05]  /*a6f0*/  BRA `(.L_x_1158) ;  /* 0xffffff8c00307947 */ /* 0x000fea000383ffff */
.L_x_1093:
[----:B------:R-:W2:Y:S01]  /*a700*/  S2R R42, SR_GEMASK ;  /* 0x00000000002a7919 */ /* 0x000ea20000003c00 */
[----:B------:R-:W-:Y:S01]  /*a710*/  BSSY B0, `(.L_x_1159) ;  /* 0x0000006000007945 */ /* 0x000fe20003800000 */
[----:B------:R-:W-:Y:S01]  /*a720*/  PLOP3.LUT P0, PT, P0, PT, PT, 0x8, 0x80 ;  /* 0x000000000080781c */ /* 0x000fe2000070e170 */
[----:B01----:R-:W-:-:S12]  /*a730*/  IMAD.MOV.U32 R24, RZ, RZ, -0x1 ;  /* 0xffffffffff187424 */ /* 0x003fd800078e00ff */
[----:B--2--5:R-:W-:Y:S05]  /*a740*/  WARPSYNC.COLLECTIVE R24, `(.L_x_1160) ;  /* 0x0000000018087348 */ /* 0x024fea0003c00000 */
[----:B------:R-:W-:Y:S01]  /*a750*/  VOTE.ANY R24, PT, P0 ;  /* 0x0000000000187806 */ /* 0x000fe200000e0100 */
[----:B--2--5:R-:W-:Y:S06]  /*a760*/  ENDCOLLECTIVE ;  /* 0x000000000000791b */ /* 0x024fec0003800000 */
.L_x_1160:
[----:B------:R-:W-:Y:S05]  /*a770*/  BSYNC B0 ;  /* 0x0000000000007941 */ /* 0x000fea0003800000 */
.L_x_1159:
[----:B------:R-:W-:Y:S01]  /*a780*/  LOP3.LUT R24, R24, 0x80000000, R42, 0xec, !PT ;  /* 0x8000000018187812 */ /* 0x000fe200078eec2a */
[----:B------:R-:W-:Y:S02]  /*a790*/  HFMA2 R26, -RZ, RZ, 0, 5.9604644775390625e-08 ;  /* 0x00000001ff1a7431 */ /* 0x000fe400000001ff */
[----:B------:R-:W-:Y:S02]  /*a7a0*/  VIADD R41, R59, 0x2 ;  /* 0x000000023b297836 */ /* 0x000fe40000000000 */
[----:B------:R-:W-:-:S05]  /*a7b0*/  VIADD R25, R24, 0xffffffff ;  /* 0xffffffff18197836 */ /* 0x000fca0000000000 */
[----:B------:R-:W-:Y:S01]  /*a7c0*/  LOP3.LUT R34, R24, R25, RZ, 0xc, !PT ;  /* 0x0000001918227212 */ /* 0x000fe200078e0cff */
[----:B------:R-:W-:Y:S02]  /*a7d0*/  IMAD.MOV.U32 R25, RZ, RZ, R40 ;  /* 0x000000ffff197224 */ /* 0x000fe400078e0028 */
[----:B------:R-:W-:Y:S01]  /*a7e0*/  IMAD.MOV.U32 R24, RZ, RZ, -0x1 ;  /* 0xffffffffff187424 */ /* 0x000fe200078e00ff */
[----:B------:R0:W1:Y:S06]  /*a7f0*/  POPC R27, R34 ;  /* 0x00000022001b7309 */ /* 0x00006c0000000000 */
[----:B01----:R-:W-:Y:S05]  /*a800*/  WARPSYNC.COLLECTIVE R24, `(.L_x_1161) ;  /* 0x0000000018087348 */ /* 0x003fea0003c00000 */
[----:B-1----:R1:W2:Y:S02]  /*a810*/  SHFL.DOWN P1, R36, R25, R26, R27 ;  /* 0x0800001a19247389 */ /* 0x0022a4000002001b */
[----:B012---:R-:W-:Y:S05]  /*a820*/  ENDCOLLECTIVE ;  /* 0x000000000000791b */ /* 0x007fea0003800000 */
.L_x_1161:
[-C--:B------:R-:W-:Y:S02]  /*a830*/  ISETP.GE.AND P0, PT, R59, R27.reuse, PT ;  /* 0x0000001b3b00720c */ /* 0x080fe40003f06270 */
[----:B------:R-:W-:Y:S01]  /*a840*/  ISETP.GT.AND P3, PT, R41, R27, PT ;  /* 0x0000001b2900720c */ /* 0x000fe20003f64270 */
[----:B------:R-:W-:Y:S02]  /*a850*/  IMAD.MOV.U32 R25, RZ, RZ, R38 ;  /* 0x000000ffff197224 */ /* 0x000fe400078e0026 */
[----:B------:R-:W-:-:S10]  /*a860*/  IMAD.MOV.U32 R33, RZ, RZ, R36 ;  /* 0x000000ffff217224 */ /* 0x000fd400078e0024 */
[----:B------:R-:W-:Y:S05]  /*a870*/  WARPSYNC.COLLECTIVE R24, `(.L_x_1162) ;  /* 0x0000000018087348 */ /* 0x000fea0003c00000 */
[----:B------:R0:W1:Y:S02]  /*a880*/  SHFL.DOWN P1, R36, R25, R26, R27 ;  /* 0x0800001a19247389 */ /* 0x000064000002001b */
[----:B01----:R-:W-:Y:S05]  /*a890*/  ENDCOLLECTIVE ;  /* 0x000000000000791b */ /* 0x003fea0003800000 */
.L_x_1162:
[----:B------:R-:W-:Y:S01]  /*a8a0*/  @!P0 IADD3 R33, PT, PT, R40, R33, RZ ;  /* 0x0000002128218210 */ /* 0x000fe20007ffe0ff */
[----:B------:R-:W-:Y:S01]  /*a8b0*/  IMAD.MOV.U32 R25, RZ, RZ, R39 ;  /* 0x000000ffff197224 */ /* 0x000fe200078e0027 */
[----:B------:R-:W-:-:S07]  /*a8c0*/  MOV R35, R36 ;  /* 0x0000002400237202 */ /* 0x000fce0000000f00 */
[----:B------:R-:W-:Y:S05]  /*a8d0*/  WARPSYNC.COLLECTIVE R24, `(.L_x_1163) ;  /* 0x0000000018087348 */ /* 0x000fea0003c00000 */
[----:B------:R0:W1:Y:S02]  /*a8e0*/  SHFL.DOWN P1, R36, R25, R26, R27 ;  /* 0x0800001a19247389 */ /* 0x000064000002001b */
[----:B01----:R-:W-:Y:S05]  /*a8f0*/  ENDCOLLECTIVE ;  /* 0x000000000000791b */ /* 0x003fea0003800000 */
.L_x_1163:
[----:B------:R-:W-:Y:S02]  /*a900*/  IMAD.MOV.U32 R25, RZ, RZ, R32 ;  /* 0x000000ffff197224 */ /* 0x000fe400078e0020 */
[----:B------:R-:W-:-:S07]  /*a910*/  IMAD.MOV.U32 R34, RZ, RZ, R36 ;  /* 0x000000ffff227224 */ /* 0x000fce00078e0024 */
[----:B------:R-:W-:Y:S05]  /*a920*/  WARPSYNC.COLLECTIVE R24, `(.L_x_1164) ;  /* 0x0000000018087348 */ /* 0x000fea0003c00000 */
[----:B------:R0:W1:Y:S02]  /*a930*/  SHFL.DOWN P1, R36, R25, R26, R27 ;  /* 0x0800001a19247389 */ /* 0x000064000002001b */
[----:B01----:R-:W-:Y:S05]  /*a940*/  ENDCOLLECTIVE ;  /* 0x000000000000791b */ /* 0x003fea0003800000 */
.L_x_1164:
[----:B------:R-:W-:Y:S01]  /*a950*/  HFMA2 R26, -RZ, RZ, 0, 1.1920928955078125e-07 ;  /* 0x00000002ff1a7431 */ /* 0x000fe200000001ff */
[----:B------:R-:W-:Y:S01]  /*a960*/  ISETP.NE.OR P1, PT, R40, RZ, P0 ;  /* 0x000000ff2800720c */ /* 0x000fe20000725670 */
[----:B------:R-:W-:Y:S01]  /*a970*/  @!P0 IMAD.MOV.U32 R40, RZ, RZ, R33 ;  /* 0x000000ffff288224 */ /* 0x000fe200078e0021 */
[----:B------:R-:W-:-:S03]  /*a980*/  PLOP3.LUT P0, PT, PT, PT, PT, 0x80, 0x8 ;  /* 0x000000000008781c */ /* 0x000fc60003f0f070 */
[----:B------:R-:W-:Y:S01]  /*a990*/  IMAD.MOV.U32 R25, RZ, RZ, R40 ;  /* 0x000000ffff197224 */ /* 0x000fe200078e0028 */
[----:B------:R-:W-:-:S04]  /*a9a0*/  @!P3 ISETP.NE.AND P2, PT, R40, RZ, PT ;  /* 0x000000ff2800b20c */ /* 0x000fc80003f45270 */
[----:B------:R-:W-:-:S03]  /*a9b0*/  @!P3 PLOP3.LUT P0, PT, P2, PT, PT, 0x80, 0x8 ;  /* 0x000000000008b81c */ /* 0x000fc6000170f070 */
[----:B------:R-:W-:Y:S01]  /*a9c0*/  @!P1 FADD R38, R38, R35 ;  /* 0x0000002326269221 */ /* 0x000fe20000000000 */
[----:B------:R-:W-:Y:S01]  /*a9d0*/  @!P1 FADD R39, R39, R34 ;  /* 0x0000002227279221 */ /* 0x000fe20000000000 */
[----:B------:R-:W-:-:S08]  /*a9e0*/  @!P1 FADD R32, R32, R36 ;  /* 0x0000002420209221 */ /* 0x000fd00000000000 */
[----:B------:R-:W-:Y:S05]  /*a9f0*/  WARPSYNC.COLLECTIVE R24, `(.L_x_1165) ;  /* 0x0000000018087348 */ /* 0x000fea0003c00000 */
[----:B------:R0:W1:Y:S02]  /*aa00*/  SHFL.DOWN P1, R36, R25, R26, R27 ;  /* 0x0800001a19247389 */ /* 0x000064000002001b */
[----:B01----:R-:W-:Y:S05]  /*aa10*/  ENDCOLLECTIVE ;  /* 0x000000000000791b */ /* 0x003fea0003800000 */
.L_x_1165:
[----:B------:R-:W-:Y:S02]  /*aa20*/  IMAD.MOV.U32 R25, RZ, RZ, R38 ;  /* 0x000000ffff197224 */ /* 0x000fe400078e0026 */
[----:B------:R-:W-:-:S07]  /*aa30*/  IMAD.MOV.U32 R33, RZ, RZ, R36 ;  /* 0x000000ffff217224 */ /* 0x000fce00078e0024 */
[----:B------:R-:W-:Y:S05]  /*aa40*/  WARPSYNC.COLLECTIVE R24, `(.L_x_1166) ;  /* 0x0000000018087348 */ /* 0x000fea0003c00000 */
[----:B------:R0:W1:Y:S02]  /*aa50*/  SHFL.DOWN P1, R36, R25, R26, R27 ;  /* 0x0800001a19247389 */ /* 0x000064000002001b */
[----:B01----:R-:W-:Y:S05]  /*aa60*/  ENDCOLLECTIVE ;  /* 0x000000000000791b */ /* 0x003fea0003800000 */
.L_x_1166:
[----:B------:R-:W-:-:S05]  /*aa70*/  @!P3 IMAD.IADD R33, R40, 0x1, R33 ;  /* 0x000000012821b824 */ /* 0x000fca00078e0221 */
[----:B------:R-:W-:Y:S02]  /*aa80*/  @!P3 MOV R40, R33 ;  /* 0x000000210028b202 */ /* 0x000fe40000000f00 */
[----:B------:R-:W-:Y:S01]  /*aa90*/  MOV R25, R39 ;  /* 0x0000002700197202 */ /* 0x000fe20000000f00 */
[----:B------:R-:W-:-:S07]  /*aaa0*/  IMAD.MOV.U32 R35, RZ, RZ, R36 ;  /* 0x000000ffff237224 */ /* 0x000fce00078e0024 */
[----:B------:R-:W-:Y:S05]  /*aab0*/  WARPSYNC.COLLECTIVE R24, `(.L_x_1167) ;  /* 0x0000000018087348 */ /* 0x000fea0003c00000 */
[----:B------:R0:W1:Y:S02]  /*aac0*/  SHFL.DOWN P1, R36, R25, R26, R27 ;  /* 0x0800001a19247389 */ /* 0x000064000002001b */
[----:B01----:R-:W-:Y:S05]  /*aad0*/  ENDCOLLECTIVE ;  /* 0x000000000000791b */ /* 0x003fea0003800000 */
.L_x_1167:
[----:B------:R-:W-:Y:S01]  /*aae0*/  @!P0 FADD R38, R38, R35 ;  /* 0x0000002326268221 */ /* 0x000fe20000000000 */
[----:B------:R-:W-:-:S05]  /*aaf0*/  VIADD R35, R59, 0x4 ;  /* 0x000000043b237836 */ /* 0x000fca0000000000 */
[----:B------:R-:W-:Y:S01]  /*ab00*/  ISETP.GT.AND P2, PT, R35, R27, PT ;  /* 0x0000001b2300720c */ /* 0x000fe20003f44270 */
[----:B------:R-:W-:Y:S02]  /*ab10*/  IMAD.MOV.U32 R25, RZ, RZ, R32 ;  /* 0x000000ffff197224 */ /* 0x000fe400078e0020 */
[----:B------:R-:W-:-:S10]  /*ab20*/  IMAD.MOV.U32 R34, RZ, RZ, R36 ;  /* 0x000000ffff227224 */ /* 0x000fd400078e0024 */
[----:B------:R-:W-:Y:S05]  /*ab30*/  WARPSYNC.COLLECTIVE R24, `(.L_x_1168) ;  /* 0x0000000018087348 */ /* 0x000fea0003c00000 */
[----:B------:R0:W1:Y:S02]  /*ab40*/  SHFL.DOWN P1, R36, R25, R26, R27 ;  /* 0x0800001a19247389 */ /* 0x000064000002001b */
[----:B01----:R-:W-:Y:S05]  /*ab50*/  ENDCOLLECTIVE ;  /* 0x000000000000791b */ /* 0x003fea0003800000 */
.L_x_1168:
[----:B------:R-:W-:Y:S01]  /*ab60*/  @!P0 FADD R39, R39, R34 ;  /* 0x0000002227278221 */ /* 0x000fe20000000000 */
[----:B------:R-:W-:-:S05]  /*ab70*/  VIADD R34, R59, 0x8 ;  /* 0x000000083b227836 */ /* 0x000fca0000000000 */
[----:B------:R-:W-:Y:S01]  /*ab80*/  ISETP.GT.AND P4, PT, R34, R27, PT ;  /* 0x0000001b2200720c */ /* 0x000fe20003f84270 */
[----:B------:R-:W-:Y:S02]  /*ab90*/  IMAD.MOV.U32 R25, RZ, RZ, R40 ;  /* 0x000000ffff197224 */ /* 0x000fe400078e0028 */
[----:B------:R-:W-:Y:S02]  /*aba0*/  IMAD.MOV.U32 R26, RZ, RZ, 0x4 ;  /* 0x00000004ff1a7424 */ /* 0x000fe400078e00ff */
[----:B------:R-:W-:Y:S01]  /*abb0*/  @!P0 FADD R32, R32, R36 ;  /* 0x0000002420208221 */ /* 0x000fe20000000000 */
[----:B------:R-:W-:-:S13]  /*abc0*/  PLOP3.LUT P0, PT, PT, PT, PT, 0x80, 0x8 ;  /* 0x000000000008781c */ /* 0x000fda0003f0f070 */
[----:B------:R-:W-:Y:S05]  /*abd0*/  WARPSYNC.COLLECTIVE R24, `(.L_x_1169) ;  /* 0x0000000018087348 */ /* 0x000fea0003c00000 */
[----:B------:R0:W1:Y:S02]  /*abe0*/  SHFL.DOWN P1, R36, R25, R26, R27 ;  /* 0x0800001a19247389 */ /* 0x000064000002001b */
[----:B01----:R-:W-:Y:S05]  /*abf0*/  ENDCOLLECTIVE ;  /* 0x000000000000791b */ /* 0x003fea0003800000 */
.L_x_1169:
[----:B------:R-:W-:Y:S01]  /*ac00*/  IMAD.MOV.U32 R25, RZ, RZ, R38 ;  /* 0x000000ffff197224 */ /* 0x000fe200078e0026 */
[----:B------:R-:W-:-:S07]  /*ac10*/  MOV R33, R36 ;  /* 0x0000002400217202 */ /* 0x000fce0000000f00 */
[----:B------:R-:W-:Y:S05]  /*ac20*/  WARPSYNC.COLLECTIVE R24, `(.L_x_1170) ;  /* 0x0000000018087348 */ /* 0x000fea0003c00000 */
[----:B------:R0:W1:Y:S02]  /*ac30*/  SHFL.DOWN P1, R36, R25, R26, R27 ;  /* 0x0800001a19247389 */ /* 0x000064000002001b */
[----:B01----:R-:W-:Y:S05]  /*ac40*/  ENDCOLLECTIVE ;  /* 0x000000000000791b */ /* 0x003fea0003800000 */
.L_x_1170:
[C---:B------:R-:W-:Y:S02]  /*ac50*/  @!P2 IMAD.IADD R33, R40.reuse, 0x1, R33 ;  /* 0x000000012821a824 */ /* 0x040fe400078e0221 */
[----:B------:R-:W-:Y:S01]  /*ac60*/  IMAD.MOV.U32 R25, RZ, RZ, R39 ;  /* 0x000000ffff197224 */ /* 0x000fe200078e0027 */
[----:B------:R-:W-:Y:S01]  /*ac70*/  @!P2 ISETP.NE.AND P1, PT, R40, RZ, PT ;  /* 0x000000ff2800a20c */ /* 0x000fe20003f25270 */
[----:B------:R-:W-:Y:S02]  /*ac80*/  IMAD.MOV.U32 R45, RZ, RZ, R36 ;  /* 0x000000ffff2d7224 */ /* 0x000fe400078e0024 */
[----:B------:R-:W-:Y:S01]  /*ac90*/  @!P2 IMAD.MOV.U32 R40, RZ, RZ, R33 ;  /* 0x000000ffff28a224 */ /* 0x000fe200078e0021 */
[----:B------:R-:W-:Y:S02]  /*aca0*/  @!P2 PLOP3.LUT P0, PT, P1, PT, PT, 0x80, 0x8 ;  /* 0x000000000008a81c */ /* 0x000fe40000f0f070 */
[----:B------:R-:W-:Y:S02]  /*acb0*/  IADD3 R33, PT, PT, R59, 0x10, RZ ;  /* 0x000000103b217810 */ /* 0x000fe40007ffe0ff */
[----:B------:R-:W-:-:S02]  /*acc0*/  @!P4 ISETP.NE.AND P3, PT, R40, RZ, PT ;  /* 0x000000ff2800c20c */ /* 0x000fc40003f65270 */
[----:B------:R-:W-:-:S13]  /*acd0*/  ISETP.NE.AND P2, PT, R44, 0x65, PT ;  /* 0x000000652c00780c */ /* 0x000fda0003f45270 */
[----:B------:R-:W-:Y:S05]  /*ace0*/  WARPSYNC.COLLECTIVE R24, `(.L_x_1171) ;  /* 0x0000000018087348 */ /* 0x000fea0003c00000 */
[----:B------:R0:W1:Y:S02]  /*acf0*/  SHFL.DOWN P1, R36, R25, R26, R27 ;  /* 0x0800001a19247389 */ /* 0x000064000002001b */
[----:B01----:R-:W-:Y:S05]  /*ad00*/  ENDCOLLECTIVE ;  /* 0x000000000000791b */ /* 0x003fea0003800000 */
.L_x_1171:
[----:B------:R-:W-:Y:S01]  /*ad10*/  @!P0 FADD R38, R38, R45 ;  /* 0x0000002d26268221 */ /* 0x000fe20000000000 */
[----:B------:R-:W-:Y:S01]  /*ad20*/  IMAD.MOV.U32 R25, RZ, RZ, R32 ;  /* 0x000000ffff197224 */ /* 0x000fe200078e0020 */
[----:B------:R-:W-:-:S07]  /*ad30*/  MOV R46, R36 ;  /* 0x00000024002e7202 */ /* 0x000fce0000000f00 */
[----:B------:R-:W-:Y:S05]  /*ad40*/  WARPSYNC.COLLECTIVE R24, `(.L_x_1172) ;  /* 0x0000000018087348 */ /* 0x000fea0003c00000 */
[----:B------:R0:W1:Y:S02]  /*ad50*/  SHFL.DOWN P1, R36, R25, R26, R27 ;  /* 0x0800001a19247389 */ /* 0x000064000002001b */
[----:B01----:R-:W-:Y:S05]  /*ad60*/  ENDCOLLECTIVE ;  /* 0x000000000000791b */ /* 0x003fea0003800000 */
.L_x_1172:
[----:B------:R-:W-:Y:S01]  /*ad70*/  @!P0 FADD R39, R39, R46 ;  /* 0x0000002e27278221 */ /* 0x000fe20000000000 */
[----:B------:R-:W-:Y:S02]  /*ad80*/  IMAD.MOV.U32 R25, RZ, RZ, R40 ;  /* 0x000000ffff197224 */ /* 0x000fe400078e0028 */
[----:B------:R-:W-:Y:S01]  /*ad90*/  IMAD.MOV.U32 R26, RZ, RZ, 0x8 ;  /* 0x00000008ff1a7424 */ /* 0x000fe200078e00ff */
[----:B------:R-:W-:-:S07]  /*ada0*/  MOV R47, R36 ;  /* 0x00000024002f7202 */ /* 0x000fce0000000f00 */
[----:B------:R-:W-:Y:S05]  /*adb0*/  WARPSYNC.COLLECTIVE R24, `(.L_x_1173) ;  /* 0x0000000018087348 */ /* 0x000fea0003c00000 */
[----:B------:R0:W1:Y:S02]  /*adc0*/  SHFL.DOWN P1, R36, R25, R26, R27 ;  /* 0x0800001a19247389 */ /* 0x000064000002001b */
[----:B01----:R-:W-:Y:S05]  /*add0*/  ENDCOLLECTIVE ;  /* 0x000000000000791b */ /* 0x003fea0003800000 */
.L_x_1173:
[----:B------:R-:W-:Y:S01]  /*ade0*/  @!P0 FADD R32, R32, R47 ;  /* 0x0000002f20208221 */ /* 0x000fe20000000000 */
[----:B------:R-:W-:Y:S02]  /*adf0*/  PLOP3.LUT P0, PT, PT, PT, PT, 0x80, 0x8 ;  /* 0x000000000008781c */ /* 0x000fe40003f0f070 */
[----:B------:R-:W-:Y:S02]  /*ae00*/  @!P4 PLOP3.LUT P0, PT, P3, PT, PT, 0x80, 0x8 ;  /* 0x000000000008c81c */ /* 0x000fe40001f0f070 */
[----:B------:R-:W-:Y:S01]  /*ae10*/  ISETP.GT.AND P3, PT, R33, R27, PT ;  /* 0x0000001b2100720c */ /* 0x000fe20003f64270 */
[----:B------:R-:W-:Y:S01]  /*ae20*/  IMAD.MOV.U32 R25, RZ, RZ, R38 ;  /* 0x000000ffff197224 */ /* 0x000fe200078e0026 */
[----:B------:R-:W-:-:S11]  /*ae30*/  MOV R45, R36 ;  /* 0x00000024002d7202 */ /* 0x000fd60000000f00 */
[----:B------:R-:W-:Y:S05]  /*ae40*/  WARPSYNC.COLLECTIVE R24, `(.L_x_1174) ;  /* 0x0000000018087348 */ /* 0x000fea0003c00000 */
[----:B------:R0:W1:Y:S02]  /*ae50*/  SHFL.DOWN P1, R36, R25, R26, R27 ;  /* 0x0800001a19247389 */ /* 0x000064000002001b */
[----:B01----:R-:W-:Y:S05]  /*ae60*/  ENDCOLLECTIVE ;  /* 0x000000000000791b */ /* 0x003fea0003800000 */
.L_x_1174:
[----:B------:R-:W-:-:S04]  /*ae70*/  @!P4 IMAD.IADD R45, R40, 0x1, R45 ;  /* 0x00000001282dc824 */ /* 0x000fc800078e022d */
[----:B------:R-:W-:-:S05]  /*ae80*/  @!P4 IMAD.MOV.U32 R40, RZ, RZ, R45 ;  /* 0x000000ffff28c224 */ /* 0x000fca00078e002d */
[----:B------:R-:W-:Y:S01]  /*ae90*/  @!P3 ISETP.NE.AND P4, PT, R40, RZ, PT ;  /* 0x000000ff2800b20c */ /* 0x000fe20003f85270 */
[----:B------:R-:W-:Y:S02]  /*aea0*/  IMAD.MOV.U32 R25, RZ, RZ, R39 ;  /* 0x000000ffff197224 */ /* 0x000fe400078e0027 */
[----:B------:R-:W-:-:S10]  /*aeb0*/  IMAD.MOV.U32 R49, RZ, RZ, R36 ;  /* 0x000000ffff317224 */ /* 0x000fd400078e0024 */
[----:B------:R-:W-:Y:S05]  /*aec0*/  WARPSYNC.COLLECTIVE R24, `(.L_x_1175) ;  /* 0x0000000018087348 */ /* 0x000fea0003c00000 */
[----:B------:R0:W1:Y:S02]  /*aed0*/  SHFL.DOWN P1, R36, R25, R26, R27 ;  /* 0x0800001a19247389 */ /* 0x000064000002001b */
[----:B01----:R-:W-:Y:S05]  /*aee0*/  ENDCOLLECTIVE ;  /* 0x000000000000791b */ /* 0x003fea0003800000 */
.L_x_1175:
[----:B------:R-:W-:Y:S01]  /*aef0*/  @!P0 FADD R38, R38, R49 ;  /* 0x0000003126268221 */ /* 0x000fe20000000000 */
[----:B------:R-:W-:Y:S01]  /*af00*/  IMAD.MOV.U32 R25, RZ, RZ, R32 ;  /* 0x000000ffff197224 */ /* 0x000fe200078e0020 */
[----:B------:R-:W-:-:S07]  /*af10*/  MOV R46, R36 ;  /* 0x00000024002e7202 */ /* 0x000fce0000000f00 */
[----:B------:R-:W-:Y:S05]  /*af20*/  WARPSYNC.COLLECTIVE R24, `(.L_x_1176) ;  /* 0x0000000018087348 */ /* 0x000fea0003c00000 */
[----:B------:R0:W1:Y:S02]  /*af30*/  SHFL.DOWN P1, R36, R25, R26, R27 ;  /* 0x0800001a19247389 */ /* 0x000064000002001b */
[----:B01----:R-:W-:Y:S05]  /*af40*/  ENDCOLLECTIVE ;  /* 0x000000000000791b */ /* 0x003fea0003800000 */
.L_x_1176:
[----:B------:R-:W-:Y:S01]  /*af50*/  @!P0 FADD R39, R39, R46 ;  /* 0x0000002e27278221 */ /* 0x000fe20000000000 */
[----:B------:R-:W-:Y:S02]  /*af60*/  IMAD.MOV.U32 R25, RZ, RZ, R40 ;  /* 0x000000ffff197224 */ /* 0x000fe400078e0028 */
[----:B------:R-:W-:Y:S02]  /*af70*/  IMAD.MOV.U32 R26, RZ, RZ, 0x10 ;  /* 0x00000010ff1a7424 */ /* 0x000fe400078e00ff */
[----:B------:R-:W-:Y:S01]  /*af80*/  @!P0 FADD R32, R32, R36 ;  /* 0x0000002420208221 */ /* 0x000fe20000000000 */
[----:B------:R-:W-:-:S13]  /*af90*/  PLOP3.LUT P0, PT, PT, PT, PT, 0x80, 0x8 ;  /* 0x000000000008781c */ /* 0x000fda0003f0f070 */
[----:B------:R-:W-:Y:S05]  /*afa0*/  WARPSYNC.COLLECTIVE R24, `(.L_x_1177) ;  /* 0x0000000018087348 */ /* 0x000fea0003c00000 */
[----:B------:R0:W1:Y:S02]  /*afb0*/  SHFL.DOWN P1, R36, R25, R26, R27 ;  /* 0x0800001a19247389 */ /* 0x000064000002001b */
[----:B01----:R-:W-:Y:S05]  /*afc0*/  ENDCOLLECTIVE ;  /* 0x000000000000791b */ /* 0x003fea0003800000 */
.L_x_1177:
[----:B------:R-:W-:Y:S02]  /*afd0*/  @!P3 PLOP3.LUT P0, PT, P4, PT, PT, 0x80, 0x8 ;  /* 0x000000000008b81c */ /* 0x000fe4000270f070 */
[----:B------:R-:W-:Y:S01]  /*afe0*/  MOV R25, R38 ;  /* 0x0000002600197202 */ /* 0x000fe20000000f00 */
[----:B------:R-:W-:-:S10]  /*aff0*/  IMAD.MOV.U32 R45, RZ, RZ, R36 ;  /* 0x000000ffff2d7224 */ /* 0x000fd400078e0024 */
[----:B------:R-:W-:Y:S05]  /*b000*/  WARPSYNC.COLLECTIVE R24, `(.L_x_1178) ;  /* 0x0000000018087348 */ /* 0x000fea0003c00000 */
[----:B------:R0:W1:Y:S02]  /*b010*/  SHFL.DOWN P1, R36, R25, R26, R27 ;  /* 0x0800001a19247389 */ /* 0x000064000002001b */
[----:B01----:R-:W-:Y:S05]  /*b020*/  ENDCOLLECTIVE ;  /* 0x000000000000791b */ /* 0x003fea0003800000 */
.L_x_1178:
[----:B------:R-:W-:-:S04]  /*b030*/  @!P3 IMAD.IADD R45, R40, 0x1, R45 ;  /* 0x00000001282db824 */ /* 0x000fc800078e022d */
[----:B------:R-:W-:Y:S02]  /*b040*/  @!P3 IMAD.MOV.U32 R40, RZ, RZ, R45 ;  /* 0x000000ffff28b224 */ /* 0x000fe400078e002d */
[----:B------:R-:W-:Y:S02]  /*b050*/  IMAD.MOV.U32 R25, RZ, RZ, R39 ;  /* 0x000000ffff197224 */ /* 0x000fe400078e0027 */
[----:B------:R-:W-:-:S07]  /*b060*/  IMAD.MOV.U32 R47, RZ, RZ, R36 ;  /* 0x000000ffff2f7224 */ /* 0x000fce00078e0024 */
[----:B------:R-:W-:Y:S05]  /*b070*/  WARPSYNC.COLLECTIVE R24, `(.L_x_1179) ;  /* 0x0000000018087348 */ /* 0x000fea0003c00000 */
[----:B------:R0:W1:Y:S02]  /*b080*/  SHFL.DOWN P1, R36, R25, R26, R27 ;  /* 0x0800001a19247389 */ /* 0x000064000002001b */
[----:B01----:R-:W-:Y:S05]  /*b090*/  ENDCOLLECTIVE ;  /* 0x000000000000791b */ /* 0x003fea0003800000 */
.L_x_1179:
[----:B------:R-:W-:Y:S01]  /*b0a0*/  @!P0 FADD R38, R38, R47 ;  /* 0x0000002f26268221 */ /* 0x000fe20000000000 */
[----:B------:R-:W-:Y:S01]  /*b0b0*/  MOV R25, R32 ;  /* 0x0000002000197202 */ /* 0x000fe20000000f00 */
[----:B------:R-:W-:-:S07]  /*b0c0*/  IMAD.MOV.U32 R46, RZ, RZ, R36 ;  /* 0x000000ffff2e7224 */ /* 0x000fce00078e0024 */
[----:B------:R-:W-:Y:S05]  /*b0d0*/  WARPSYNC.COLLECTIVE R24, `(.L_x_1180) ;  /* 0x0000000018087348 */ /* 0x000fea0003c00000 */
[----:B------:R0:W1:Y:S02]  /*b0e0*/  SHFL.DOWN P1, R36, R25, R26, R27 ;  /* 0x0800001a19247389 */ /* 0x000064000002001b */
[----:B01----:R-:W-:Y:S05]  /*b0f0*/  ENDCOLLECTIVE ;  /* 0x000000000000791b */ /* 0x003fea0003800000 */
.L_x_1180:
[----:B------:R-:W-:Y:S01]  /*b100*/  @!P0 FADD R39, R39, R46 ;  /* 0x0000002e27278221 */ /* 0x000fe20000000000 */
[----:B------:R-:W-:Y:S01]  /*b110*/  PLOP3.LUT P1, PT, P2, PT, PT, 0x80, 0x8 ;  /* 0x000000000008781c */ /* 0x000fe2000172f070 */
[----:B------:R-:W-:-:S12]  /*b120*/  @!P0 FADD R32, R32, R36 ;  /* 0x0000002420208221 */ /* 0x000fd80000000000 */
[----:B------:R-:W-:Y:S05]  /*b130*/  WARPSYNC.COLLECTIVE R24, `(.L_x_1181) ;  /* 0x0000000018087348 */ /* 0x000fea0003c00000 */
[----:B------:R-:W-:Y:S01]  /*b140*/  VOTE.ALL P1, P1 ;  /* 0x0000000000ff7806 */ /* 0x000fe20000820000 */
[----:B------:R-:W-:-:S12]  /*b150*/  ENDCOLLECTIVE ;  /* 0x000000000000791b */ /* 0x000fd80003800000 */
.L_x_1181:
[----:B------:R-:W-:Y:S05]  /*b160*/  BRA `(.L_x_1182) ;  /* 0xffffff8800187947 */ /* 0x000fea000383ffff */
.L_x_1095:
[----:B------:R-:W-:Y:S01]  /*b170*/  BSSY B0, `(.L_x_1183) ;  /* 0x0000006000007945 */ /* 0x000fe20003800000 */
[----:B------:R-:W-:Y:S01]  /*b180*/  PLOP3.LUT P0, PT, P0, PT, PT, 0x8, 0x80 ;  /* 0x000000000080781c */ /* 0x000fe2000070e170 */
[----:B------:R-:W-:-:S12]  /*b190*/  IMAD.MOV.U32 R24, RZ, RZ, -0x1 ;  /* 0xffffffffff187424 */ /* 0x000fd800078e00ff */
[----:B------:R-:W-:Y:S05]  /*b1a0*/  WARPSYNC.COLLECTIVE R24, `(.L_x_1184) ;  /* 0x0000000018087348 */ /* 0x000fea0003c00000 */
[----:B------:R-:W-:Y:S01]  /*b1b0*/  VOTE.ANY P0, P0 ;  /* 0x0000000000ff7806 */ /* 0x000fe20000000100 */
[----:B------:R-:W-:-:S12]  /*b1c0*/  ENDCOLLECTIVE ;  /* 0x000000000000791b */ /* 0x000fd80003800000 */
.L_x_1184:
[----:B------:R-:W-:Y:S05]  /*b1d0*/  BSYNC B0 ;  /* 0x0000000000007941 */ /* 0x000fea0003800000 */
.L_x_1183:
[----:B------:R-:W-:Y:S05]  /*b1e0*/  BRA `(.L_x_1185) ;  /* 0xffffff8800307947 */ /* 0x000fea000383ffff */
.L_x_1100:
[----:B------:R-:W-:Y:S01]  /*b1f0*/  BSSY B0, `(.L_x_1186) ;  /* 0x0000006000007945 */ /* 0x000fe20003800000 */
[----:B------:R-:W-:Y:S02]  /*b200*/  PLOP3.LUT P0, PT, P0, PT, PT, 0x8, 0x80 ;  /* 0x000000000080781c */ /* 0x000fe4000070e170 */
[----:B01----:R-:W-:-:S11]  /*b210*/  MOV R24, 0xffffffff ;  /* 0xffffffff00187802 */ /* 0x003fd60000000f00 */
[----:B-----5:R-:W-:Y:S05]  /*b220*/  WARPSYNC.COLLECTIVE R24, `(.L_x_1187) ;  /* 0x0000000018087348 */ /* 0x020fea0003c00000 */
[----:B------:R-:W-:Y:S01]  /*b230*/  VOTE.ANY R24, PT, P0 ;  /* 0x0000000000187806 */ /* 0x000fe200000e0100 */
[----:B-----5:R-:W-:Y:S06]  /*b240*/  ENDCOLLECTIVE ;  /* 0x000000000000791b */ /* 0x020fec0003800000 */
.L_x_1187:
[----:B------:R-:W-:Y:S05]  /*b250*/  BSYNC B0 ;  /* 0x0000000000007941 */ /* 0x000fea0003800000 */
.L_x_1186:
[----:B------:R-:W-:Y:S01]  /*b260*/  LOP3.LUT R24, R24, 0x80000000, R42, 0xec, !PT ;  /* 0x8000000018187812 */ /* 0x000fe200078eec2a */
[----:B------:R-:W-:Y:S02]  /*b270*/  IMAD.MOV.U32 R26, RZ, RZ, 0x1 ;  /* 0x00000001ff1a7424 */ /* 0x000fe400078e00ff */
[--C-:B------:R-:W-:Y:S02]  /*b280*/  IMAD.MOV.U32 R53, RZ, RZ, R45.reuse ;  /* 0x000000ffff357224 */ /* 0x100fe400078e002d */
[C---:B------:R-:W-:Y:S02]  /*b290*/  VIADD R25, R24.reuse, 0xffffffff ;  /* 0xffffffff18197836 */ /* 0x040fe40000000000 */
[----:B------:R-:W-:Y:S02]  /*b2a0*/  IMAD.MOV.U32 R51, RZ, RZ, R46 ;  /* 0x000000ffff337224 */ /* 0x000fe400078e002e */
[----:B------:R-:W-:Y:S01]  /*b2b0*/  VIADD R43, R43, 0xffffffe0 ;  /* 0xffffffe02b2b7836 */ /* 0x000fe20000000000 */
[----:B------:R-:W-:Y:S01]  /*b2c0*/  LOP3.LUT R49, R24, R25, RZ, 0xc, !PT ;  /* 0x0000001918317212 */ /* 0x000fe200078e0cff */
[----:B------:R-:W-:Y:S01]  /*b2d0*/  IMAD.MOV.U32 R25, RZ, RZ, R45 ;  /* 0x000000ffff197224 */ /* 0x000fe200078e002d */
[----:B------:R-:W-:-:S02]  /*b2e0*/  MOV R24, 0xffffffff ;  /* 0xffffffff00187802 */ /* 0x000fc40000000f00 */
[----:B------:R0:W1:Y:S05]  /*b2f0*/  POPC R27, R49 ;  /* 0x00000031001b7309 */ /* 0x00006a0000000000 */
[----:B01----:R-:W-:Y:S05]  /*b300*/  WARPSYNC.COLLECTIVE R24, `(.L_x_1188) ;  /* 0x0000000018087348 */ /* 0x003fea0003c00000 */
[----:B-1----:R1:W2:Y:S02]  /*b310*/  SHFL.DOWN P1, R36, R25, R26, R27 ;  /* 0x0800001a19247389 */ /* 0x0022a4000002001b */
[----:B012---:R-:W-:Y:S05]  /*b320*/  ENDCOLLECTIVE ;  /* 0x000000000000791b */ /* 0x007fea0003800000 */
.L_x_1188:
[-C--:B------:R-:W-:Y:S02]  /*b330*/  ISETP.GE.AND P0, PT, R59, R27.reuse, PT ;  /* 0x0000001b3b00720c */ /* 0x080fe40003f06270 */
[-C--:B------:R-:W-:Y:S02]  /*b340*/  ISETP.GT.AND P2, PT, R41, R27.reuse, PT ;  /* 0x0000001b2900720c */ /* 0x080fe40003f44270 */
[----:B------:R-:W-:Y:S02]  /*b350*/  ISETP.GT.AND P3, PT, R35, R27, PT ;  /* 0x0000001b2300720c */ /* 0x000fe40003f64270 */
[----:B------:R-:W-:-:S07]  /*b360*/  MOV R25, R46 ;  /* 0x0000002e00197202 */ /* 0x000fce0000000f00 */
[----:B------:R-:W-:-:S04]  /*b370*/  @!P0 IMAD.IADD R36, R45, 0x1, R36 ;  /* 0x000000012d248824 */ /* 0x000fc800078e0224 */
[----:B------:R-:W-:-:S07]  /*b380*/  @!P0 IMAD.MOV.U32 R53, RZ, RZ, R36 ;  /* 0x000000ffff358224 */ /* 0x000fce00078e0024 */
[----:B------:R-:W-:Y:S05]  /*b390*/  WARPSYNC.COLLECTIVE R24, `(.L_x_1189) ;  /* 0x0000000018087348 */ /* 0x000fea0003c00000 */
[----:B------:R0:W1:Y:S02]  /*b3a0*/  SHFL.DOWN P1, R36, R25, R26, R27 ;  /* 0x0800001a19247389 */ /* 0x000064000002001b */
[----:B01----:R-:W-:Y:S05]  /*b3b0*/  ENDCOLLECTIVE ;  /* 0x000000000000791b */ /* 0x003fea0003800000 */
.L_x_1189:
[----:B------:R-:W-:Y:S02]  /*b3c0*/  IMAD.MOV.U32 R25, RZ, RZ, R47 ;  /* 0x000000ffff197224 */ /* 0x000fe400078e002f */
[----:B------:R-:W-:-:S07]  /*b3d0*/  IMAD.MOV.U32 R49, RZ, RZ, R36 ;  /* 0x000000ffff317224 */ /* 0x000fce00078e0024 */
[----:B------:R-:W-:Y:S05]  /*b3e0*/  WARPSYNC.COLLECTIVE R24, `(.L_x_1190) ;  /* 0x0000000018087348 */ /* 0x000fea0003c00000 */
[----:B------:R0:W1:Y:S02]  /*b3f0*/  SHFL.DOWN P1, R36, R25, R26, R27 ;  /* 0x0800001a19247389 */ /* 0x000064000002001b */
[----:B01----:R-:W-:Y:S05]  /*b400*/  ENDCOLLECTIVE ;  /* 0x000000000000791b */ /* 0x003fea0003800000 */
.L_x_1190:
[----:B------:R-:W-:Y:S01]  /*b410*/  @!P0 FADD R49, R46, R49 ;  /* 0x000000312e318221 */ /* 0x000fe20000000000 */
[----:B------:R-:W-:Y:S01]  /*b420*/  MOV R25, R48 ;  /* 0x0000003000197202 */ /* 0x000fe20000000f00 */
[----:B------:R-:W-:-:S07]  /*b430*/  IMAD.MOV.U32 R50, RZ, RZ, R36 ;  /* 0x000000ffff327224 */ /* 0x000fce00078e0024 */
[----:B------:R-:W-:Y:S05]  /*b440*/  WARPSYNC.COLLECTIVE R24, `(.L_x_1191) ;  /* 0x0000000018087348 */ /* 0x000fea0003c00000 */
[----:B------:R0:W1:Y:S02]  /*b450*/  SHFL.DOWN P1, R36, R25, R26, R27 ;  /* 0x0800001a19247389 */ /* 0x000064000002001b */
[----:B01----:R-:W-:Y:S05]  /*b460*/  ENDCOLLECTIVE ;  /* 0x000000000000791b */ /* 0x003fea0003800000 */
.L_x_1191:
[----:B------:R-:W-:Y:S01]  /*b470*/  @!P0 FADD R50, R47, R50 ;  /* 0x000000322f328221 */ /* 0x000fe20000000000 */
[----:B------:R-:W-:Y:S01]  /*b480*/  MOV R25, R53 ;  /* 0x0000003500197202 */ /* 0x000fe20000000f00 */
[----:B------:R-:W-:Y:S01]  /*b490*/  IMAD.MOV.U32 R26, RZ, RZ, 0x2 ;  /* 0x00000002ff1a7424 */ /* 0x000fe200078e00ff */
[----:B------:R-:W-:Y:S01]  /*b4a0*/  @!P0 ISETP.NE.AND P1, PT, R45, RZ, PT ;  /* 0x000000ff2d00820c */ /* 0x000fe20003f25270 */
[----:B------:R-:W-:-:S03]  /*b4b0*/  IMAD.MOV.U32 R55, RZ, RZ, R36 ;  /* 0x000000ffff377224 */ /* 0x000fc600078e0024 */
[----:B------:R-:W-:Y:S01]  /*b4c0*/  @!P0 FSEL R49, R49, R46, !P1 ;  /* 0x0000002e31318208 */ /* 0x000fe20004800000 */
[----:B------:R-:W-:Y:S01]  /*b4d0*/  @!P0 FADD R55, R48, R55 ;  /* 0x0000003730378221 */ /* 0x000fe20000000000 */
[-C--:B------:R-:W-:Y:S02]  /*b4e0*/  @!P0 FSEL R52, R50, R47.reuse, !P1 ;  /* 0x0000002f32348208 */ /* 0x080fe40004800000 */
[----:B------:R-:W-:Y:S01]  /*b4f0*/  MOV R50, R47 ;  /* 0x0000002f00327202 */ /* 0x000fe20000000f00 */
[----:B------:R-:W-:Y:S01]  /*b500*/  @!P0 IMAD.MOV.U32 R51, RZ, RZ, R49 ;  /* 0x000000ffff338224 */ /* 0x000fe200078e0031 */
[----:B------:R-:W-:Y:S01]  /*b510*/  @!P0 FSEL R55, R55, R48, !P1 ;  /* 0x0000003037378208 */ /* 0x000fe20004800000 */
[----:B------:R-:W-:-:S07]  /*b520*/  @!P0 IMAD.MOV.U32 R50, RZ, RZ, R52 ;  /* 0x000000ffff328224 */ /* 0x000fce00078e0034 */
[----:B------:R-:W-:Y:S05]  /*b530*/  WARPSYNC.COLLECTIVE R24, `(.L_x_1192) ;  /* 0x0000000018087348 */ /* 0x000fea0003c00000 */
[----:B------:R0:W1:Y:S02]  /*b540*/  SHFL.DOWN P1, R36, R25, R26, R27 ;  /* 0x0800001a19247389 */ /* 0x000064000002001b */
[----:B01----:R-:W-:Y:S05]  /*b550*/  ENDCOLLECTIVE ;  /* 0x000000000000791b */ /* 0x003fea0003800000 */
.L_x_1192:
[----:B------:R-:W-:Y:S02]  /*b560*/  IMAD.MOV.U32 R49, RZ, RZ, R48 ;  /* 0x000000ffff317224 */ /* 0x000fe400078e0030 */
[----:B------:R-:W-:Y:S01]  /*b570*/  @!P0 IMAD.MOV.U32 R49, RZ, RZ, R55 ;  /* 0x000000ffff318224 */ /* 0x000fe200078e0037 */
[----:B------:R-:W-:Y:S01]  /*b580*/  PLOP3.LUT P0, PT, PT, PT, PT, 0x80, 0x8 ;  /* 0x000000000008781c */ /* 0x000fe20003f0f070 */
[----:B------:R-:W-:Y:S02]  /*b590*/  IMAD.MOV.U32 R25, RZ, RZ, R51 ;  /* 0x000000ffff197224 */ /* 0x000fe400078e0033 */
[----:B------:R-:W-:-:S10]  /*b5a0*/  IMAD.MOV.U32 R52, RZ, RZ, R36 ;  /* 0x000000ffff347224 */ /* 0x000fd400078e0024 */
[----:B------:R-:W-:Y:S05]  /*b5b0*/  WARPSYNC.COLLECTIVE R24, `(.L_x_1193) ;  /* 0x0000000018087348 */ /* 0x000fea0003c00000 */
[----:B------:R0:W1:Y:S02]  /*b5c0*/  SHFL.DOWN P1, R36, R25, R26, R27 ;  /* 0x0800001a19247389 */ /* 0x000064000002001b */
[----:B01----:R-:W-:Y:S05]  /*b5d0*/  ENDCOLLECTIVE ;  /* 0x000000000000791b */ /* 0x003fea0003800000 */
.L_x_1193:
[C---:B------:R-:W-:Y:S02]  /*b5e0*/  @!P2 IADD3 R52, PT, PT, R53.reuse, R52, RZ ;  /* 0x000000343534a210 */ /* 0x040fe40007ffe0ff */
[----:B------:R-:W-:Y:S02]  /*b5f0*/  MOV R25, R50 ;  /* 0x0000003200197202 */ /* 0x000fe40000000f00 */
[----:B------:R-:W-:Y:S01]  /*b600*/  @!P2 ISETP.NE.AND P1, PT, R53, RZ, PT ;  /* 0x000000ff3500a20c */ /* 0x000fe20003f25270 */
[----:B------:R-:W-:-:S03]  /*b610*/  @!P2 IMAD.MOV.U32 R53, RZ, RZ, R52 ;  /* 0x000000ffff35a224 */ /* 0x000fc600078e0034 */
[----:B------:R-:W-:Y:S02]  /*b620*/  @!P2 PLOP3.LUT P0, PT, P1, PT, PT, 0x80, 0x8 ;  /* 0x000000000008a81c */ /* 0x000fe40000f0f070 */
[----:B------:R-:W-:-:S11]  /*b630*/  @!P3 ISETP.NE.AND P2, PT, R53, RZ, PT ;  /* 0x000000ff3500b20c */ /* 0x000fd60003f45270 */
[----:B------:R-:W-:-:S07]  /*b640*/  @!P0 FADD R51, R51, R36 ;  /* 0x0000002433338221 */ /* 0x000fce0000000000 */
[----:B------:R-:W-:Y:S05]  /*b650*/  WARPSYNC.COLLECTIVE R24, `(.L_x_1194) ;  /* 0x0000000018087348 */ /* 0x000fea0003c00000 */
[----:B------:R0:W1:Y:S02]  /*b660*/  SHFL.DOWN P1, R36, R25, R26, R27 ;  /* 0x0800001a19247389 */ /* 0x000064000002001b */
[----:B01----:R-:W-:Y:S05]  /*b670*/  ENDCOLLECTIVE ;  /* 0x000000000000791b */ /* 0x003fea0003800000 */
.L_x_1194:
[----:B------:R-:W-:Y:S02]  /*b680*/  IMAD.MOV.U32 R25, RZ, RZ, R49 ;  /* 0x000000ffff197224 */ /* 0x000fe400078e0031 */
[----:B------:R-:W-:-:S07]  /*b690*/  IMAD.MOV.U32 R55, RZ, RZ, R36 ;  /* 0x000000ffff377224 */ /* 0x000fce00078e0024 */
[----:B------:R-:W-:Y:S05]  /*b6a0*/  WARPSYNC.COLLECTIVE R24, `(.L_x_1195) ;  /* 0x0000000018087348 */ /* 0x000fea0003c00000 */
[----:B------:R0:W1:Y:S02]  /*b6b0*/  SHFL.DOWN P1, R36, R25, R26, R27 ;  /* 0x0800001a19247389 */ /* 0x000064000002001b */
[----:B01----:R-:W-:Y:S05]  /*b6c0*/  ENDCOLLECTIVE ;  /* 0x000000000000791b */ /* 0x003fea0003800000 */
.L_x_1195:
[----:B------:R-:W-:Y:S01]  /*b6d0*/  @!P0 FADD R50, R50, R55 ;  /* 0x0000003732328221 */ /* 0x000fe20000000000 */
[----:B------:R-:W-:Y:S02]  /*b6e0*/  IMAD.MOV.U32 R25, RZ, RZ, R53 ;  /* 0x000000ffff197224 */ /* 0x000fe400078e0035 */
[----:B------:R-:W-:Y:S02]  /*b6f0*/  IMAD.MOV.U32 R26, RZ, RZ, 0x4 ;  /* 0x00000004ff1a7424 */ /* 0x000fe400078e00ff */
[----:B------:R-:W-:-:S07]  /*b700*/  IMAD.MOV.U32 R54, RZ, RZ, R36 ;  /* 0x000000ffff367224 */ /* 0x000fce00078e0024 */
[----:B------:R-:W-:Y:S05]  /*b710*/  WARPSYNC.COLLECTIVE R24, `(.L_x_1196) ;  /* 0x0000000018087348 */ /* 0x000fea0003c00000 */
[----:B------:R0:W1:Y:S02]  /*b720*/  SHFL.DOWN P1, R36, R25, R26, R27 ;  /* 0x0800001a19247389 */ /* 0x000064000002001b */
[----:B01----:R-:W-:Y:S05]  /*b730*/  ENDCOLLECTIVE ;  /* 0x000000000000791b */ /* 0x003fea0003800000 */
.L_x_1196:
        /* <DEDUP_REMOVED lines=9> */
.L_x_1197:
[----:B------:R-:W-:-:S04]  /*b7d0*/  @!P3 IMAD.IADD R52, R53, 0x1, R52 ;  /* 0x000000013534b824 */ /* 0x000fc800078e0234 */
[----:B------:R-:W-:Y:S02]  /*b7e0*/  @!P3 IMAD.MOV.U32 R53, RZ, RZ, R52 ;  /* 0x000000ffff35b224 */ /* 0x000fe400078e0034 */
[----:B------:R-:W-:Y:S02]  /*b7f0*/  IMAD.MOV.U32 R25, RZ, RZ, R50 ;  /* 0x000000ffff197224 */ /* 0x000fe400078e0032 */
[----:B------:R-:W-:-:S07]  /*b800*/  @!P0 FADD R51, R51, R36 ;  /* 0x0000002433338221 */ /* 0x000fce0000000000 */
[----:B------:R-:W-:Y:S05]  /*b810*/  WARPSYNC.COLLECTIVE R24, `(.L_x_1198) ;  /* 0x0000000018087348 */ /* 0x000fea0003c00000 */
[----:B------:R0:W1:Y:S02]  /*b820*/  SHFL.DOWN P1, R36, R25, R26, R27 ;  /* 0x0800001a19247389 */ /* 0x000064000002001b */
[----:B01----:R-:W-:Y:S05]  /*b830*/  ENDCOLLECTIVE ;  /* 0x000000000000791b */ /* 0x003fea0003800000 */
.L_x_1198:
[----:B------:R-:W-:Y:S01]  /*b840*/  MOV R25, R49 ;  /* 0x0000003100197202 */ /* 0x000fe20000000f00 */
[----:B------:R-:W-:-:S07]  /*b850*/  IMAD.MOV.U32 R55, RZ, RZ, R36 ;  /* 0x000000ffff377224 */ /* 0x000fce00078e0024 */
[----:B------:R-:W-:Y:S05]  /*b860*/  WARPSYNC.COLLECTIVE R24, `(.L_x_1199) ;  /* 0x0000000018087348 */ /* 0x000fea0003c00000 */
[----:B------:R0:W1:Y:S02]  /*b870*/  SHFL.DOWN P1, R36, R25, R26, R27 ;  /* 0x0800001a19247389 */ /* 0x000064000002001b */
[----:B01----:R-:W-:Y:S05]  /*b880*/  ENDCOLLECTIVE ;  /* 0x000000000000791b */ /* 0x003fea0003800000 */
.L_x_1199:
[----:B------:R-:W-:Y:S01]  /*b890*/  @!P0 FADD R50, R50, R55 ;  /* 0x0000003732328221 */ /* 0x000fe20000000000 */
[----:B------:R-:W-:Y:S01]  /*b8a0*/  MOV R25, R53 ;  /* 0x0000003500197202 */ /* 0x000fe20000000f00 */
[----:B------:R-:W-:Y:S02]  /*b8b0*/  IMAD.MOV.U32 R26, RZ, RZ, 0x8 ;  /* 0x00000008ff1a7424 */ /* 0x000fe400078e00ff */
[----:B------:R-:W-:-:S07]  /*b8c0*/  IMAD.MOV.U32 R54, RZ, RZ, R36 ;  /* 0x000000ffff367224 */ /* 0x000fce00078e0024 */
[----:B------:R-:W-:Y:S05]  /*b8d0*/  WARPSYNC.COLLECTIVE R24, `(.L_x_1200) ;  /* 0x0000000018087348 */ /* 0x000fea0003c00000 */
[----:B------:R0:W1:Y:S02]  /*b8e0*/  SHFL.DOWN P1, R36, R25, R26, R27 ;  /* 0x0800001a19247389 */ /* 0x000064000002001b */
[----:B01----:R-:W-:Y:S05]  /*b8f0*/  ENDCOLLECTIVE ;  /* 0x000000000000791b */ /* 0x003fea0003800000 */
.L_x_1200:
[----:B------:R-:W-:Y:S01]  /*b900*/  @!P0 FADD R49, R49, R54 ;  /* 0x0000003631318221 */ /* 0x000fe20000000000 */
[----:B------:R-:W-:Y:S01]  /*b910*/  PLOP3.LUT P0, PT, PT, PT, PT, 0x80, 0x8 ;  /* 0x000000000008781c */ /* 0x000fe20003f0f070 */
[----:B------:R-:W-:Y:S02]  /*b920*/  IMAD.MOV.U32 R25, RZ, RZ, R51 ;  /* 0x000000ffff197224 */ /* 0x000fe400078e0033 */
[----:B------:R-:W-:-:S10]  /*b930*/  IMAD.MOV.U32 R52, RZ, RZ, R36 ;  /* 0x000000ffff347224 */ /* 0x000fd400078e0024 */
[----:B------:R-:W-:Y:S05]  /*b940*/  WARPSYNC.COLLECTIVE R24, `(.L_x_1201) ;  /* 0x0000000018087348 */ /* 0x000fea0003c00000 */
[----:B------:R0:W1:Y:S02]  /*b950*/  SHFL.DOWN P1, R36, R25, R26, R27 ;  /* 0x0800001a19247389 */ /* 0x000064000002001b */
[----:B01----:R-:W-:Y:S05]  /*b960*/  ENDCOLLECTIVE ;  /* 0x000000000000791b */ /* 0x003fea0003800000 */
.L_x_1201:
[C---:B------:R-:W-:Y:S02]  /*b970*/  @!P2 IADD3 R52, PT, PT, R53.reuse, R52, RZ ;  /* 0x000000343534a210 */ /* 0x040fe40007ffe0ff */
[----:B------:R-:W-:Y:S02]  /*b980*/  MOV R25, R50 ;  /* 0x0000003200197202 */ /* 0x000fe40000000f00 */
[----:B------:R-:W-:Y:S01]  /*b990*/  @!P2 ISETP.NE.AND P1, PT, R53, RZ, PT ;  /* 0x000000ff3500a20c */ /* 0x000fe20003f25270 */
[----:B------:R-:W-:-:S03]  /*b9a0*/  @!P2 IMAD.MOV.U32 R53, RZ, RZ, R52 ;  /* 0x000000ffff35a224 */ /* 0x000fc600078e0034 */
[----:B------:R-:W-:Y:S02]  /*b9b0*/  @!P2 PLOP3.LUT P0, PT, P1, PT, PT, 0x80, 0x8 ;  /* 0x000000000008a81c */ /* 0x000fe40000f0f070 */
[----:B------:R-:W-:-:S11]  /*b9c0*/  ISETP.GT.AND P2, PT, R33, R27, PT ;  /* 0x0000001b2100720c */ /* 0x000fd60003f44270 */
[----:B------:R-:W-:-:S07]  /*b9d0*/  @!P0 FADD R51, R51, R36 ;  /* 0x0000002433338221 */ /* 0x000fce0000000000 */
[----:B------:R-:W-:Y:S05]  /*b9e0*/  WARPSYNC.COLLECTIVE R24, `(.L_x_1202) ;  /* 0x0000000018087348 */ /* 0x000fea0003c00000 */
[----:B------:R0:W1:Y:S02]  /*b9f0*/  SHFL.DOWN P1, R36, R25, R26, R27 ;  /* 0x0800001a19247389 */ /* 0x000064000002001b */
[----:B01----:R-:W-:Y:S05]  /*ba00*/  ENDCOLLECTIVE ;  /* 0x000000000000791b */ /* 0x003fea0003800000 */
.L_x_1202:
[----:B------:R-:W-:Y:S02]  /*ba10*/  IMAD.MOV.U32 R25, RZ, RZ, R49 ;  /* 0x000000ffff197224 */ /* 0x000fe400078e0031 */
[----:B------:R-:W-:-:S07]  /*ba20*/  IMAD.MOV.U32 R55, RZ, RZ, R36 ;  /* 0x000000ffff377224 */ /* 0x000fce00078e0024 */
[----:B------:R-:W-:Y:S05]  /*ba30*/  WARPSYNC.COLLECTIVE R24, `(.L_x_1203) ;  /* 0x0000000018087348 */ /* 0x000fea0003c00000 */
[----:B------:R0:W1:Y:S02]  /*ba40*/  SHFL.DOWN P1, R36, R25, R26, R27 ;  /* 0x0800001a19247389 */ /* 0x000064000002001b */
[----:B01----:R-:W-:Y:S05]  /*ba50*/  ENDCOLLECTIVE ;  /* 0x000000000000791b */ /* 0x003fea0003800000 */
.L_x_1203:
[----:B------:R-:W-:Y:S01]  /*ba60*/  @!P0 FADD R50, R50, R55 ;  /* 0x0000003732328221 */ /* 0x000fe20000000000 */
[----:B------:R-:W-:Y:S02]  /*ba70*/  IMAD.MOV.U32 R25, RZ, RZ, R53 ;  /* 0x000000ffff197224 */ /* 0x000fe400078e0035 */
[----:B------:R-:W-:Y:S02]  /*ba80*/  IMAD.MOV.U32 R26, RZ, RZ, 0x10 ;  /* 0x00000010ff1a7424 */ /* 0x000fe400078e00ff */
[----:B------:R-:W-:-:S07]  /*ba90*/  IMAD.MOV.U32 R54, RZ, RZ, R36 ;  /* 0x000000ffff367224 */ /* 0x000fce00078e0024 */
[----:B------:R-:W-:Y:S05]  /*baa0*/  WARPSYNC.COLLECTIVE R24, `(.L_x_1204) ;  /* 0x0000000018087348 */ /* 0x000fea0003c00000 */
[----:B------:R0:W1:Y:S02]  /*bab0*/  SHFL.DOWN P1, R36, R25, R26, R27 ;  /* 0x0800001a19247389 */ /* 0x000064000002001b */
[----:B01----:R-:W-:Y:S05]  /*bac0*/  ENDCOLLECTIVE ;  /* 0x000000000000791b */ /* 0x003fea0003800000 */
.L_x_1204:
[----:B------:R-:W-:Y:S01]  /*bad0*/  @!P0 FADD R49, R49, R54 ;  /* 0x0000003631318221 */ /* 0x000fe20000000000 */
[----:B------:R-:W-:Y:S01]  /*bae0*/  PLOP3.LUT P0, PT, PT, PT, PT, 0x80, 0x8 ;  /* 0x000000000008781c */ /* 0x000fe20003f0f070 */
[----:B------:R-:W-:Y:S01]  /*baf0*/  IMAD.MOV.U32 R25, RZ, RZ, R51 ;  /* 0x000000ffff197224 */ /* 0x000fe200078e0033 */
[----:B------:R-:W-:-:S11]  /*bb00*/  MOV R54, R36 ;  /* 0x0000002400367202 */ /* 0x000fd60000000f00 */
[----:B------:R-:W-:Y:S05]  /*bb10*/  WARPSYNC.COLLECTIVE R24, `(.L_x_1205) ;  /* 0x0000000018087348 */ /* 0x000fea0003c00000 */
[----:B------:R0:W1:Y:S02]  /*bb20*/  SHFL.DOWN P1, R36, R25, R26, R27 ;  /* 0x0800001a19247389 */ /* 0x000064000002001b */
[----:B01----:R-:W-:Y:S05]  /*bb30*/  ENDCOLLECTIVE ;  /* 0x000000000000791b */ /* 0x003fea0003800000 */
.L_x_1205:
[----:B------:R-:W-:Y:S02]  /*bb40*/  @!P2 IMAD.IADD R54, R53, 0x1, R54 ;  /* 0x000000013536a824 */ /* 0x000fe400078e0236 */
[----:B------:R-:W-:Y:S02]  /*bb50*/  IMAD.MOV.U32 R25, RZ, RZ, R50 ;  /* 0x000000ffff197224 */ /* 0x000fe400078e0032 */
[----:B------:R-:W-:-:S07]  /*bb60*/  IMAD.MOV.U32 R52, RZ, RZ, R36 ;  /* 0x000000ffff347224 */ /* 0x000fce00078e0024 */
[----:B------:R-:W-:Y:S05]  /*bb70*/  WARPSYNC.COLLECTIVE R24, `(.L_x_1206) ;  /* 0x0000000018087348 */ /* 0x000fea0003c00000 */
[----:B------:R0:W1:Y:S02]  /*bb80*/  SHFL.DOWN P1, R36, R25, R26, R27 ;  /* 0x0800001a19247389 */ /* 0x000064000002001b */
[----:B01----:R-:W-:Y:S05]  /*bb90*/  ENDCOLLECTIVE ;  /* 0x000000000000791b */ /* 0x003fea0003800000 */
.L_x_1206:
[----:B------:R-:W-:Y:S01]  /*bba0*/  IMAD.MOV.U32 R25, RZ, RZ, R49 ;  /* 0x000000ffff197224 */ /* 0x000fe200078e0031 */
[----:B------:R-:W-:-:S07]  /*bbb0*/  MOV R55, R36 ;  /* 0x0000002400377202 */ /* 0x000fce0000000f00 */
[----:B------:R-:W-:Y:S05]  /*bbc0*/  WARPSYNC.COLLECTIVE R24, `(.L_x_1207) ;  /* 0x0000000018087348 */ /* 0x000fea0003c00000 */
[----:B------:R0:W1:Y:S02]  /*bbd0*/  SHFL.DOWN P1, R36, R25, R26, R27 ;  /* 0x0800001a19247389 */ /* 0x000064000002001b */
[----:B01----:R-:W-:Y:S05]  /*bbe0*/  ENDCOLLECTIVE ;  /* 0x000000000000791b */ /* 0x003fea0003800000 */
.L_x_1207:
[----:B------:R-:W-:Y:S01]  /*bbf0*/  @!P2 ISETP.NE.AND P1, PT, R53, RZ, PT ;  /* 0x000000ff3500a20c */ /* 0x000fe20003f25270 */
[----:B------:R-:W-:-:S03]  /*bc00*/  @!P2 IMAD.MOV.U32 R53, RZ, RZ, R54 ;  /* 0x000000ffff35a224 */ /* 0x000fc600078e0036 */
[----:B------:R-:W-:Y:S02]  /*bc10*/  @!P2 PLOP3.LUT P0, PT, P1, PT, PT, 0x80, 0x8 ;  /* 0x000000000008a81c */ /* 0x000fe40000f0f070 */
[----:B------:R-:W-:Y:S02]  /*bc20*/  ISETP.NE.AND P1, PT, R44, 0x65, PT ;  /* 0x000000652c00780c */ /* 0x000fe40003f25270 */
[----:B------:R-:W-:-:S09]  /*bc30*/  IADD3 R25, PT, PT, R53, R40, RZ ;  /* 0x0000002835197210 */ /* 0x000fd20007ffe0ff */
[----:B------:R-:W-:Y:S01]  /*bc40*/  @!P0 FADD R51, R51, R52 ;  /* 0x0000003433338221 */ /* 0x000fe20000000000 */
[----:B------:R-:W-:Y:S01]  /*bc50*/  @!P0 FADD R50, R50, R55 ;  /* 0x0000003732328221 */ /* 0x000fe20000000000 */
[----:B------:R-:W-:Y:S01]  /*bc60*/  @!P0 FADD R49, R49, R36 ;  /* 0x0000002431318221 */ /* 0x000fe20000000000 */
[----:B------:R-:W-:Y:S01]  /*bc70*/  ISETP.NE.AND P0, PT, R40, RZ, PT ;  /* 0x000000ff2800720c */ /* 0x000fe20003f05270 */
[----:B------:R-:W-:-:S12]  /*bc80*/  IMAD.MOV.U32 R40, RZ, RZ, R25 ;  /* 0x000000ffff287224 */ /* 0x000fd800078e0019 */
[----:B------:R-:W-:Y:S05]  /*bc90*/  WARPSYNC.COLLECTIVE R24, `(.L_x_1208) ;  /* 0x0000000018087348 */ /* 0x000fea0003c00000 */
[----:B------:R-:W-:Y:S01]  /*bca0*/  VOTE.ALL P1, P1 ;  /* 0x0000000000ff7806 */ /* 0x000fe20000820000 */
[----:B------:R-:W-:-:S12]  /*bcb0*/  ENDCOLLECTIVE ;  /* 0x000000000000791b */ /* 0x000fd80003800000 */
.L_x_1208:
[----:B------:R-:W-:Y:S01]  /*bcc0*/  @!P0 FADD R38, R51, R38 ;  /* 0x0000002633268221 */ /* 0x000fe20000000000 */
[----:B------:R-:W-:Y:S01]  /*bcd0*/  @!P0 FADD R39, R50, R39 ;  /* 0x0000002732278221 */ /* 0x000fe20000000000 */
[----:B------:R-:W-:Y:S01]  /*bce0*/  @!P0 FADD R32, R49, R32 ;  /* 0x0000002031208221 */ /* 0x000fe20000000000 */
[----:B------:R-:W-:Y:S06]  /*bcf0*/  BRA `(.L_x_1209) ;  /* 0xffffff84001c7947 */ /* 0x000fec000383ffff */
.L_x_1129:
[----:B------:R-:W-:Y:S01]  /*bd00*/  BSSY B0, `(.L_x_1210) ;  /* 0x0000006000007945 */ /* 0x000fe20003800000 */
[----:B------:R-:W-:Y:S01]  /*bd10*/  PLOP3.LUT P0, PT, P0, PT, PT, 0x8, 0x80 ;  /* 0x000000000080781c */ /* 0x000fe2000070e170 */
[----:B------:R-:W-:-:S12]  /*bd20*/  IMAD.MOV.U32 R24, RZ, RZ, -0x1 ;  /* 0xffffffffff187424 */ /* 0x000fd800078e00ff */
[----:B-1234-:R-:W-:Y:S05]  /*bd30*/  WARPSYNC.COLLECTIVE R24, `(.L_x_1211) ;  /* 0x0000000018087348 */ /* 0x01efea0003c00000 */
[----:B------:R-:W-:Y:S01]  /*bd40*/  VOTE.ANY P0, P0 ;  /* 0x0000000000ff7806 */ /* 0x000fe20000000100 */
[----:B-1234-:R-:W-:-:S12]  /*bd50*/  ENDCOLLECTIVE ;  /* 0x000000000000791b */ /* 0x01efd80003800000 */
.L_x_1211:
[----:B------:R-:W-:Y:S05]  /*bd60*/  BSYNC B0 ;  /* 0x0000000000007941 */ /* 0x000fea0003800000 */
.L_x_1210:
[----:B------:R-:W-:Y:S05]  /*bd70*/  BRA `(.L_x_1212) ;  /* 0xffffffcc00007947 */ /* 0x000fea000383ffff */
.L_x_1134:
[----:B------:R-:W1:Y:S01]  /*bd80*/  S2R R30, SR_GEMASK ;  /* 0x00000000001e7919 */ /* 0x000e620000003c00 */
[----:B------:R-:W-:Y:S01]  /*bd90*/  BSSY B0, `(.L_x_1213) ;  /* 0x0000006000007945 */ /* 0x000fe20003800000 */
[----:B------:R-:W-:Y:S02]  /*bda0*/  PLOP3.LUT P0, PT, P0, PT, PT, 0x8, 0x80 ;  /* 0x000000000080781c */ /* 0x000fe4000070e170 */
[----:B0-----:R-:W-:-:S11]  /*bdb0*/  MOV R24, 0xffffffff ;  /* 0xffffffff00187802 */ /* 0x001fd60000000f00 */
[----:B-12345:R-:W-:Y:S05]  /*bdc0*/  WARPSYNC.COLLECTIVE R24, `(.L_x_1214) ;  /* 0x0000000018087348 */ /* 0x03efea0003c00000 */
[----:B------:R-:W-:Y:S01]  /*bdd0*/  VOTE.ANY R24, PT, P0 ;  /* 0x0000000000187806 */ /* 0x000fe200000e0100 */
[----:B-12345:R-:W-:Y:S06]  /*bde0*/  ENDCOLLECTIVE ;  /* 0x000000000000791b */ /* 0x03efec0003800000 */
.L_x_1214:
[----:B------:R-:W-:Y:S05]  /*bdf0*/  BSYNC B0 ;  /* 0x0000000000007941 */ /* 0x000fea0003800000 */
.L_x_1213:
[----:B------:R-:W-:Y:S01]  /*be00*/  LOP3.LUT R24, R24, 0x80000000, R30, 0xec, !PT ;  /* 0x8000000018187812 */ /* 0x000fe200078eec1e */
[----:B------:R-:W-:Y:S02]  /*be10*/  IMAD.MOV.U32 R26, RZ, RZ, 0x1 ;  /* 0x00000001ff1a7424 */ /* 0x000fe400078e00ff */
[----:B------:R-:W-:Y:S02]  /*be20*/  VIADD R42, R29, 0x2 ;  /* 0x000000021d2a7836 */ /* 0x000fe40000000000 */
[----:B------:R-:W-:-:S05]  /*be30*/  VIADD R25, R24, 0xffffffff ;  /* 0xffffffff18197836 */ /* 0x000fca0000000000 */
[----:B------:R-:W-:Y:S01]  /*be40*/  LOP3.LUT R32, R24, R25, RZ, 0xc, !PT ;  /* 0x0000001918207212 */ /* 0x000fe200078e0cff */
[----:B------:R-:W-:Y:S01]  /*be50*/  IMAD.MOV.U32 R25, RZ, RZ, R40 ;  /* 0x000000ffff197224 */ /* 0x000fe200078e0028 */
[----:B------:R-:W-:Y:S02]  /*be60*/  MOV R24, 0xffffffff ;  /* 0xffffffff00187802 */ /* 0x000fe40000000f00 */
[----:B------:R0:W1:Y:S05]  /*be70*/  POPC R27, R32 ;  /* 0x00000020001b7309 */ /* 0x00006a0000000000 */
[----:B01----:R-:W-:Y:S05]  /*be80*/  WARPSYNC.COLLECTIVE R24, `(.L_x_1215) ;  /* 0x0000000018087348 */ /* 0x003fea0003c00000 */
[----:B-1----:R1:W2:Y:S02]  /*be90*/  SHFL.DOWN P1, R36, R25, R26, R27 ;  /* 0x0800001a19247389 */ /* 0x0022a4000002001b */
[----:B012---:R-:W-:Y:S05]  /*bea0*/  ENDCOLLECTIVE ;  /* 0x000000000000791b */ /* 0x007fea0003800000 */
.L_x_1215:
[CC--:B------:R-:W-:Y:S02]  /*beb0*/  ISETP.GE.AND P0, PT, R29.reuse, R27.reuse, PT ;  /* 0x0000001b1d00720c */ /* 0x0c0fe40003f06270 */
[----:B------:R-:W-:Y:S01]  /*bec0*/  ISETP.GT.AND P6, PT, R42, R27, PT ;  /* 0x0000001b2a00720c */ /* 0x000fe20003fc4270 */
[----:B------:R-:W-:Y:S02]  /*bed0*/  VIADD R42, R29, 0x4 ;  /* 0x000000041d2a7836 */ /* 0x000fe40000000000 */
[----:B------:R-:W-:Y:S02]  /*bee0*/  IMAD.MOV.U32 R25, RZ, RZ, R38 ;  /* 0x000000ffff197224 */ /* 0x000fe400078e0026 */
[----:B------:R-:W-:-:S08]  /*bef0*/  IMAD.MOV.U32 R45, RZ, RZ, R36 ;  /* 0x000000ffff2d7224 */ /* 0x000fd000078e0024 */
[----:B------:R-:W-:Y:S05]  /*bf00*/  WARPSYNC.COLLECTIVE R24, `(.L_x_1216) ;  /* 0x0000000018087348 */ /* 0x000fea0003c00000 */
[----:B------:R0:W1:Y:S02]  /*bf10*/  SHFL.DOWN P1, R36, R25, R26, R27 ;  /* 0x0800001a19247389 */ /* 0x000064000002001b */
[----:B01----:R-:W-:Y:S05]  /*bf20*/  ENDCOLLECTIVE ;  /* 0x000000000000791b */ /* 0x003fea0003800000 */
.L_x_1216:
[----:B------:R-:W-:Y:S02]  /*bf30*/  @!P0 IADD3 R45, PT, PT, R40, R45, RZ ;  /* 0x0000002d282d8210 */ /* 0x000fe40007ffe0ff */
[----:B------:R-:W-:Y:S01]  /*bf40*/  MOV R25, R39 ;  /* 0x0000002700197202 */ /* 0x000fe20000000f00 */
[----:B------:R-:W-:-:S07]  /*bf50*/  IMAD.MOV.U32 R47, RZ, RZ, R36 ;  /* 0x000000ffff2f7224 */ /* 0x000fce00078e0024 */
[----:B------:R-:W-:Y:S05]  /*bf60*/  WARPSYNC.COLLECTIVE R24, `(.L_x_1217) ;  /* 0x0000000018087348 */ /* 0x000fea0003c00000 */
[----:B------:R0:W1:Y:S02]  /*bf70*/  SHFL.DOWN P1, R36, R25, R26, R27 ;  /* 0x0800001a19247389 */ /* 0x000064000002001b */
[----:B01----:R-:W-:Y:S05]  /*bf80*/  ENDCOLLECTIVE ;  /* 0x000000000000791b */ /* 0x003fea0003800000 */
.L_x_1217:
[----:B------:R-:W-:Y:S02]  /*bf90*/  IMAD.MOV.U32 R25, RZ, RZ, R28 ;  /* 0x000000ffff197224 */ /* 0x000fe400078e001c */
[----:B------:R-:W-:-:S07]  /*bfa0*/  IMAD.MOV.U32 R32, RZ, RZ, R36 ;  /* 0x000000ffff207224 */ /* 0x000fce00078e0024 */
[----:B------:R-:W-:Y:S05]  /*bfb0*/  WARPSYNC.COLLECTIVE R24, `(.L_x_1218) ;  /* 0x0000000018087348 */ /* 0x000fea0003c00000 */
[----:B------:R0:W1:Y:S02]  /*bfc0*/  SHFL.DOWN P1, R36, R25, R26, R27 ;  /* 0x0800001a19247389 */ /* 0x000064000002001b */
[----:B01----:R-:W-:Y:S05]  /*bfd0*/  ENDCOLLECTIVE ;  /* 0x000000000000791b */ /* 0x003fea0003800000 */
.L_x_1218:
[----:B------:R-:W-:Y:S01]  /*bfe0*/  IMAD.MOV.U32 R26, RZ, RZ, 0x2 ;  /* 0x00000002ff1a7424 */ /* 0x000fe200078e00ff */
[----:B------:R-:W-:Y:S01]  /*bff0*/  ISETP.NE.OR P1, PT, R40, RZ, P0 ;  /* 0x000000ff2800720c */ /* 0x000fe20000725670 */
[----:B------:R-:W-:Y:S01]  /*c000*/  @!P0 IMAD.MOV.U32 R40, RZ, RZ, R45 ;  /* 0x000000ffff288224 */ /* 0x000fe200078e002d */
[----:B------:R-:W-:-:S03]  /*c010*/  PLOP3.LUT P0, PT, PT, PT, PT, 0x80, 0x8 ;  /* 0x000000000008781c */ /* 0x000fc60003f0f070 */
[----:B------:R-:W-:-:S08]  /*c020*/  IMAD.MOV.U32 R25, RZ, RZ, R40 ;  /* 0x000000ffff197224 */ /* 0x000fd000078e0028 */
[----:B------:R-:W-:Y:S01]  /*c030*/  @!P1 FADD R38, R38, R47 ;  /* 0x0000002f26269221 */ /* 0x000fe20000000000 */
[----:B------:R-:W-:Y:S01]  /*c040*/  @!P1 FADD R39, R39, R32 ;  /* 0x0000002027279221 */ /* 0x000fe20000000000 */
[----:B------:R-:W-:Y:S01]  /*c050*/  @!P1 FADD R28, R28, R36 ;  /* 0x000000241c1c9221 */ /* 0x000fe20000000000 */
[----:B------:R-:W-:-:S04]  /*c060*/  @!P6 ISETP.NE.AND P1, PT, R40, RZ, PT ;  /* 0x000000ff2800e20c */ /* 0x000fc80003f25270 */
[----:B------:R-:W-:-:S13]  /*c070*/  @!P6 PLOP3.LUT P0, PT, P1, PT, PT, 0x80, 0x8 ;  /* 0x000000000008e81c */ /* 0x000fda0000f0f070 */
[----:B------:R-:W-:Y:S05]  /*c080*/  WARPSYNC.COLLECTIVE R24, `(.L_x_1219) ;  /* 0x0000000018087348 */ /* 0x000fea0003c00000 */
[----:B------:R0:W1:Y:S02]  /*c090*/  SHFL.DOWN P1, R36, R25, R26, R27 ;  /* 0x0800001a19247389 */ /* 0x000064000002001b */
[----:B01----:R-:W-:Y:S05]  /*c0a0*/  ENDCOLLECTIVE ;  /* 0x000000000000791b */ /* 0x003fea0003800000 */
.L_x_1219:
[----:B------:R-:W-:Y:S01]  /*c0b0*/  IMAD.MOV.U32 R25, RZ, RZ, R38 ;  /* 0x000000ffff197224 */ /* 0x000fe200078e0026 */
[----:B------:R-:W-:-:S07]  /*c0c0*/  MOV R45, R36 ;  /* 0x00000024002d7202 */ /* 0x000fce0000000f00 */
[----:B------:R-:W-:Y:S05]  /*c0d0*/  WARPSYNC.COLLECTIVE R24, `(.L_x_1220) ;  /* 0x0000000018087348 */ /* 0x000fea0003c00000 */
[----:B------:R0:W1:Y:S02]  /*c0e0*/  SHFL.DOWN P1, R36, R25, R26, R27 ;  /* 0x0800001a19247389 */ /* 0x000064000002001b */
[----:B01----:R-:W-:Y:S05]  /*c0f0*/  ENDCOLLECTIVE ;  /* 0x000000000000791b */ /* 0x003fea0003800000 */
.L_x_1220:
[----:B------:R-:W-:-:S05]  /*c100*/  @!P6 IMAD.IADD R45, R40, 0x1, R45 ;  /* 0x00000001282de824 */ /* 0x000fca00078e022d */
[----:B------:R-:W-:Y:S02]  /*c110*/  @!P6 MOV R40, R45 ;  /* 0x0000002d0028e202 */ /* 0x000fe40000000f00 */
[----:B------:R-:W-:Y:S01]  /*c120*/  PLOP3.LUT P6, PT, PT, PT, PT, 0x80, 0x8 ;  /* 0x000000000008781c */ /* 0x000fe20003fcf070 */
[----:B------:R-:W-:Y:S02]  /*c130*/  IMAD.MOV.U32 R25, RZ, RZ, R39 ;  /* 0x000000ffff197224 */ /* 0x000fe400078e0027 */
[----:B------:R-:W-:-:S10]  /*c140*/  IMAD.MOV.U32 R47, RZ, RZ, R36 ;  /* 0x000000ffff2f7224 */ /* 0x000fd400078e0024 */
[----:B------:R-:W-:Y:S05]  /*c150*/  WARPSYNC.COLLECTIVE R24, `(.L_x_1221) ;  /* 0x0000000018087348 */ /* 0x000fea0003c00000 */
[----:B------:R0:W1:Y:S02]  /*c160*/  SHFL.DOWN P1, R36, R25, R26, R27 ;  /* 0x0800001a19247389 */ /* 0x000064000002001b */
[----:B01----:R-:W-:Y:S05]  /*c170*/  ENDCOLLECTIVE ;  /* 0x000000000000791b */ /* 0x003fea0003800000 */
.L_x_1221:
[----:B------:R-:W-:Y:S01]  /*c180*/  @!P0 FADD R38, R38, R47 ;  /* 0x0000002f26268221 */ /* 0x000fe20000000000 */
[----:B------:R-:W-:Y:S01]  /*c190*/  IMAD.MOV.U32 R25, RZ, RZ, R28 ;  /* 0x000000ffff197224 */ /* 0x000fe200078e001c */
[----:B------:R-:W-:-:S07]  /*c1a0*/  MOV R32, R36 ;  /* 0x0000002400207202 */ /* 0x000fce0000000f00 */
[----:B------:R-:W-:Y:S05]  /*c1b0*/  WARPSYNC.COLLECTIVE R24, `(.L_x_1222) ;  /* 0x0000000018087348 */ /* 0x000fea0003c00000 */
[----:B------:R0:W1:Y:S02]  /*c1c0*/  SHFL.DOWN P1, R36, R25, R26, R27 ;  /* 0x0800001a19247389 */ /* 0x000064000002001b */
[----:B01----:R-:W-:Y:S05]  /*c1d0*/  ENDCOLLECTIVE ;  /* 0x000000000000791b */ /* 0x003fea0003800000 */
.L_x_1222:
[----:B------:R-:W-:Y:S01]  /*c1e0*/  @!P0 FADD R39, R39, R32 ;  /* 0x0000002027278221 */ /* 0x000fe20000000000 */
[----:B------:R-:W-:Y:S02]  /*c1f0*/  IMAD.MOV.U32 R25, RZ, RZ, R40 ;  /* 0x000000ffff197224 */ /* 0x000fe400078e0028 */
[----:B------:R-:W-:Y:S02]  /*c200*/  IMAD.MOV.U32 R26, RZ, RZ, 0x4 ;  /* 0x00000004ff1a7424 */ /* 0x000fe400078e00ff */
[----:B------:R-:W-:Y:S01]  /*c210*/  @!P0 FADD R28, R28, R36 ;  /* 0x000000241c1c8221 */ /* 0x000fe20000000000 */
[----:B------:R-:W-:Y:S01]  /*c220*/  ISETP.GT.AND P0, PT, R42, R27, PT ;  /* 0x0000001b2a00720c */ /* 0x000fe20003f04270 */
[----:B------:R-:W-:-:S12]  /*c230*/  VIADD R42, R29, 0x8 ;  /* 0x000000081d2a7836 */ /* 0x000fd80000000000 */
[----:B------:R-:W-:-:S04]  /*c240*/  @!P0 ISETP.NE.AND P1, PT, R40, RZ, PT ;  /* 0x000000ff2800820c */ /* 0x000fc80003f25270 */
[----:B------:R-:W-:-:S13]  /*c250*/  @!P0 PLOP3.LUT P6, PT, P1, PT, PT, 0x80, 0x8 ;  /* 0x000000000008881c */ /* 0x000fda0000fcf070 */
[----:B------:R-:W-:Y:S05]  /*c260*/  WARPSYNC.COLLECTIVE R24, `(.L_x_1223) ;  /* 0x0000000018087348 */ /* 0x000fea0003c00000 */
[----:B------:R0:W1:Y:S02]  /*c270*/  SHFL.DOWN P1, R36, R25, R26, R27 ;  /* 0x0800001a19247389 */ /* 0x000064000002001b */
[----:B01----:R-:W-:Y:S05]  /*c280*/  ENDCOLLECTIVE ;  /* 0x000000000000791b */ /* 0x003fea0003800000 */
.L_x_1223:
[----:B------:R-:W-:Y:S01]  /*c290*/  MOV R25, R38 ;  /* 0x0000002600197202 */ /* 0x000fe20000000f00 */
[----:B------:R-:W-:-:S07]  /*c2a0*/  IMAD.MOV.U32 R45, RZ, RZ, R36 ;  /* 0x000000ffff2d7224 */ /* 0x000fce00078e0024 */
[----:B------:R-:W-:Y:S05]  /*c2b0*/  WARPSYNC.COLLECTIVE R24, `(.L_x_1224) ;  /* 0x0000000018087348 */ /* 0x000fea0003c00000 */
[----:B------:R0:W1:Y:S02]  /*c2c0*/  SHFL.DOWN P1, R36, R25, R26, R27 ;  /* 0x0800001a19247389 */ /* 0x000064000002001b */
[----:B01----:R-:W-:Y:S05]  /*c2d0*/  ENDCOLLECTIVE ;  /* 0x000000000000791b */ /* 0x003fea0003800000 */
.L_x_1224:
[----:B------:R-:W-:-:S04]  /*c2e0*/  @!P0 IMAD.IADD R45, R40, 0x1, R45 ;  /* 0x00000001282d8824 */ /* 0x000fc800078e022d */
[----:B------:R-:W-:Y:S01]  /*c2f0*/  @!P0 IMAD.MOV.U32 R40, RZ, RZ, R45 ;  /* 0x000000ffff288224 */ /* 0x000fe200078e002d */
[----:B------:R-:W-:Y:S01]  /*c300*/  PLOP3.LUT P0, PT, PT, PT, PT, 0x80, 0x8 ;  /* 0x000000000008781c */ /* 0x000fe20003f0f070 */
[----:B------:R-:W-:Y:S02]  /*c310*/  IMAD.MOV.U32 R25, RZ, RZ, R39 ;  /* 0x000000ffff197224 */ /* 0x000fe400078e0027 */
[----:B------:R-:W-:-:S10]  /*c320*/  IMAD.MOV.U32 R47, RZ, RZ, R36 ;  /* 0x000000ffff2f7224 */ /* 0x000fd400078e0024 */
[----:B------:R-:W-:Y:S05]  /*c330*/  WARPSYNC.COLLECTIVE R24, `(.L_x_1225) ;  /* 0x0000000018087348 */ /* 0x000fea0003c00000 */
[----:B------:R0:W1:Y:S02]  /*c340*/  SHFL.DOWN P1, R36, R25, R26, R27 ;  /* 0x0800001a19247389 */ /* 0x000064000002001b */
[----:B01----:R-:W-:Y:S05]  /*c350*/  ENDCOLLECTIVE ;  /* 0x000000000000791b */ /* 0x003fea0003800000 */
.L_x_1225:
[----:B------:R-:W-:Y:S01]  /*c360*/  @!P6 FADD R38, R38, R47 ;  /* 0x0000002f2626e221 */ /* 0x000fe20000000000 */
[----:B------:R-:W-:Y:S01]  /*c370*/  MOV R25, R28 ;  /* 0x0000001c00197202 */ /* 0x000fe20000000f00 */
[----:B------:R-:W-:-:S07]  /*c380*/  IMAD.MOV.U32 R32, RZ, RZ, R36 ;  /* 0x000000ffff207224 */ /* 0x000fce00078e0024 */
[----:B------:R-:W-:Y:S05]  /*c390*/  WARPSYNC.COLLECTIVE R24, `(.L_x_1226) ;  /* 0x0000000018087348 */ /* 0x000fea0003c00000 */
[----:B------:R0:W1:Y:S02]  /*c3a0*/  SHFL.DOWN P1, R36, R25, R26, R27 ;  /* 0x0800001a19247389 */ /* 0x000064000002001b */
[----:B01----:R-:W-:Y:S05]  /*c3b0*/  ENDCOLLECTIVE ;  /* 0x000000000000791b */ /* 0x003fea0003800000 */
.L_x_1226:
[----:B------:R-:W-:Y:S01]  /*c3c0*/  @!P6 FADD R39, R39, R32 ;  /* 0x000000202727e221 */ /* 0x000fe20000000000 */
[----:B------:R-:W-:Y:S02]  /*c3d0*/  IADD3 R32, PT, PT, R29, 0x10, RZ ;  /* 0x000000101d207810 */ /* 0x000fe40007ffe0ff */
[----:B------:R-:W-:Y:S01]  /*c3e0*/  MOV R25, R40 ;  /* 0x0000002800197202 */ /* 0x000fe20000000f00 */
[----:B------:R-:W-:Y:S02]  /*c3f0*/  IMAD.MOV.U32 R26, RZ, RZ, 0x8 ;  /* 0x00000008ff1a7424 */ /* 0x000fe400078e00ff */
[----:B------:R-:W-:Y:S01]  /*c400*/  @!P6 FADD R28, R28, R36 ;  /* 0x000000241c1ce221 */ /* 0x000fe20000000000 */
[----:B------:R-:W-:-:S13]  /*c410*/  ISETP.GT.AND P6, PT, R42, R27, PT ;  /* 0x0000001b2a00720c */ /* 0x000fda0003fc4270 */
[----:B------:R-:W-:-:S04]  /*c420*/  @!P6 ISETP.NE.AND P1, PT, R40, RZ, PT ;  /* 0x000000ff2800e20c */ /* 0x000fc80003f25270 */
[----:B------:R-:W-:-:S13]  /*c430*/  @!P6 PLOP3.LUT P0, PT, P1, PT, PT, 0x80, 0x8 ;  /* 0x000000000008e81c */ /* 0x000fda0000f0f070 */
[----:B------:R-:W-:Y:S05]  /*c440*/  WARPSYNC.COLLECTIVE R24, `(.L_x_1227) ;  /* 0x0000000018087348 */ /* 0x000fea0003c00000 */
[----:B------:R0:W1:Y:S02]  /*c450*/  SHFL.DOWN P1, R36, R25, R26, R27 ;  /* 0x0800001a19247389 */ /* 0x000064000002001b */
[----:B01----:R-:W-:Y:S05]  /*c460*/  ENDCOLLECTIVE ;  /* 0x000000000000791b */ /* 0x003fea0003800000 */
.L_x_1227:
[----:B------:R-:W-:Y:S02]  /*c470*/  IMAD.MOV.U32 R25, RZ, RZ, R38 ;  /* 0x000000ffff197224 */ /* 0x000fe400078e0026 */
[----:B------:R-:W-:-:S07]  /*c480*/  IMAD.MOV.U32 R45, RZ, RZ, R36 ;  /* 0x000000ffff2d7224 */ /* 0x000fce00078e0024 */
[----:B------:R-:W-:Y:S05]  /*c490*/  WARPSYNC.COLLECTIVE R24, `(.L_x_1228) ;  /* 0x0000000018087348 */ /* 0x000fea0003c00000 */
[----:B------:R0:W1:Y:S02]  /*c4a0*/  SHFL.DOWN P1, R36, R25, R26, R27 ;  /* 0x0800001a19247389 */ /* 0x000064000002001b */
[----:B01----:R-:W-:Y:S05]  /*c4b0*/  ENDCOLLECTIVE ;  /* 0x000000000000791b */ /* 0x003fea0003800000 */
.L_x_1228:
[----:B------:R-:W-:-:S04]  /*c4c0*/  @!P6 IMAD.IADD R45, R40, 0x1, R45 ;  /* 0x00000001282de824 */ /* 0x000fc800078e022d */
[----:B------:R-:W-:Y:S01]  /*c4d0*/  @!P6 IMAD.MOV.U32 R40, RZ, RZ, R45 ;  /* 0x000000ffff28e224 */ /* 0x000fe200078e002d */
[----:B------:R-:W-:Y:S01]  /*c4e0*/  PLOP3.LUT P6, PT, PT, PT, PT, 0x80, 0x8 ;  /* 0x000000000008781c */ /* 0x000fe20003fcf070 */
[----:B------:R-:W-:Y:S01]  /*c4f0*/  IMAD.MOV.U32 R25, RZ, RZ, R39 ;  /* 0x000000ffff197224 */ /* 0x000fe200078e0027 */
[----:B------:R-:W-:-:S11]  /*c500*/  MOV R47, R36 ;  /* 0x00000024002f7202 */ /* 0x000fd60000000f00 */
[----:B------:R-:W-:Y:S05]  /*c510*/  WARPSYNC.COLLECTIVE R24, `(.L_x_1229) ;  /* 0x0000000018087348 */ /* 0x000fea0003c00000 */
[----:B------:R0:W1:Y:S02]  /*c520*/  SHFL.DOWN P1, R36, R25, R26, R27 ;  /* 0x0800001a19247389 */ /* 0x000064000002001b */
[----:B01----:R-:W-:Y:S05]  /*c530*/  ENDCOLLECTIVE ;  /* 0x000000000000791b */ /* 0x003fea0003800000 */
.L_x_1229:
[----:B------:R-:W-:Y:S01]  /*c540*/  @!P0 FADD R38, R38, R47 ;  /* 0x0000002f26268221 */ /* 0x000fe20000000000 */
[----:B------:R-:W-:Y:S02]  /*c550*/  IMAD.MOV.U32 R25, RZ, RZ, R28 ;  /* 0x000000ffff197224 */ /* 0x000fe400078e001c */
[----:B------:R-:W-:-:S07]  /*c560*/  IMAD.MOV.U32 R42, RZ, RZ, R36 ;  /* 0x000000ffff2a7224 */ /* 0x000fce00078e0024 */
[----:B------:R-:W-:Y:S05]  /*c570*/  WARPSYNC.COLLECTIVE R24, `(.L_x_1230) ;  /* 0x0000000018087348 */ /* 0x000fea0003c00000 */
[----:B------:R0:W1:Y:S02]  /*c580*/  SHFL.DOWN P1, R36, R25, R26, R27 ;  /* 0x0800001a19247389 */ /* 0x000064000002001b */
[----:B01----:R-:W-:Y:S05]  /*c590*/  ENDCOLLECTIVE ;  /* 0x000000000000791b */ /* 0x003fea0003800000 */
.L_x_1230:
[----:B------:R-:W-:Y:S01]  /*c5a0*/  @!P0 FADD R39, R39, R42 ;  /* 0x0000002a27278221 */ /* 0x000fe20000000000 */
[----:B------:R-:W-:Y:S02]  /*c5b0*/  HFMA2 R26, -RZ, RZ, 0, 9.5367431640625e-07 ;  /* 0x00000010ff1a7431 */ /* 0x000fe400000001ff */
[----:B------:R-:W-:Y:S02]  /*c5c0*/  IMAD.MOV.U32 R25, RZ, RZ, R40 ;  /* 0x000000ffff197224 */ /* 0x000fe400078e0028 */
[----:B------:R-:W-:Y:S01]  /*c5d0*/  @!P0 FADD R28, R28, R36 ;  /* 0x000000241c1c8221 */ /* 0x000fe20000000000 */
[----:B------:R-:W-:-:S13]  /*c5e0*/  ISETP.GT.AND P0, PT, R32, R27, PT ;  /* 0x0000001b2000720c */ /* 0x000fda0003f04270 */
[----:B------:R-:W-:-:S04]  /*c5f0*/  @!P0 ISETP.NE.AND P1, PT, R40, RZ, PT ;  /* 0x000000ff2800820c */ /* 0x000fc80003f25270 */
[----:B------:R-:W-:-:S13]  /*c600*/  @!P0 PLOP3.LUT P6, PT, P1, PT, PT, 0x80, 0x8 ;  /* 0x000000000008881c */ /* 0x000fda0000fcf070 */
[----:B------:R-:W-:Y:S05]  /*c610*/  WARPSYNC.COLLECTIVE R24, `(.L_x_1231) ;  /* 0x0000000018087348 */ /* 0x000fea0003c00000 */
[----:B------:R0:W1:Y:S02]  /*c620*/  SHFL.DOWN P1, R36, R25, R26, R27 ;  /* 0x0800001a19247389 */ /* 0x000064000002001b */
[----:B01----:R-:W-:Y:S05]  /*c630*/  ENDCOLLECTIVE ;  /* 0x000000000000791b */ /* 0x003fea0003800000 */
.L_x_1231:
[----:B------:R-:W-:Y:S02]  /*c640*/  IMAD.MOV.U32 R25, RZ, RZ, R38 ;  /* 0x000000ffff197224 */ /* 0x000fe400078e0026 */
[----:B------:R-:W-:-:S07]  /*c650*/  IMAD.MOV.U32 R45, RZ, RZ, R36 ;  /* 0x000000ffff2d7224 */ /* 0x000fce00078e0024 */
[----:B------:R-:W-:Y:S05]  /*c660*/  WARPSYNC.COLLECTIVE R24, `(.L_x_1232) ;  /* 0x0000000018087348 */ /* 0x000fea0003c00000 */
[----:B------:R0:W1:Y:S02]  /*c670*/  SHFL.DOWN P1, R36, R25, R26, R27 ;  /* 0x0800001a19247389 */ /* 0x000064000002001b */
[----:B01----:R-:W-:Y:S05]  /*c680*/  ENDCOLLECTIVE ;  /* 0x000000000000791b */ /* 0x003fea0003800000 */
.L_x_1232:
[----:B------:R-:W-:-:S05]  /*c690*/  @!P0 IMAD.IADD R45, R40, 0x1, R45 ;  /* 0x00000001282d8824 */ /* 0x000fca00078e022d */
[----:B------:R-:W-:Y:S02]  /*c6a0*/  @!P0 MOV R40, R45 ;  /* 0x0000002d00288202 */ /* 0x000fe40000000f00 */
[----:B------:R-:W-:Y:S01]  /*c6b0*/  MOV R25, R39 ;  /* 0x0000002700197202 */ /* 0x000fe20000000f00 */
[----:B------:R-:W-:-:S07]  /*c6c0*/  IMAD.MOV.U32 R47, RZ, RZ, R36 ;  /* 0x000000ffff2f7224 */ /* 0x000fce00078e0024 */
[----:B------:R-:W-:Y:S05]  /*c6d0*/  WARPSYNC.COLLECTIVE R24, `(.L_x_1233) ;  /* 0x0000000018087348 */ /* 0x000fea0003c00000 */
[----:B------:R0:W1:Y:S02]  /*c6e0*/  SHFL.DOWN P1, R36, R25, R26, R27 ;  /* 0x0800001a19247389 */ /* 0x000064000002001b */
[----:B01----:R-:W-:Y:S05]  /*c6f0*/  ENDCOLLECTIVE ;  /* 0x000000000000791b */ /* 0x003fea0003800000 */
.L_x_1233:
[----:B------:R-:W-:Y:S01]  /*c700*/  @!P6 FADD R38, R38, R47 ;  /* 0x0000002f2626e221 */ /* 0x000fe20000000000 */
[----:B------:R-:W-:Y:S02]  /*c710*/  IMAD.MOV.U32 R25, RZ, RZ, R28 ;  /* 0x000000ffff197224 */ /* 0x000fe400078e001c */
[----:B------:R-:W-:-:S07]  /*c720*/  IMAD.MOV.U32 R42, RZ, RZ, R36 ;  /* 0x000000ffff2a7224 */ /* 0x000fce00078e0024 */
[----:B------:R-:W-:Y:S05]  /*c730*/  WARPSYNC.COLLECTIVE R24, `(.L_x_1234) ;  /* 0x0000000018087348 */ /* 0x000fea0003c00000 */
[----:B------:R0:W1:Y:S02]  /*c740*/  SHFL.DOWN P1, R36, R25, R26, R27 ;  /* 0x0800001a19247389 */ /* 0x000064000002001b */
[----:B01----:R-:W-:Y:S05]  /*c750*/  ENDCOLLECTIVE ;  /* 0x000000000000791b */ /* 0x003fea0003800000 */
.L_x_1234:
[----:B------:R-:W-:Y:S01]  /*c760*/  @!P6 FADD R39, R39, R42 ;  /* 0x0000002a2727e221 */ /* 0x000fe20000000000 */
[----:B------:R-:W-:Y:S01]  /*c770*/  ISETP.NE.AND P1, PT, R41, 0x65, PT ;  /* 0x000000652900780c */ /* 0x000fe20003f25270 */
[----:B------:R-:W-:-:S12]  /*c780*/  @!P6 FADD R28, R28, R36 ;  /* 0x000000241c1ce221 */ /* 0x000fd80000000000 */
[----:B------:R-:W-:Y:S05]  /*c790*/  WARPSYNC.COLLECTIVE R24, `(.L_x_1235) ;  /* 0x0000000018087348 */ /* 0x000fea0003c00000 */
[----:B------:R-:W-:Y:S01]  /*c7a0*/  VOTE.ALL P1, P1 ;  /* 0x0000000000ff7806 */ /* 0x000fe20000820000 */
[----:B------:R-:W-:-:S12]  /*c7b0*/  ENDCOLLECTIVE ;  /* 0x000000000000791b */ /* 0x000fd80003800000 */
.L_x_1235:
[----:B------:R-:W-:Y:S05]  /*c7c0*/  BRA `(.L_x_1236) ;  /* 0xffffffc400f07947 */ /* 0x000fea000383ffff */
.L_x_1136:
[----:B------:R-:W-:Y:S01]  /*c7d0*/  BSSY B0, `(.L_x_1237) ;  /* 0x0000006000007945 */ /* 0x000fe20003800000 */
[----:B------:R-:W-:Y:S01]  /*c7e0*/  PLOP3.LUT P0, PT, P0, PT, PT, 0x8, 0x80 ;  /* 0x000000000080781c */ /* 0x000fe2000070e170 */
[----:B------:R-:W-:-:S12]  /*c7f0*/  IMAD.MOV.U32 R24, RZ, RZ, -0x1 ;  /* 0xffffffffff187424 */ /* 0x000fd800078e00ff */
[----:B----4-:R-:W-:Y:S05]  /*c800*/  WARPSYNC.COLLECTIVE R24, `(.L_x_1238) ;  /* 0x0000000018087348 */ /* 0x010fea0003c00000 */
[----:B------:R-:W-:Y:S01]  /*c810*/  VOTE.ANY P0, P0 ;  /* 0x0000000000ff7806 */ /* 0x000fe20000000100 */
[----:B----4-:R-:W-:-:S12]  /*c820*/  ENDCOLLECTIVE ;  /* 0x000000000000791b */ /* 0x010fd80003800000 */
.L_x_1238:
[----:B------:R-:W-:Y:S05]  /*c830*/  BSYNC B0 ;  /* 0x0000000000007941 */ /* 0x000fea0003800000 */
.L_x_1237:
[----:B------:R-:W-:Y:S05]  /*c840*/  BRA `(.L_x_1239) ;  /* 0xffffffc800087947 */ /* 0x000fea000383ffff */
.L_x_1141:
[----:B------:R-:W-:Y:S01]  /*c850*/  BSSY B0, `(.L_x_1240) ;  /* 0x0000006000007945 */ /* 0x000fe20003800000 */
[----:B------:R-:W-:Y:S01]  /*c860*/  PLOP3.LUT P0, PT, P0, PT, PT, 0x8, 0x80 ;  /* 0x000000000080781c */ /* 0x000fe2000070e170 */
[----:B01----:R-:W-:-:S12]  /*c870*/  IMAD.MOV.U32 R24, RZ, RZ, -0x1 ;  /* 0xffffffffff187424 */ /* 0x003fd800078e00ff */
[----:B----45:R-:W-:Y:S05]  /*c880*/  WARPSYNC.COLLECTIVE R24, `(.L_x_1241) ;  /* 0x0000000018087348 */ /* 0x030fea0003c00000 */
[----:B------:R-:W-:Y:S01]  /*c890*/  VOTE.ANY R24, PT, P0 ;  /* 0x0000000000187806 */ /* 0x000fe200000e0100 */
[----:B----45:R-:W-:Y:S06]  /*c8a0*/  ENDCOLLECTIVE ;  /* 0x000000000000791b */ /* 0x030fec0003800000 */
.L_x_1241:
[----:B------:R-:W-:Y:S05]  /*c8b0*/  BSYNC B0 ;  /* 0x0000000000007941 */ /* 0x000fea0003800000 */
.L_x_1240:
[----:B------:R-:W-:Y:S01]  /*c8c0*/  LOP3.LUT R24, R24, 0x80000000, R30, 0xec, !PT ;  /* 0x8000000018187812 */ /* 0x000fe200078eec1e */
[----:B------:R-:W-:Y:S01]  /*c8d0*/  IMAD.MOV.U32 R26, RZ, RZ, 0x1 ;  /* 0x00000001ff1a7424 */ /* 0x000fe200078e00ff */
[----:B------:R-:W-:Y:S01]  /*c8e0*/  MOV R47, R41 ;  /* 0x00000029002f7202 */ /* 0x000fe20000000f00 */
[----:B------:R-:W-:Y:S02]  /*c8f0*/  VIADD R31, R31, 0xffffffe0 ;  /* 0xffffffe01f1f7836 */ /* 0x000fe40000000000 */
[----:B------:R-:W-:-:S05]  /*c900*/  VIADD R25, R24, 0xffffffff ;  /* 0xffffffff18197836 */ /* 0x000fca0000000000 */
[----:B------:R-:W-:Y:S01]  /*c910*/  LOP3.LUT R50, R24, R25, RZ, 0xc, !PT ;  /* 0x0000001918327212 */ /* 0x000fe200078e0cff */
[----:B------:R-:W-:Y:S01]  /*c920*/  IMAD.MOV.U32 R24, RZ, RZ, -0x1 ;  /* 0xffffffffff187424 */ /* 0x000fe200078e00ff */
[----:B------:R-:W-:Y:S02]  /*c930*/  MOV R25, R41 ;  /* 0x0000002900197202 */ /* 0x000fe40000000f00 */
[----:B------:R0:W1:Y:S02]  /*c940*/  POPC R27, R50 ;  /* 0x00000032001b7309 */ /* 0x0000640000000000 */
[----:B0-----:R-:W-:-:S07]  /*c950*/  MOV R50, R42 ;  /* 0x0000002a00327202 */ /* 0x001fce0000000f00 */
[----:B-1----:R-:W-:Y:S05]  /*c960*/  WARPSYNC.COLLECTIVE R24, `(.L_x_1242) ;  /* 0x0000000018087348 */ /* 0x002fea0003c00000 */
[----:B-1----:R0:W1:Y:S02]  /*c970*/  SHFL.DOWN P1, R36, R25, R26, R27 ;  /* 0x0800001a19247389 */ /* 0x002064000002001b */
[----:B01----:R-:W-:Y:S05]  /*c980*/  ENDCOLLECTIVE ;  /* 0x000000000000791b */ /* 0x003fea0003800000 */
.L_x_1242:
[----:B------:R-:W-:Y:S01]  /*c990*/  ISETP.GE.AND P0, PT, R29, R27, PT ;  /* 0x0000001b1d00720c */ /* 0x000fe20003f06270 */
[----:B------:R-:W-:-:S12]  /*c9a0*/  IMAD.MOV.U32 R25, RZ, RZ, R42 ;  /* 0x000000ffff197224 */ /* 0x000fd800078e002a */
[----:B------:R-:W-:-:S04]  /*c9b0*/  @!P0 IMAD.IADD R36, R41, 0x1, R36 ;  /* 0x0000000129248824 */ /* 0x000fc800078e0224 */
[----:B------:R-:W-:-:S07]  /*c9c0*/  @!P0 IMAD.MOV.U32 R47, RZ, RZ, R36 ;  /* 0x000000ffff2f8224 */ /* 0x000fce00078e0024 */
[----:B------:R-:W-:Y:S05]  /*c9d0*/  WARPSYNC.COLLECTIVE R24, `(.L_x_1243) ;  /* 0x0000000018087348 */ /* 0x000fea0003c00000 */
[----:B------:R0:W1:Y:S02]  /*c9e0*/  SHFL.DOWN P1, R36, R25, R26, R27 ;  /* 0x0800001a19247389 */ /* 0x000064000002001b */
[----:B01----:R-:W-:Y:S05]  /*c9f0*/  ENDCOLLECTIVE ;  /* 0x000000000000791b */ /* 0x003fea0003800000 */
.L_x_1243:
[----:B------:R-:W-:Y:S01]  /*ca00*/  MOV R25, R44 ;  /* 0x0000002c00197202 */ /* 0x000fe20000000f00 */
[----:B------:R-:W-:-:S07]  /*ca10*/  IMAD.MOV.U32 R51, RZ, RZ, R36 ;  /* 0x000000ffff337224 */ /* 0x000fce00078e0024 */
[----:B------:R-:W-:Y:S05]  /*ca20*/  WARPSYNC.COLLECTIVE R24, `(.L_x_1244) ;  /* 0x0000000018087348 */ /* 0x000fea0003c00000 */
[----:B------:R0:W1:Y:S02]  /*ca30*/  SHFL.DOWN P1, R36, R25, R26, R27 ;  /* 0x0800001a19247389 */ /* 0x000064000002001b */
[----:B01----:R-:W-:Y:S05]  /*ca40*/  ENDCOLLECTIVE ;  /* 0x000000000000791b */ /* 0x003fea0003800000 */
.L_x_1244:
[----:B------:R-:W-:Y:S01]  /*ca50*/  @!P0 FADD R51, R42, R51 ;  /* 0x000000332a338221 */ /* 0x000fe20000000000 */
[----:B------:R-:W-:Y:S02]  /*ca60*/  IMAD.MOV.U32 R25, RZ, RZ, R45 ;  /* 0x000000ffff197224 */ /* 0x000fe400078e002d */
[----:B------:R-:W-:-:S07]  /*ca70*/  IMAD.MOV.U32 R53, RZ, RZ, R36 ;  /* 0x000000ffff357224 */ /* 0x000fce00078e0024 */
[----:B------:R-:W-:Y:S05]  /*ca80*/  WARPSYNC.COLLECTIVE R24, `(.L_x_1245) ;  /* 0x0000000018087348 */ /* 0x000fea0003c00000 */
[----:B------:R0:W1:Y:S02]  /*ca90*/  SHFL.DOWN P1, R36, R25, R26, R27 ;  /* 0x0800001a19247389 */ /* 0x000064000002001b */
[----:B01----:R-:W-:Y:S05]  /*caa0*/  ENDCOLLECTIVE ;  /* 0x000000000000791b */ /* 0x003fea0003800000 */
.L_x_1245:
[----:B------:R-:W-:Y:S01]  /*cab0*/  @!P0 FADD R53, R44, R53 ;  /* 0x000000352c358221 */ /* 0x000fe20000000000 */
[----:B------:R-:W-:Y:S02]  /*cac0*/  VIADD R26, R29, 0x2 ;  /* 0x000000021d1a7836 */ /* 0x000fe40000000000 */
[----:B------:R-:W-:-:S03]  /*cad0*/  IMAD.MOV.U32 R25, RZ, RZ, R47 ;  /* 0x000000ffff197224 */ /* 0x000fc600078e002f */
[----:B------:R-:W-:Y:S01]  /*cae0*/  ISETP.GT.AND P6, PT, R26, R27, PT ;  /* 0x0000001b1a00720c */ /* 0x000fe20003fc4270 */
[----:B------:R-:W-:Y:S02]  /*caf0*/  HFMA2 R26, -RZ, RZ, 0, 1.1920928955078125e-07 ;  /* 0x00000002ff1a7431 */ /* 0x000fe400000001ff */
[----:B------:R-:W-:Y:S01]  /*cb00*/  IMAD.MOV.U32 R52, RZ, RZ, R36 ;  /* 0x000000ffff347224 */ /* 0x000fe200078e0024 */
[----:B------:R-:W-:-:S03]  /*cb10*/  @!P0 ISETP.NE.AND P1, PT, R41, RZ, PT ;  /* 0x000000ff2900820c */ /* 0x000fc60003f25270 */
[----:B------:R-:W-:Y:S01]  /*cb20*/  @!P0 FADD R54, R45, R52 ;  /* 0x000000342d368221 */ /* 0x000fe20000000000 */
[----:B------:R-:W-:Y:S01]  /*cb30*/  @!P0 FSEL R51, R51, R42, !P1 ;  /* 0x0000002a33338208 */ /* 0x000fe20004800000 */
[----:B------:R-:W-:Y:S01]  /*cb40*/  IMAD.MOV.U32 R52, RZ, RZ, R44 ;  /* 0x000000ffff347224 */ /* 0x000fe200078e002c */
[----:B------:R-:W-:Y:S02]  /*cb50*/  @!P0 FSEL R53, R53, R44, !P1 ;  /* 0x0000002c35358208 */ /* 0x000fe40004800000 */
[-C--:B------:R-:W-:Y:S01]  /*cb60*/  @!P0 FSEL R24, R54, R45.reuse, !P1 ;  /* 0x0000002d36188208 */ /* 0x080fe20004800000 */
[----:B------:R-:W-:Y:S01]  /*cb70*/  @!P0 IMAD.MOV.U32 R50, RZ, RZ, R51 ;  /* 0x000000ffff328224 */ /* 0x000fe200078e0033 */
[----:B------:R-:W-:Y:S01]  /*cb80*/  @!P6 ISETP.NE.AND P1, PT, R47, RZ, PT ;  /* 0x000000ff2f00e20c */ /* 0x000fe20003f25270 */
[----:B------:R-:W-:Y:S01]  /*cb90*/  @!P0 IMAD.MOV.U32 R52, RZ, RZ, R53 ;  /* 0x000000ffff348224 */ /* 0x000fe200078e0035 */
[----:B------:R-:W-:Y:S01]  /*cba0*/  MOV R54, R45 ;  /* 0x0000002d00367202 */ /* 0x000fe20000000f00 */
[----:B------:R-:W-:Y:S01]  /*cbb0*/  @!P0 IMAD.MOV.U32 R54, RZ, RZ, R24 ;  /* 0x000000ffff368224 */ /* 0x000fe200078e0018 */
[----:B------:R-:W-:Y:S01]  /*cbc0*/  PLOP3.LUT P0, PT, PT, PT, PT, 0x80, 0x8 ;  /* 0x000000000008781c */ /* 0x000fe20003f0f070 */
[----:B------:R-:W-:Y:S01]  /*cbd0*/  IMAD.MOV.U32 R24, RZ, RZ, -0x1 ;  /* 0xffffffffff187424 */ /* 0x000fe200078e00ff */
[----:B------:R-:W-:-:S13]  /*cbe0*/  @!P6 PLOP3.LUT P0, PT, P1, PT, PT, 0x80, 0x8 ;  /* 0x000000000008e81c */ /* 0x000fda0000f0f070 */
[----:B------:R-:W-:Y:S05]  /*cbf0*/  WARPSYNC.COLLECTIVE R24, `(.L_x_1246) ;  /* 0x0000000018087348 */ /* 0x000fea0003c00000 */
[----:B------:R0:W1:Y:S02]  /*cc00*/  SHFL.DOWN P1, R36, R25, R26, R27 ;  /* 0x0800001a19247389 */ /* 0x000064000002001b */
[----:B01----:R-:W-:Y:S05]  /*cc10*/  ENDCOLLECTIVE ;  /* 0x000000000000791b */ /* 0x003fea0003800000 */
.L_x_1246:
[----:B------:R-:W-:Y:S02]  /*cc20*/  IMAD.MOV.U32 R25, RZ, RZ, R50 ;  /* 0x000000ffff197224 */ /* 0x000fe400078e0032 */
[----:B------:R-:W-:-:S07]  /*cc30*/  IMAD.MOV.U32 R56, RZ, RZ, R36 ;  /* 0x000000ffff387224 */ /* 0x000fce00078e0024 */
[----:B------:R-:W-:Y:S05]  /*cc40*/  WARPSYNC.COLLECTIVE R24, `(.L_x_1247) ;  /* 0x0000000018087348 */ /* 0x000fea0003c00000 */
[----:B------:R0:W1:Y:S02]  /*cc50*/  SHFL.DOWN P1, R36, R25, R26, R27 ;  /* 0x0800001a19247389 */ /* 0x000064000002001b */
[----:B01----:R-:W-:Y:S05]  /*cc60*/  ENDCOLLECTIVE ;  /* 0x000000000000791b */ /* 0x003fea0003800000 */
.L_x_1247:
[----:B------:R-:W-:-:S05]  /*cc70*/  @!P6 IADD3 R56, PT, PT, R47, R56, RZ ;  /* 0x000000382f38e210 */ /* 0x000fca0007ffe0ff */
[----:B------:R-:W-:Y:S01]  /*cc80*/  @!P6 IMAD.MOV.U32 R47, RZ, RZ, R56 ;  /* 0x000000ffff2fe224 */ /* 0x000fe200078e0038 */
[----:B------:R-:W-:Y:S01]  /*cc90*/  MOV R25, R52 ;  /* 0x0000003400197202 */ /* 0x000fe20000000f00 */
[----:B------:R-:W-:-:S07]  /*cca0*/  @!P0 FADD R50, R50, R36 ;  /* 0x0000002432328221 */ /* 0x000fce0000000000 */
[----:B------:R-:W-:Y:S05]  /*ccb0*/  WARPSYNC.COLLECTIVE R24, `(.L_x_1248) ;  /* 0x0000000018087348 */ /* 0x000fea0003c00000 */
[----:B------:R0:W1:Y:S02]  /*ccc0*/  SHFL.DOWN P1, R36, R25, R26, R27 ;  /* 0x0800001a19247389 */ /* 0x000064000002001b */
[----:B01----:R-:W-:Y:S05]  /*ccd0*/  ENDCOLLECTIVE ;  /* 0x000000000000791b */ /* 0x003fea0003800000 */
.L_x_1248:
[----:B------:R-:W-:Y:S02]  /*cce0*/  IMAD.MOV.U32 R25, RZ, RZ, R54 ;  /* 0x000000ffff197224 */ /* 0x000fe400078e0036 */
[----:B------:R-:W-:-:S07]  /*ccf0*/  IMAD.MOV.U32 R51, RZ, RZ, R36 ;  /* 0x000000ffff337224 */ /* 0x000fce00078e0024 */
[----:B------:R-:W-:Y:S05]  /*cd00*/  WARPSYNC.COLLECTIVE R24, `(.L_x_1249) ;  /* 0x0000000018087348 */ /* 0x000fea0003c00000 */
[----:B------:R0:W1:Y:S02]  /*cd10*/  SHFL.DOWN P1, R36, R25, R26, R27 ;  /* 0x0800001a19247389 */ /* 0x000064000002001b */
[----:B01----:R-:W-:Y:S05]  /*cd20*/  ENDCOLLECTIVE ;  /* 0x000000000000791b */ /* 0x003fea0003800000 */
.L_x_1249:
[----:B------:R-:W-:Y:S01]  /*cd30*/  @!P0 FADD R52, R52, R51 ;  /* 0x0000003334348221 */ /* 0x000fe20000000000 */
[----:B------:R-:W-:Y:S02]  /*cd40*/  VIADD R24, R29, 0x4 ;  /* 0x000000041d187836 */ /* 0x000fe40000000000 */
[----:B------:R-:W-:Y:S02]  /*cd50*/  HFMA2 R26, -RZ, RZ, 0, 2.384185791015625e-07 ;  /* 0x00000004ff1a7431 */ /* 0x000fe400000001ff */
[----:B------:R-:W-:Y:S01]  /*cd60*/  IMAD.MOV.U32 R25, RZ, RZ, R47 ;  /* 0x000000ffff197224 */ /* 0x000fe200078e002f */
[----:B------:R-:W-:Y:S01]  /*cd70*/  ISETP.GT.AND P6, PT, R24, R27, PT ;  /* 0x0000001b1800720c */ /* 0x000fe20003fc4270 */
[----:B------:R-:W-:Y:S02]  /*cd80*/  IMAD.MOV.U32 R24, RZ, RZ, -0x1 ;  /* 0xffffffffff187424 */ /* 0x000fe400078e00ff */
[----:B------:R-:W-:-:S04]  /*cd90*/  IMAD.MOV.U32 R53, RZ, RZ, R36 ;  /* 0x000000ffff357224 */ /* 0x000fc800078e0024 */
[----:B------:R-:W-:Y:S01]  /*cda0*/  @!P0 FADD R54, R54, R53 ;  /* 0x0000003536368221 */ /* 0x000fe20000000000 */
[----:B------:R-:W-:-:S05]  /*cdb0*/  PLOP3.LUT P0, PT, PT, PT, PT, 0x80, 0x8 ;  /* 0x000000000008781c */ /* 0x000fca0003f0f070 */
[----:B------:R-:W-:-:S04]  /*cdc0*/  @!P6 ISETP.NE.AND P1, PT, R47, RZ, PT ;  /* 0x000000ff2f00e20c */ /* 0x000fc80003f25270 */
[----:B------:R-:W-:-:S13]  /*cdd0*/  @!P6 PLOP3.LUT P0, PT, P1, PT, PT, 0x80, 0x8 ;  /* 0x000000000008e81c */ /* 0x000fda0000f0f070 */
[----:B------:R-:W-:Y:S05]  /*cde0*/  WARPSYNC.COLLECTIVE R24, `(.L_x_1250) ;  /* 0x0000000018087348 */ /* 0x000fea0003c00000 */
[----:B------:R0:W1:Y:S02]  /*cdf0*/  SHFL.DOWN P1, R36, R25, R26, R27 ;  /* 0x0800001a19247389 */ /* 0x000064000002001b */
[----:B01----:R-:W-:Y:S05]  /*ce00*/  ENDCOLLECTIVE ;  /* 0x000000000000791b */ /* 0x003fea0003800000 */
.L_x_1250:
[----:B------:R-:W-:Y:S02]  /*ce10*/  IMAD.MOV.U32 R25, RZ, RZ, R50 ;  /* 0x000000ffff197224 */ /* 0x000fe400078e0032 */
[----:B------:R-:W-:-:S07]  /*ce20*/  IMAD.MOV.U32 R56, RZ, RZ, R36 ;  /* 0x000000ffff387224 */ /* 0x000fce00078e0024 */
[----:B------:R-:W-:Y:S05]  /*ce30*/  WARPSYNC.COLLECTIVE R24, `(.L_x_1251) ;  /* 0x0000000018087348 */ /* 0x000fea0003c00000 */
[----:B------:R0:W1:Y:S02]  /*ce40*/  SHFL.DOWN P1, R36, R25, R26, R27 ;  /* 0x0800001a19247389 */ /* 0x000064000002001b */
[----:B01----:R-:W-:Y:S05]  /*ce50*/  ENDCOLLECTIVE ;  /* 0x000000000000791b */ /* 0x003fea0003800000 */
.L_x_1251:
[----:B------:R-:W-:-:S05]  /*ce60*/  @!P6 IADD3 R56, PT, PT, R47, R56, RZ ;  /* 0x000000382f38e210 */ /* 0x000fca0007ffe0ff */
[----:B------:R-:W-:Y:S01]  /*ce70*/  @!P6 IMAD.MOV.U32 R47, RZ, RZ, R56 ;  /* 0x000000ffff2fe224 */ /* 0x000fe200078e0038 */
[----:B------:R-:W-:Y:S01]  /*ce80*/  MOV R25, R52 ;  /* 0x0000003400197202 */ /* 0x000fe20000000f00 */
[----:B------:R-:W-:-:S07]  /*ce90*/  @!P0 FADD R50, R50, R36 ;  /* 0x0000002432328221 */ /* 0x000fce0000000000 */
[----:B------:R-:W-:Y:S05]  /*cea0*/  WARPSYNC.COLLECTIVE R24, `(.L_x_1252) ;  /* 0x0000000018087348 */ /* 0x000fea0003c00000 */
[----:B------:R0:W1:Y:S02]  /*ceb0*/  SHFL.DOWN P1, R36, R25, R26, R27 ;  /* 0x0800001a19247389 */ /* 0x000064000002001b */
[----:B01----:R-:W-:Y:S05]  /*cec0*/  ENDCOLLECTIVE ;  /* 0x000000000000791b */ /* 0x003fea0003800000 */
.L_x_1252:
[----:B------:R-:W-:Y:S02]  /*ced0*/  IMAD.MOV.U32 R25, RZ, RZ, R54 ;  /* 0x000000ffff197224 */ /* 0x000fe400078e0036 */
[----:B------:R-:W-:-:S07]  /*cee0*/  IMAD.MOV.U32 R51, RZ, RZ, R36 ;  /* 0x000000ffff337224 */ /* 0x000fce00078e0024 */
[----:B------:R-:W-:Y:S05]  /*cef0*/  WARPSYNC.COLLECTIVE R24, `(.L_x_1253) ;  /* 0x0000000018087348 */ /* 0x000fea0003c00000 */
[----:B------:R0:W1:Y:S02]  /*cf00*/  SHFL.DOWN P1, R36, R25, R26, R27 ;  /* 0x0800001a19247389 */ /* 0x000064000002001b */
[----:B01----:R-:W-:Y:S05]  /*cf10*/  ENDCOLLECTIVE ;  /* 0x000000000000791b */ /* 0x003fea0003800000 */
.L_x_1253:
[----:B------:R-:W-:Y:S01]  /*cf20*/  @!P0 FADD R52, R52, R51 ;  /* 0x0000003334348221 */ /* 0x000fe20000000000 */
[----:B------:R-:W-:Y:S02]  /*cf30*/  VIADD R24, R29, 0x8 ;  /* 0x000000081d187836 */ /* 0x000fe40000000000 */
[----:B------:R-:W-:Y:S02]  /*cf40*/  HFMA2 R26, -RZ, RZ, 0, 4.76837158203125e-07 ;  /* 0x00000008ff1a7431 */ /* 0x000fe400000001ff */
        /* <DEDUP_REMOVED lines=11> */
.L_x_1254:
[----:B------:R-:W-:Y:S02]  /*d000*/  IMAD.MOV.U32 R25, RZ, RZ, R50 ;  /* 0x000000ffff197224 */ /* 0x000fe400078e0032 */
[----:B------:R-:W-:-:S07]  /*d010*/  IMAD.MOV.U32 R56, RZ, RZ, R36 ;  /* 0x000000ffff387224 */ /* 0x000fce00078e0024 */
[----:B------:R-:W-:Y:S05]  /*d020*/  WARPSYNC.COLLECTIVE R24, `(.L_x_1255) ;  /* 0x0000000018087348 */ /* 0x000fea0003c00000 */
[----:B------:R0:W1:Y:S02]  /*d030*/  SHFL.DOWN P1, R36, R25, R26, R27 ;  /* 0x0800001a19247389 */ /* 0x000064000002001b */
[----:B01----:R-:W-:Y:S05]  /*d040*/  ENDCOLLECTIVE ;  /* 0x000000000000791b */ /* 0x003fea0003800000 */
.L_x_1255:
[----:B------:R-:W-:-:S05]  /*d050*/  @!P6 IADD3 R56, PT, PT, R47, R56, RZ ;  /* 0x000000382f38e210 */ /* 0x000fca0007ffe0ff */
[----:B------:R-:W-:Y:S01]  /*d060*/  @!P6 IMAD.MOV.U32 R47, RZ, RZ, R56 ;  /* 0x000000ffff2fe224 */ /* 0x000fe200078e0038 */
[----:B------:R-:W-:Y:S02]  /*d070*/  ISETP.GT.AND P6, PT, R32, R27, PT ;  /* 0x0000001b2000720c */ /* 0x000fe40003fc4270 */
[----:B------:R-:W-:Y:S01]  /*d080*/  MOV R25, R52 ;  /* 0x0000003400197202 */ /* 0x000fe20000000f00 */
[----:B------:R-:W-:-:S10]  /*d090*/  @!P0 FADD R50, R50, R36 ;  /* 0x0000002432328221 */ /* 0x000fd40000000000 */
[----:B------:R-:W-:Y:S05]  /*d0a0*/  WARPSYNC.COLLECTIVE R24, `(.L_x_1256) ;  /* 0x0000000018087348 */ /* 0x000fea0003c00000 */
[----:B------:R0:W1:Y:S02]  /*d0b0*/  SHFL.DOWN P1, R36, R25, R26, R27 ;  /* 0x0800001a19247389 */ /* 0x000064000002001b */
[----:B01----:R-:W-:Y:S05]  /*d0c0*/  ENDCOLLECTIVE ;  /* 0x000000000000791b */ /* 0x003fea0003800000 */
.L_x_1256:
[----:B------:R-:W-:Y:S02]  /*d0d0*/  IMAD.MOV.U32 R25, RZ, RZ, R54 ;  /* 0x000000ffff197224 */ /* 0x000fe400078e0036 */
[----:B------:R-:W-:-:S07]  /*d0e0*/  IMAD.MOV.U32 R51, RZ, RZ, R36 ;  /* 0x000000ffff337224 */ /* 0x000fce00078e0024 */
[----:B------:R-:W-:Y:S05]  /*d0f0*/  WARPSYNC.COLLECTIVE R24, `(.L_x_1257) ;  /* 0x0000000018087348 */ /* 0x000fea0003c00000 */
[----:B------:R0:W1:Y:S02]  /*d100*/  SHFL.DOWN P1, R36, R25, R26, R27 ;  /* 0x0800001a19247389 */ /* 0x000064000002001b */
[----:B01----:R-:W-:Y:S05]  /*d110*/  ENDCOLLECTIVE ;  /* 0x000000000000791b */ /* 0x003fea0003800000 */
.L_x_1257:
[----:B------:R-:W-:Y:S01]  /*d120*/  @!P0 FADD R52, R52, R51 ;  /* 0x0000003334348221 */ /* 0x000fe20000000000 */
[----:B------:R-:W-:Y:S02]  /*d130*/  IMAD.MOV.U32 R25, RZ, RZ, R47 ;  /* 0x000000ffff197224 */ /* 0x000fe400078e002f */
[----:B------:R-:W-:Y:S01]  /*d140*/  IMAD.MOV.U32 R26, RZ, RZ, 0x10 ;  /* 0x00000010ff1a7424 */ /* 0x000fe200078e00ff */
[----:B------:R-:W-:Y:S01]  /*d150*/  @!P6 ISETP.NE.AND P1, PT, R47, RZ, PT ;  /* 0x000000ff2f00e20c */ /* 0x000fe20003f25270 */
[----:B------:R-:W-:-:S04]  /*d160*/  IMAD.MOV.U32 R53, RZ, RZ, R36 ;  /* 0x000000ffff357224 */ /* 0x000fc800078e0024 */
[----:B------:R-:W-:Y:S01]  /*d170*/  @!P0 FADD R54, R54, R53 ;  /* 0x0000003536368221 */ /* 0x000fe20000000000 */
[----:B------:R-:W-:Y:S02]  /*d180*/  PLOP3.LUT P0, PT, PT, PT, PT, 0x80, 0x8 ;  /* 0x000000000008781c */ /* 0x000fe40003f0f070 */
[----:B------:R-:W-:-:S13]  /*d190*/  @!P6 PLOP3.LUT P0, PT, P1, PT, PT, 0x80, 0x8 ;  /* 0x000000000008e81c */ /* 0x000fda0000f0f070 */
[----:B------:R-:W-:Y:S05]  /*d1a0*/  WARPSYNC.COLLECTIVE R24, `(.L_x_1258) ;  /* 0x0000000018087348 */ /* 0x000fea0003c00000 */
[----:B------:R0:W1:Y:S02]  /*d1b0*/  SHFL.DOWN P1, R36, R25, R26, R27 ;  /* 0x0800001a19247389 */ /* 0x000064000002001b */
[----:B01----:R-:W-:Y:S05]  /*d1c0*/  ENDCOLLECTIVE ;  /* 0x000000000000791b */ /* 0x003fea0003800000 */
.L_x_1258:
[----:B------:R-:W-:Y:S01]  /*d1d0*/  IMAD.MOV.U32 R25, RZ, RZ, R50 ;  /* 0x000000ffff197224 */ /* 0x000fe200078e0032 */
[----:B------:R-:W-:-:S07]  /*d1e0*/  MOV R56, R36 ;  /* 0x0000002400387202 */ /* 0x000fce0000000f00 */
[----:B------:R-:W-:Y:S05]  /*d1f0*/  WARPSYNC.COLLECTIVE R24, `(.L_x_1259) ;  /* 0x0000000018087348 */ /* 0x000fea0003c00000 */
[----:B------:R0:W1:Y:S02]  /*d200*/  SHFL.DOWN P1, R36, R25, R26, R27 ;  /* 0x0800001a19247389 */ /* 0x000064000002001b */
[----:B01----:R-:W-:Y:S05]  /*d210*/  ENDCOLLECTIVE ;  /* 0x000000000000791b */ /* 0x003fea0003800000 */
.L_x_1259:
[----:B------:R-:W-:-:S04]  /*d220*/  @!P6 IMAD.IADD R56, R47, 0x1, R56 ;  /* 0x000000012f38e824 */ /* 0x000fc800078e0238 */
[----:B------:R-:W-:Y:S02]  /*d230*/  @!P6 IMAD.MOV.U32 R47, RZ, RZ, R56 ;  /* 0x000000ffff2fe224 */ /* 0x000fe400078e0038 */
[----:B------:R-:W-:Y:S02]  /*d240*/  IMAD.MOV.U32 R25, RZ, RZ, R52 ;  /* 0x000000ffff197224 */ /* 0x000fe400078e0034 */
[----:B------:R-:W-:-:S07]  /*d250*/  IMAD.MOV.U32 R51, RZ, RZ, R36 ;  /* 0x000000ffff337224 */ /* 0x000fce00078e0024 */
[----:B------:R-:W-:Y:S05]  /*d260*/  WARPSYNC.COLLECTIVE R24, `(.L_x_1260) ;  /* 0x0000000018087348 */ /* 0x000fea0003c00000 */
[----:B------:R0:W1:Y:S02]  /*d270*/  SHFL.DOWN P1, R36, R25, R26, R27 ;  /* 0x0800001a19247389 */ /* 0x000064000002001b */
[----:B01----:R-:W-:Y:S05]  /*d280*/  ENDCOLLECTIVE ;  /* 0x000000000000791b */ /* 0x003fea0003800000 */
.L_x_1260:
[----:B------:R-:W-:Y:S01]  /*d290*/  @!P0 FADD R50, R50, R51 ;  /* 0x0000003332328221 */ /* 0x000fe20000000000 */
[----:B------:R-:W-:Y:S01]  /*d2a0*/  IMAD.MOV.U32 R25, RZ, RZ, R54 ;  /* 0x000000ffff197224 */ /* 0x000fe200078e0036 */
[----:B------:R-:W-:-:S07]  /*d2b0*/  MOV R53, R36 ;  /* 0x0000002400357202 */ /* 0x000fce0000000f00 */
[----:B------:R-:W-:Y:S05]  /*d2c0*/  WARPSYNC.COLLECTIVE R24, `(.L_x_1261) ;  /* 0x0000000018087348 */ /* 0x000fea0003c00000 */
[----:B------:R0:W1:Y:S02]  /*d2d0*/  SHFL.DOWN P1, R36, R25, R26, R27 ;  /* 0x0800001a19247389 */ /* 0x000064000002001b */
[----:B01----:R-:W-:Y:S05]  /*d2e0*/  ENDCOLLECTIVE ;  /* 0x000000000000791b */ /* 0x003fea0003800000 */
.L_x_1261:
[----:B------:R-:W-:Y:S01]  /*d2f0*/  @!P0 FADD R52, R52, R53 ;  /* 0x0000003534348221 */ /* 0x000fe20000000000 */
[----:B------:R-:W-:Y:S02]  /*d300*/  IADD3 R25, PT, PT, R47, R40, RZ ;  /* 0x000000282f197210 */ /* 0x000fe40007ffe0ff */
[----:B------:R-:W-:Y:S01]  /*d310*/  ISETP.NE.AND P1, PT, R40, RZ, PT ;  /* 0x000000ff2800720c */ /* 0x000fe20003f25270 */
[----:B------:R-:W-:Y:S01]  /*d320*/  @!P0 FADD R54, R54, R36 ;  /* 0x0000002436368221 */ /* 0x000fe20000000000 */
[----:B------:R-:W-:Y:S01]  /*d330*/  ISETP.NE.AND P0, PT, R46, 0x65, PT ;  /* 0x000000652e00780c */ /* 0x000fe20003f05270 */
[----:B------:R-:W-:-:S10]  /*d340*/  IMAD.MOV.U32 R40, RZ, RZ, R25 ;  /* 0x000000ffff287224 */ /* 0x000fd400078e0019 */
[----:B------:R-:W-:Y:S01]  /*d350*/  @!P1 FADD R38, R50, R38 ;  /* 0x0000002632269221 */ /* 0x000fe20000000000 */
[----:B------:R-:W-:Y:S01]  /*d360*/  @!P1 FADD R39, R52, R39 ;  /* 0x0000002734279221 */ /* 0x000fe20000000000 */
[----:B------:R-:W-:Y:S01]  /*d370*/  @!P1 FADD R28, R54, R28 ;  /* 0x0000001c361c9221 */ /* 0x000fe20000000000 */
[----:B------:R-:W-:-:S13]  /*d380*/  PLOP3.LUT P1, PT, P0, PT, PT, 0x80, 0x8 ;  /* 0x000000000008781c */ /* 0x000fda000072f070 */
[----:B------:R-:W-:Y:S05]  /*d390*/  WARPSYNC.COLLECTIVE R24, `(.L_x_1262) ;  /* 0x0000000018087348 */ /* 0x000fea0003c00000 */
[----:B------:R-:W-:Y:S01]  /*d3a0*/  VOTE.ALL P1, P1 ;  /* 0x0000000000ff7806 */ /* 0x000fe20000820000 */
[----:B------:R-:W-:-:S12]  /*d3b0*/  ENDCOLLECTIVE ;  /* 0x000000000000791b */ /* 0x000fd80003800000 */
.L_x_1262:
[----:B------:R-:W-:Y:S01]  /*d3c0*/  PLOP3.LUT P0, PT, P1, PT, PT, 0x80, 0x8 ;  /* 0x000000000008781c */ /* 0x000fe20000f0f070 */
[----:B------:R-:W-:-:S12]  /*d3d0*/  BRA `(.L_x_1263) ;  /* 0xffffffc000e07947 */ /* 0x000fd8000383ffff */
.L_x_1264:
        /* <DEDUP_REMOVED lines=10> */
.L_x_1802:


//--------------------- .text._ZN6thrust24THRUST_300001_SM_1000_NS8cuda_cub4core6detail13_kernel_agentINS1_15__reduce_by_key9InitAgentIN3cub18CUB_300001_SM_100024ReduceByKeyScanTileStateI6float3iLb0EEEiPiEEJSB_iSC_EEEvDpT0_ --------------------------
	.section	.text._ZN6thrust24THRUST_300001_SM_1000_NS8cuda_cub4core6detail13_kernel_agentINS1_15__reduce_by_key9InitAgentIN3cub18CUB_300001_SM_100024ReduceByKeyScanTileStateI6float3iLb0EEEiPiEEJSB_iSC_EEEvDpT0_,"ax",@progbits
	.align	128
        .global         _ZN6thrust24THRUST_300001_SM_1000_NS8cuda_cub4core6detail13_kernel_agentINS1_15__reduce_by_key9InitAgentIN3cub18CUB_300001_SM_100024ReduceByKeyScanTileStateI6float3iLb0EEEiPiEEJSB_iSC_EEEvDpT0_
        .type           _ZN6thrust24THRUST_300001_SM_1000_NS8cuda_cub4core6detail13_kernel_agentINS1_15__reduce_by_key9InitAgentIN3cub18CUB_300001_SM_100024ReduceByKeyScanTileStateI6float3iLb0EEEiPiEEJSB_iSC_EEEvDpT0_,@function
        .size           _ZN6thrust24THRUST_300001_SM_1000_NS8cuda_cub4core6detail13_kernel_agentINS1_15__reduce_by_key9InitAgentIN3cub18CUB_300001_SM_100024ReduceByKeyScanTileStateI6float3iLb0EEEiPiEEJSB_iSC_EEEvDpT0_,(.L_x_1803 - _ZN6thrust24THRUST_300001_SM_1000_NS8cuda_cub4core6detail13_kernel_agentINS1_15__reduce_by_key9InitAgentIN3cub18CUB_300001_SM_100024ReduceByKeyScanTileStateI6float3iLb0EEEiPiEEJSB_iSC_EEEvDpT0_)
        .other          _ZN6thrust24THRUST_300001_SM_1000_NS8cuda_cub4core6detail13_kernel_agentINS1_15__reduce_by_key9InitAgentIN3cub18CUB_300001_SM_100024ReduceByKeyScanTileStateI6float3iLb0EEEiPiEEJSB_iSC_EEEvDpT0_,@"STO_CUDA_ENTRY STV_DEFAULT"
_ZN6thrust24THRUST_300001_SM_1000_NS8cuda_cub4core6detail13_kernel_agentINS1_15__reduce_by_key9InitAgentIN3cub18CUB_300001_SM_100024ReduceByKeyScanTileStateI6float3iLb0EEEiPiEEJSB_iSC_EEEvDpT0_:
.text._ZN6thrust24THRUST_300001_SM_1000_NS8cuda_cub4core6detail13_kernel_agentINS1_15__reduce_by_key9InitAgentIN3cub18CUB_300001_SM_100024ReduceByKeyScanTileStateI6float3iLb0EEEiPiEEJSB_iSC_EEEvDpT0_:
        /* <DEDUP_REMOVED lines=20> */
[----:B0-----:R-:W-:Y:S01]  /*0140*/  STG.E desc[UR4][R2.64], RZ ;  /* 0x000000ff02007986 */ /* 0x001fe2000c101904 */
[----:B------:R-:W-:Y:S05]  /*0150*/  EXIT ;  /* 0x000000000000794d */ /* 0x000fea0003800000 */
.L_x_1265:
        /* <DEDUP_REMOVED lines=10> */
.L_x_1803:


//--------------------- .text._ZN6thrust24THRUST_300001_SM_1000_NS8cuda_cub4core6detail13_kernel_agentINS1_15__reduce_by_key16ReduceByKeyAgentINS0_6detail15normal_iteratorINS0_10device_ptrIiEEEENS0_17constant_iteratorIiNS0_11use_defaultESD_EESB_SB_N4cuda3std3__48equal_toIiEENSH_4plusIiEEPllEEJSB_SE_SB_SB_SM_N3cub18CUB_300001_SM_100024ReduceByKeyScanTileStateIilLb1EEESJ_SL_llEEEvDpT0_ --------------------------
	.section	.text._ZN6thrust24THRUST_300001_SM_1000_NS8cuda_cub4core6detail13_kernel_agentINS1_15__reduce_by_key16ReduceByKeyAgentINS0_6detail15normal_iteratorINS0_10device_ptrIiEEEENS0_17constant_iteratorIiNS0_11use_defaultESD_EESB_SB_N4cuda3std3__48equal_toIiEENSH_4plusIiEEPllEEJSB_SE_SB_SB_SM_N3cub18CUB_300001_SM_100024ReduceByKeyScanTileStateIilLb1EEESJ_SL_llEEEvDpT0_,"ax",@progbits
	.align	128
        .global         _ZN6thrust24THRUST_300001_SM_1000_NS8cuda_cub4core6detail13_kernel_agentINS1_15__reduce_by_key16ReduceByKeyAgentINS0_6detail15normal_iteratorINS0_10device_ptrIiEEEENS0_17constant_iteratorIiNS0_11use_defaultESD_EESB_SB_N4cuda3std3__48equal_toIiEENSH_4plusIiEEPllEEJSB_SE_SB_SB_SM_N3cub18CUB_300001_SM_100024ReduceByKeyScanTileStateIilLb1EEESJ_SL_llEEEvDpT0_
        .type           _ZN6thrust24THRUST_300001_SM_1000_NS8cuda_cub4core6detail13_kernel_agentINS1_15__reduce_by_key16ReduceByKeyAgentINS0_6detail15normal_iteratorINS0_10device_ptrIiEEEENS0_17constant_iteratorIiNS0_11use_defaultESD_EESB_SB_N4cuda3std3__48equal_toIiEENSH_4plusIiEEPllEEJSB_SE_SB_SB_SM_N3cub18CUB_300001_SM_100024ReduceByKeyScanTileStateIilLb1EEESJ_SL_llEEEvDpT0_,@function
        .size           _ZN6thrust24THRUST_300001_SM_1000_NS8cuda_cub4core6detail13_kernel_agentINS1_15__reduce_by_key16ReduceByKeyAgentINS0_6detail15normal_iteratorINS0_10device_ptrIiEEEENS0_17constant_iteratorIiNS0_11use_defaultESD_EESB_SB_N4cuda3std3__48equal_toIiEENSH_4plusIiEEPllEEJSB_SE_SB_SB_SM_N3cub18CUB_300001_SM_100024ReduceByKeyScanTileStateIilLb1EEESJ_SL_llEEEvDpT0_,(.L_x_1804 - _ZN6thrust24THRUST_300001_SM_1000_NS8cuda_cub4core6detail13_kernel_agentINS1_15__reduce_by_key16ReduceByKeyAgentINS0_6detail15normal_iteratorINS0_10device_ptrIiEEEENS0_17constant_iteratorIiNS0_11use_defaultESD_EESB_SB_N4cuda3std3__48equal_toIiEENSH_4plusIiEEPllEEJSB_SE_SB_SB_SM_N3cub18CUB_300001_SM_100024ReduceByKeyScanTileStateIilLb1EEESJ_SL_llEEEvDpT0_)
        .other          _ZN6thrust24THRUST_300001_SM_1000_NS8cuda_cub4core6detail13_kernel_agentINS1_15__reduce_by_key16ReduceByKeyAgentINS0_6detail15normal_iteratorINS0_10device_ptrIiEEEENS0_17constant_iteratorIiNS0_11use_defaultESD_EESB_SB_N4cuda3std3__48equal_toIiEENSH_4plusIiEEPllEEJSB_SE_SB_SB_SM_N3cub18CUB_300001_SM_100024ReduceByKeyScanTileStateIilLb1EEESJ_SL_llEEEvDpT0_,@"STO_CUDA_ENTRY STV_DEFAULT"
_ZN6thrust24THRUST_300001_SM_1000_NS8cuda_cub4core6detail13_kernel_agentINS1_15__reduce_by_key16ReduceByKeyAgentINS0_6detail15normal_iteratorINS0_10device_ptrIiEEEENS0_17constant_iteratorIiNS0_11use_defaultESD_EESB_SB_N4cuda3std3__48equal_toIiEENSH_4plusIiEEPllEEJSB_SE_SB_SB_SM_N3cub18CUB_300001_SM_100024ReduceByKeyScanTileStateIilLb1EEESJ_SL_llEEEvDpT0_:
.text._ZN6thrust24THRUST_300001_SM_1000_NS8cuda_cub4core6detail13_kernel_agentINS1_15__reduce_by_key16ReduceByKeyAgentINS0_6detail15normal_iteratorINS0_10device_ptrIiEEEENS0_17constant_iteratorIiNS0_11use_defaultESD_EESB_SB_N4cuda3std3__48equal_toIiEENSH_4plusIiEEPllEEJSB_SE_SB_SB_SM_N3cub18CUB_300001_SM_100024ReduceByKeyScanTileStateIilLb1EEESJ_SL_llEEEvDpT0_:
[----:B------:R-:W-:Y:S01]  /*0000*/  LDC R1, c[0x0][0x37c] ;  /* 0x0000df00ff017b82 */ /* 0x000fe20000000800 */
[----:B------:R-:W0:Y:S01]  /*0010*/  S2R R39, SR_CTAID.X ;  /* 0x0000000000277919 */ /* 0x000e220000002500 */
[----:B------:R-:W1:Y:S01]  /*0020*/  LDCU.64 UR4, c[0x0][0x3c0] ;  /* 0x00007800ff0477ac */ /* 0x000e620008000a00 */
[----:B------:R-:W2:Y:S01]  /*0030*/  LDCU.64 UR8, c[0x0][0x358] ;  /* 0x00006b00ff0877ac */ /* 0x000ea20008000a00 */
[----:B0-----:R-:W-:-:S03]  /*0040*/  IMAD.WIDE.U32 R2, R39, 0x900, RZ ;  /* 0x0000090027027825 */ /* 0x001fc600078e00ff */
[----:B-1----:R-:W-:-:S04]  /*0050*/  IADD3 R26, P1, PT, -R2, UR4, RZ ;  /* 0x00000004021a7c10 */ /* 0x002fc8000ff3e1ff */
[----:B------:R-:W-:Y:S02]  /*0060*/  ISETP.GE.U32.AND P0, PT, R26, 0x901, PT ;  /* 0x000009011a00780c */ /* 0x000fe40003f06070 */
[----:B------:R-:W-:-:S04]  /*0070*/  IADD3.X R30, PT, PT, ~R3, UR5, RZ, P1, !PT ;  /* 0x00000005031e7c10 */ /* 0x000fc80008ffe5ff */
[----:B------:R-:W-:-:S13]  /*0080*/  ISETP.GE.AND.EX P0, PT, R30, RZ, PT, P0 ;  /* 0x000000ff1e00720c */ /* 0x000fda0003f06300 */
[----:B--2---:R-:W-:Y:S05]  /*0090*/  @!P0 BRA `(.L_x_1266) ;  /* 0x0000005c00288947 */ /* 0x004fea0003800000 */
[----:B------:R-:W-:-:S13]  /*00a0*/  ISETP.NE.AND P0, PT, R39, RZ, PT ;  /* 0x000000ff2700720c */ /* 0x000fda0003f05270 */
[----:B------:R-:W-:Y:S05]  /*00b0*/  @P0 BRA `(.L_x_1267) ;  /* 0x0000002400000947 */ /* 0x000fea0003800000 */
[----:B------:R-:W0:Y:S01]  /*00c0*/  S2R R0, SR_TID.X ;  /* 0x0000000000007919 */ /* 0x000e220000002100 */
[----:B------:R-:W1:Y:S01]  /*00d0*/  LDCU.64 UR4, c[0x0][0x380] ;  /* 0x00007000ff0477ac */ /* 0x000e620008000a00 */
[----:B------:R-:W2:Y:S01]  /*00e0*/  LDC R21, c[0x0][0x390] ;  /* 0x0000e400ff157b82 */ /* 0x000ea20000000800 */
        /* <DEDUP_REMOVED lines=10> */
[----:B------:R-:W2:Y:S04]  /*0190*/  LDG.E.CONSTANT R8, desc[UR8][R4.64+0x180] ;  /* 0x0001800804087981 */ /* 0x000ea8000c1e9900 */
[----:B------:R-:W2:Y:S04]  /*01a0*/  LDG.E.CONSTANT R9, desc[UR8][R4.64+0x200] ;  /* 0x0002000804097981 */ /* 0x000ea8000c1e9900 */
[----:B------:R-:W2:Y:S04]  /*01b0*/  LDG.E.CONSTANT R11, desc[UR8][R4.64+0x280] ;  /* 0x00028008040b7981 */ /* 0x000ea8000c1e9900 */
[----:B------:R-:W2:Y:S04]  /*01c0*/  LDG.E.CONSTANT R13, desc[UR8][R4.64+0x300] ;  /* 0x00030008040d7981 */ /* 0x000ea8000c1e9900 */
[----:B------:R-:W2:Y:S04]  /*01d0*/  LDG.E.CONSTANT R15, desc[UR8][R4.64+0x380] ;  /* 0x00038008040f7981 */ /* 0x000ea8000c1e9900 */
[----:B------:R0:W2:Y:S01]  /*01e0*/  LDG.E.CONSTANT R17, desc[UR8][R4.64+0x400] ;  /* 0x0004000804117981 */ /* 0x0000a2000c1e9900 */
[----:B------:R-:W1:Y:S01]  /*01f0*/  S2UR UR5, SR_CgaCtaId ;  /* 0x00000000000579c3 */ /* 0x000e620000008800 */
[----:B------:R-:W-:Y:S01]  /*0200*/  SHF.R.U32.HI R40, RZ, 0x5, R0 ;  /* 0x00000005ff287819 */ /* 0x000fe20000011600 */
[----:B------:R-:W-:Y:S01]  /*0210*/  UMOV UR4, 0x400 ;  /* 0x0000040000047882 */ /* 0x000fe20000000000 */
[----:B------:R-:W0:Y:S01]  /*0220*/  S2R R3, SR_LANEID ;  /* 0x0000000000037919 */ /* 0x000e220000000000 */
[----:B------:R-:W-:Y:S01]  /*0230*/  ISETP.NE.AND P1, PT, R0, RZ, PT ;  /* 0x000000ff0000720c */ /* 0x000fe20003f25270 */
[----:B------:R-:W-:Y:S01]  /*0240*/  IMAD.MOV.U32 R31, RZ, RZ, RZ ;  /* 0x000000ffff1f7224 */ /* 0x000fe200078e00ff */
[----:B-1----:R-:W-:-:S03]  /*0250*/  ULEA UR5, UR5, UR4, 0x18 ;  /* 0x0000000405057291 */ /* 0x002fc6000f8ec0ff */
[----:B------:R-:W-:Y:S01]  /*0260*/  UMOV UR4, URZ ;  /* 0x000000ff00047c82 */ /* 0x000fe20008000000 */
[----:B0-----:R-:W-:-:S05]  /*0270*/  IMAD R10, R40, 0x120, R3 ;  /* 0x00000120280a7824 */ /* 0x001fca00078e0203 */
[----:B------:R-:W-:-:S05]  /*0280*/  LEA R24, R10, UR5, 0x2 ;  /* 0x000000050a187c11 */ /* 0x000fca000f8e10ff */
[----:B------:R-:W-:Y:S01]  /*0290*/  IMAD R5, R3, 0x20, R24 ;  /* 0x0000002003057824 */ /* 0x000fe200078e0218 */
[----:B---3--:R-:W-:Y:S04]  /*02a0*/  STS [R24], R2 ;  /* 0x0000000218007388 */ /* 0x008fe80000000800 */
[----:B----4-:R0:W-:Y:S04]  /*02b0*/  STS [R24+0x80], R6 ;  /* 0x0000800618007388 */ /* 0x0101e80000000800 */
[----:B-----5:R-:W-:Y:S04]  /*02c0*/  STS [R24+0x100], R7 ;  /* 0x0001000718007388 */ /* 0x020fe80000000800 */
[----:B--2---:R-:W-:Y:S01]  /*02d0*/  STS [R24+0x180], R8 ;  /* 0x0001800818007388 */ /* 0x004fe20000000800 */
[----:B0-----:R-:W-:-:S03]  /*02e0*/  LEA R6, R0, UR5, 0x2 ;  /* 0x0000000500067c11 */ /* 0x001fc6000f8e10ff */
[----:B------:R-:W-:Y:S04]  /*02f0*/  STS [R24+0x200], R9 ;  /* 0x0002000918007388 */ /* 0x000fe80000000800 */
[----:B------:R-:W-:Y:S04]  /*0300*/  STS [R24+0x280], R11 ;  /* 0x0002800b18007388 */ /* 0x000fe80000000800 */
[----:B------:R-:W-:Y:S04]  /*0310*/  STS [R24+0x300], R13 ;  /* 0x0003000d18007388 */ /* 0x000fe80000000800 */
[----:B------:R-:W-:Y:S04]  /*0320*/  STS [R24+0x380], R15 ;  /* 0x0003800f18007388 */ /* 0x000fe80000000800 */
[----:B------:R-:W-:Y:S01]  /*0330*/  STS [R24+0x400], R17 ;  /* 0x0004001118007388 */ /* 0x000fe20000000800 */
[----:B------:R-:W-:-:S03]  /*0340*/  NOP ;  /* 0x0000000000007918 */ /* 0x000fc60000000000 */
[----:B------:R-:W-:Y:S04]  /*0350*/  LDS R27, [R5+0x20] ;  /* 0x00002000051b7984 */ /* 0x000fe80000000800 */
[----:B------:R-:W-:Y:S04]  /*0360*/  LDS R2, [R5] ;  /* 0x0000000005027984 */ /* 0x000fe80000000800 */
[----:B------:R-:W0:Y:S04]  /*0370*/  LDS R8, [R5+0x4] ;  /* 0x0000040005087984 */ /* 0x000e280000000800 */
[----:B------:R-:W1:Y:S04]  /*0380*/  LDS R10, [R5+0x8] ;  /* 0x00000800050a7984 */ /* 0x000e680000000800 */
[----:B------:R-:W2:Y:S04]  /*0390*/  LDS R12, [R5+0xc] ;  /* 0x00000c00050c7984 */ /* 0x000ea80000000800 */
[----:B------:R-:W3:Y:S04]  /*03a0*/  LDS R14, [R5+0x10] ;  /* 0x00001000050e7984 */ /* 0x000ee80000000800 */
[----:B------:R-:W-:Y:S04]  /*03b0*/  LDS R16, [R5+0x14] ;  /* 0x0000140005107984 */ /* 0x000fe80000000800 */
[----:B------:R-:W-:Y:S04]  /*03c0*/  LDS R18, [R5+0x18] ;  /* 0x0000180005127984 */ /* 0x000fe80000000800 */
[----:B------:R-:W-:Y:S01]  /*03d0*/  LDS R20, [R5+0x1c] ;  /* 0x00001c0005147984 */ /* 0x000fe20000000800 */
[----:B------:R-:W-:Y:S01]  /*03e0*/  BAR.SYNC.DEFER_BLOCKING 0x0 ;  /* 0x0000000000007b1d */ /* 0x000fe20000010000 */
[----:B0-----:R-:W-:-:S02]  /*03f0*/  ISETP.NE.AND P4, PT, R2, R8, PT ;  /* 0x000000080200720c */ /* 0x001fc40003f85270 */
[----:B-1----:R-:W-:-:S04]  /*0400*/  ISETP.NE.AND P2, PT, R8, R10, PT ;  /* 0x0000000a0800720c */ /* 0x002fc80003f45270 */
[----:B------:R-:W-:Y:S02]  /*0410*/  SEL R32, RZ, 0x1, !P2 ;  /* 0x00000001ff207807 */ /* 0x000fe40005000000 */
[----:B--2---:R-:W-:Y:S01]  /*0420*/  ISETP.NE.AND P5, PT, R10, R12, PT ;  /* 0x0000000c0a00720c */ /* 0x004fe20003fa5270 */
[----:B------:R-:W-:Y:S01]  /*0430*/  STS [R24], R21 ;  /* 0x0000001518007388 */ /* 0x000fe20000000800 */
[----:B---3--:R-:W-:Y:S02]  /*0440*/  ISETP.NE.AND P2, PT, R12, R14, PT ;  /* 0x0000000e0c00720c */ /* 0x008fe40003f45270 */
[----:B------:R-:W-:Y:S01]  /*0450*/  SEL R33, RZ, 0x1, !P5 ;  /* 0x00000001ff217807 */ /* 0x000fe20006800000 */
[----:B------:R-:W-:Y:S01]  /*0460*/  STS [R24+0x80], R21 ;  /* 0x0000801518007388 */ /* 0x000fe20000000800 */
[----:B------:R-:W-:-:S03]  /*0470*/  P2R R44, PR, RZ, 0x20 ;  /* 0x00000020ff2c7803 */ /* 0x000fc60000000000 */
[----:B------:R-:W-:Y:S04]  /*0480*/  STS [R24+0x100], R21 ;  /* 0x0001001518007388 */ /* 0x000fe80000000800 */
[----:B------:R-:W-:Y:S04]  /*0490*/  STS [R24+0x180], R21 ;  /* 0x0001801518007388 */ /* 0x000fe80000000800 */
[----:B------:R-:W-:Y:S04]  /*04a0*/  STS [R24+0x200], R21 ;  /* 0x0002001518007388 */ /* 0x000fe80000000800 */
[----:B------:R-:W-:Y:S04]  /*04b0*/  STS [R24+0x280], R21 ;  /* 0x0002801518007388 */ /* 0x000fe80000000800 */
[----:B------:R-:W-:Y:S04]  /*04c0*/  STS [R24+0x300], R21 ;  /* 0x0003001518007388 */ /* 0x000fe80000000800 */
[----:B------:R-:W-:Y:S04]  /*04d0*/  STS [R24+0x380], R21 ;  /* 0x0003801518007388 */ /* 0x000fe80000000800 */
[----:B------:R0:W-:Y:S01]  /*04e0*/  STS [R24+0x400], R21 ;  /* 0x0004001518007388 */ /* 0x0001e20000000800 */
[----:B------:R-:W-:-:S03]  /*04f0*/  NOP ;  /* 0x0000000000007918 */ /* 0x000fc60000000000 */
[----:B------:R-:W-:Y:S01]  /*0500*/  LDS R42, [R5] ;  /* 0x00000000052a7984 */ /* 0x000fe20000000800 */
[----:B0-----:R-:W-:-:S03]  /*0510*/  SEL R24, RZ, 0x1, !P4 ;  /* 0x00000001ff187807 */ /* 0x001fc60006000000 */
        /* <DEDUP_REMOVED lines=9> */
[----:B------:R-:W-:Y:S02]  /*05b0*/  STS [R6+0x4d8], R27 ;  /* 0x0004d81b06007388 */ /* 0x000fe40000000800 */
[----:B------:R-:W-:Y:S06]  /*05c0*/  BAR.SYNC.DEFER_BLOCKING 0x0 ;  /* 0x0000000000007b1d */ /* 0x000fec0000010000 */
[----:B------:R0:W1:Y:S02]  /*05d0*/  @P1 LDS R22, [R6+0x4d4] ;  /* 0x0004d40006161984 */ /* 0x0000640000000800 */
[----:B0-----:R-:W-:-:S02]  /*05e0*/  SEL R6, RZ, 0x1, !P2 ;  /* 0x00000001ff067807 */ /* 0x001fc40005000000 */
[----:B-1----:R-:W-:-:S04]  /*05f0*/  @P1 ISETP.NE.AND P0, PT, R22, R2, PT ;  /* 0x000000021600120c */ /* 0x002fc80003f05270 */
[----:B------:R-:W-:-:S04]  /*0600*/  @P1 SEL R31, RZ, 0x1, !P0 ;  /* 0x00000001ff1f1807 */ /* 0x000fc80004000000 */
[----:B------:R-:W-:-:S04]  /*0610*/  IADD3 R5, P0, PT, R31, R24, RZ ;  /* 0x000000181f057210 */ /* 0x000fc80007f1e0ff */
[----:B------:R-:W-:Y:S01]  /*0620*/  IADD3 R32, P3, PT, R5, R32, RZ ;  /* 0x0000002005207210 */ /* 0x000fe20007f7e0ff */
[----:B------:R-:W-:-:S03]  /*0630*/  IMAD.X R34, RZ, RZ, UR4, P0 ;  /* 0x00000004ff227e24 */ /* 0x000fc600080e06ff */
[----:B------:R-:W-:Y:S01]  /*0640*/  IADD3 R33, P1, PT, R32, R33, RZ ;  /* 0x0000002120217210 */ /* 0x000fe20007f3e0ff */
[----:B------:R-:W-:Y:S01]  /*0650*/  IMAD.X R34, RZ, RZ, R34, P3 ;  /* 0x000000ffff227224 */ /* 0x000fe200018e0622 */
[----:B------:R-:W-:Y:S02]  /*0660*/  ISETP.NE.AND P3, PT, R14, R16, PT ;  /* 0x000000100e00720c */ /* 0x000fe40003f65270 */
[----:B------:R-:W-:Y:S01]  /*0670*/  IADD3 R35, P0, PT, R33, R6, RZ ;  /* 0x0000000621237210 */ /* 0x000fe20007f1e0ff */
[----:B------:R-:W-:Y:S01]  /*0680*/  IMAD.X R36, RZ, RZ, R34, P1 ;  /* 0x000000ffff247224 */ /* 0x000fe200008e0622 */
[----:B------:R-:W-:Y:S02]  /*0690*/  SEL R6, RZ, 0x1, !P3 ;  /* 0x00000001ff067807 */ /* 0x000fe40005800000 */
[----:B------:R-:W-:Y:S01]  /*06a0*/  ISETP.NE.AND P1, PT, R16, R18, PT ;  /* 0x000000121000720c */ /* 0x000fe20003f25270 */
[----:B------:R-:W-:Y:S01]  /*06b0*/  IMAD.X R26, RZ, RZ, R36, P0 ;  /* 0x000000ffff1a7224 */ /* 0x000fe200000e0624 */
[----:B------:R-:W-:-:S02]  /*06c0*/  IADD3 R37, P0, PT, R35, R6, RZ ;  /* 0x0000000623257210 */ /* 0x000fc40007f1e0ff */
[----:B------:R-:W-:Y:S02]  /*06d0*/  SEL R38, RZ, 0x1, !P1 ;  /* 0x00000001ff267807 */ /* 0x000fe40004800000 */
[----:B------:R-:W-:Y:S01]  /*06e0*/  SEL R6, R42, RZ, !P4 ;  /* 0x000000ff2a067207 */ /* 0x000fe20006000000 */
[----:B------:R-:W-:Y:S01]  /*06f0*/  IMAD.X R28, RZ, RZ, R26, P0 ;  /* 0x000000ffff1c7224 */ /* 0x000fe200000e061a */
[----:B------:R-:W-:-:S03]  /*0700*/  IADD3 R38, P0, PT, R37, R38, RZ ;  /* 0x0000002625267210 */ /* 0x000fc60007f1e0ff */
[----:B------:R-:W-:Y:S02]  /*0710*/  IMAD.IADD R6, R9, 0x1, R6 ;  /* 0x0000000109067824 */ /* 0x000fe400078e0206 */
[----:B------:R-:W-:Y:S01]  /*0720*/  IMAD.X R29, RZ, RZ, R28, P0 ;  /* 0x000000ffff1d7224 */ /* 0x000fe200000e061c */
[----:B------:R-:W-:-:S04]  /*0730*/  ISETP.NE.AND P0, PT, R18, R20, PT ;  /* 0x000000141200720c */ /* 0x000fc80003f05270 */
[----:B------:R-:W-:-:S04]  /*0740*/  SEL R39, RZ, 0x1, !P0 ;  /* 0x00000001ff277807 */ /* 0x000fc80004000000 */
[----:B------:R-:W-:-:S05]  /*0750*/  IADD3 R39, P6, PT, R38, R39, RZ ;  /* 0x0000002726277210 */ /* 0x000fca0007fde0ff */
[----:B------:R-:W-:Y:S01]  /*0760*/  IMAD.X R30, RZ, RZ, R29, P6 ;  /* 0x000000ffff1e7224 */ /* 0x000fe200030e061d */
[----:B------:R-:W-:-:S04]  /*0770*/  ISETP.NE.AND P6, PT, R8, R10, PT ;  /* 0x0000000a0800720c */ /* 0x000fc80003fc5270 */
[----:B------:R-:W-:Y:S02]  /*0780*/  SEL R6, R6, RZ, !P6 ;  /* 0x000000ff06067207 */ /* 0x000fe40007000000 */
[----:B------:R-:W-:-:S03]  /*0790*/  ISETP.NE.AND P6, PT, R20, R27, PT ;  /* 0x0000001b1400720c */ /* 0x000fc60003fc5270 */
[----:B------:R-:W-:Y:S01]  /*07a0*/  IMAD.IADD R6, R11, 0x1, R6 ;  /* 0x000000010b067824 */ /* 0x000fe200078e0206 */
[----:B------:R-:W-:-:S04]  /*07b0*/  SEL R24, RZ, 0x1, !P6 ;  /* 0x00000001ff187807 */ /* 0x000fc80007000000 */
[----:B------:R-:W-:Y:S02]  /*07c0*/  SEL R6, R6, RZ, !P5 ;  /* 0x000000ff06067207 */ /* 0x000fe40006800000 */
[----:B------:R-:W-:-:S03]  /*07d0*/  ISETP.GE.AND P5, PT, R3, 0x10, PT ;  /* 0x000000100300780c */ /* 0x000fc60003fa6270 */
[----:B------:R-:W-:-:S05]  /*07e0*/  IMAD.IADD R6, R13, 0x1, R6 ;  /* 0x000000010d067824 */ /* 0x000fca00078e0206 */
[----:B------:R-:W-:-:S05]  /*07f0*/  SEL R6, R6, RZ, !P2 ;  /* 0x000000ff06067207 */ /* 0x000fca0005000000 */
[----:B------:R-:W-:-:S05]  /*0800*/  IMAD.IADD R6, R15, 0x1, R6 ;  /* 0x000000010f067824 */ /* 0x000fca00078e0206 */
[----:B------:R-:W-:-:S05]  /*0810*/  SEL R6, R6, RZ, !P3 ;  /* 0x000000ff06067207 */ /* 0x000fca0005800000 */
[----:B------:R-:W-:-:S05]  /*0820*/  IMAD.IADD R6, R17, 0x1, R6 ;  /* 0x0000000111067824 */ /* 0x000fca00078e0206 */
[----:B------:R-:W-:-:S05]  /*0830*/  SEL R6, R6, RZ, !P1 ;  /* 0x000000ff06067207 */ /* 0x000fca0004800000 */
[----:B------:R-:W-:-:S05]  /*0840*/  IMAD.IADD R6, R19, 0x1, R6 ;  /* 0x0000000113067824 */ /* 0x000fca00078e0206 */
[----:B------:R-:W-:-:S05]  /*0850*/  SEL R6, R6, RZ, !P0 ;  /* 0x000000ff06067207 */ /* 0x000fca0004000000 */
[----:B------:R-:W-:-:S05]  /*0860*/  IMAD.IADD R6, R21, 0x1, R6 ;  /* 0x0000000115067824 */ /* 0x000fca00078e0206 */
[----:B------:R-:W-:Y:S02]  /*0870*/  SEL R5, R6, RZ, !P6 ;  /* 0x000000ff06057207 */ /* 0x000fe40007000000 */
[----:B------:R-:W-:-:S03]  /*0880*/  IADD3 R24, P6, PT, R39, R24, RZ ;  /* 0x0000001827187210 */ /* 0x000fc60007fde0ff */
[----:B------:R-:W-:Y:S02]  /*0890*/  IMAD.IADD R4, R4, 0x1, R5 ;  /* 0x0000000104047824 */ /* 0x000fe400078e0205 */
[----:B------:R-:W-:Y:S01]  /*08a0*/  IMAD.X R25, RZ, RZ, R30, P6 ;  /* 0x000000ffff197224 */ /* 0x000fe200030e061e */
[----:B------:R-:W-:Y:S02]  /*08b0*/  ISETP.NE.U32.AND P6, PT, R24, RZ, PT ;  /* 0x000000ff1800720c */ /* 0x000fe40003fc5070 */
[----:B------:R-:W0:Y:S02]  /*08c0*/  SHFL.UP PT, R5, R4, 0x1, RZ ;  /* 0x0420000004057989 */ /* 0x000e2400000e00ff */
[----:B------:R-:W-:Y:S02]  /*08d0*/  ISETP.NE.AND.EX P6, PT, R25, RZ, PT, P6 ;  /* 0x000000ff1900720c */ /* 0x000fe40003fc5360 */
[----:B------:R-:W1:Y:S02]  /*08e0*/  SHFL.UP PT, R6, R25, 0x1, RZ ;  /* 0x0420000019067989 */ /* 0x000e6400000e00ff */
[----:B0-----:R-:W-:-:S02]  /*08f0*/  SEL R7, R5, RZ, !P6 ;  /* 0x000000ff05077207 */ /* 0x001fc40007000000 */
[----:B------:R-:W0:Y:S01]  /*0900*/  SHFL.UP PT, R5, R24, 0x1, RZ ;  /* 0x0420000018057989 */ /* 0x000e2200000e00ff */
[----:B------:R-:W-:-:S04]  /*0910*/  ISETP.GE.AND P6, PT, R3, 0x1, PT ;  /* 0x000000010300780c */ /* 0x000fc80003fc6270 */
[----:B------:R-:W-:Y:S02]  /*0920*/  SEL R7, R7, RZ, P6 ;  /* 0x000000ff07077207 */ /* 0x000fe40003000000 */
[----:B-1----:R-:W-:-:S03]  /*0930*/  SEL R6, R6, RZ, P6 ;  /* 0x000000ff06067207 */ /* 0x002fc60003000000 */
[----:B------:R-:W-:-:S05]  /*0940*/  IMAD.IADD R7, R4, 0x1, R7 ;  /* 0x0000000104077824 */ /* 0x000fca00078e0207 */
[----:B------:R-:W1:Y:S01]  /*0950*/  SHFL.UP PT, R4, R7, 0x2, RZ ;  /* 0x0440000007047989 */ /* 0x000e6200000e00ff */
[----:B0-----:R-:W-:-:S04]  /*0960*/  SEL R5, R5, RZ, P6 ;  /* 0x000000ff05057207 */ /* 0x001fc80003000000 */
[----:B------:R-:W-:-:S05]  /*0970*/  IADD3 R23, P6, PT, R5, R24, RZ ;  /* 0x0000001805177210 */ /* 0x000fca0007fde0ff */
[----:B------:R-:W-:Y:S01]  /*0980*/  IMAD.X R46, R6, 0x1, R25, P6 ;  /* 0x00000001062e7824 */ /* 0x000fe200030e0619 */
[----:B------:R-:W-:-:S04]  /*0990*/  ISETP.NE.U32.AND P6, PT, R23, RZ, PT ;  /* 0x000000ff1700720c */ /* 0x000fc80003fc5070 */
[----:B------:R-:W-:Y:S01]  /*09a0*/  ISETP.NE.AND.EX P6, PT, R46, RZ, PT, P6 ;  /* 0x000000ff2e00720c */ /* 0x000fe20003fc5360 */
[----:B------:R-:W0:Y:S03]  /*09b0*/  SHFL.UP PT, R5, R46, 0x2, RZ ;  /* 0x044000002e057989 */ /* 0x000e2600000e00ff */
[----:B-1----:R-:W-:Y:S02]  /*09c0*/  SEL R6, R4, RZ, !P6 ;  /* 0x000000ff04067207 */ /* 0x002fe40007000000 */
[----:B------:R-:W1:Y:S01]  /*09d0*/  SHFL.UP PT, R4, R23, 0x2, RZ ;  /* 0x0440000017047989 */ /* 0x000e6200000e00ff */
[----:B------:R-:W-:-:S04]  /*09e0*/  ISETP.GE.AND P6, PT, R3, 0x2, PT ;  /* 0x000000020300780c */ /* 0x000fc80003fc6270 */
[----:B------:R-:W-:-:S05]  /*09f0*/  SEL R6, R6, RZ, P6 ;  /* 0x000000ff06067207 */ /* 0x000fca0003000000 */
[----:B------:R-:W-:Y:S01]  /*0a00*/  IMAD.IADD R6, R7, 0x1, R6 ;  /* 0x0000000107067824 */ /* 0x000fe200078e0206 */
[----:B0-----:R-:W-:Y:S02]  /*0a10*/  SEL R5, R5, RZ, P6 ;  /* 0x000000ff05057207 */ /* 0x001fe40003000000 */
[----:B-1----:R-:W-:-:S04]  /*0a20*/  SEL R4, R4, RZ, P6 ;  /* 0x000000ff04047207 */ /* 0x002fc80003000000 */
[----:B------:R-:W-:Y:S02]  /*0a30*/  IADD3 R25, P6, PT, R4, R23, RZ ;  /* 0x0000001704197210 */ /* 0x000fe40007fde0ff */
[----:B------:R-:W0:Y:S03]  /*0a40*/  SHFL.UP PT, R4, R6, 0x4, RZ ;  /* 0x0480000006047989 */ /* 0x000e2600000e00ff */
[----:B------:R-:W-:Y:S01]  /*0a50*/  IMAD.X R24, R5, 0x1, R46, P6 ;  /* 0x0000000105187824 */ /* 0x000fe200030e062e */
[----:B------:R-:W-:-:S04]  /*0a60*/  ISETP.NE.U32.AND P6, PT, R25, RZ, PT ;  /* 0x000000ff1900720c */ /* 0x000fc80003fc5070 */
[----:B------:R-:W-:Y:S01]  /*0a70*/  ISETP.NE.AND.EX P6, PT, R24, RZ, PT, P6 ;  /* 0x000000ff1800720c */ /* 0x000fe20003fc5360 */
[----:B------:R-:W1:Y:S03]  /*0a80*/  SHFL.UP PT, R5, R24, 0x4, RZ ;  /* 0x0480000018057989 */ /* 0x000e6600000e00ff */
[----:B0-----:R-:W-:Y:S02]  /*0a90*/  SEL R7, R4, RZ, !P6 ;  /* 0x000000ff04077207 */ /* 0x001fe40007000000 */
[----:B------:R-:W0:Y:S01]  /*0aa0*/  SHFL.UP PT, R4, R25, 0x4, RZ ;  /* 0x0480000019047989 */ /* 0x000e2200000e00ff */
[----:B------:R-:W-:-:S04]  /*0ab0*/  ISETP.GE.AND P6, PT, R3, 0x4, PT ;  /* 0x000000040300780c */ /* 0x000fc80003fc6270 */
[----:B------:R-:W-:Y:S02]  /*0ac0*/  SEL R7, R7, RZ, P6 ;  /* 0x000000ff07077207 */ /* 0x000fe40003000000 */
[----:B-1----:R-:W-:-:S03]  /*0ad0*/  SEL R5, R5, RZ, P6 ;  /* 0x000000ff05057207 */ /* 0x002fc60003000000 */
[----:B------:R-:W-:Y:S01]  /*0ae0*/  IMAD.IADD R7, R6, 0x1, R7 ;  /* 0x0000000106077824 */ /* 0x000fe200078e0207 */
[----:B0-----:R-:W-:-:S04]  /*0af0*/  SEL R4, R4, RZ, P6 ;  /* 0x000000ff04047207 */ /* 0x001fc80003000000 */
        /* <DEDUP_REMOVED lines=20> */
[----:B------:R-:W0:Y:S02]  /*0c40*/  SHFL.UP PT, R4, R25, 0x10, RZ ;  /* 0x0600000019047989 */ /* 0x000e2400000e00ff */
[----:B------:R-:W-:Y:S02]  /*0c50*/  SEL R7, R7, RZ, P5 ;  /* 0x000000ff07077207 */ /* 0x000fe40002800000 */
[----:B-1----:R-:W-:-:S03]  /*0c60*/  SEL R5, R5, RZ, P5 ;  /* 0x000000ff05057207 */ /* 0x002fc60002800000 */
[----:B------:R-:W-:Y:S01]  /*0c70*/  IMAD.IADD R43, R6, 0x1, R7 ;  /* 0x00000001062b7824 */ /* 0x000fe200078e0207 */
[----:B0-----:R-:W-:Y:S02]  /*0c80*/  SEL R4, R4, RZ, P5 ;  /* 0x000000ff04047207 */ /* 0x001fe40002800000 */
[----:B------:R-:W-:Y:S02]  /*0c90*/  ISETP.NE.AND P5, PT, R3, RZ, PT ;  /* 0x000000ff0300720c */ /* 0x000fe40003fa5270 */
[----:B------:R-:W-:-:S05]  /*0ca0*/  IADD3 R4, P6, PT, R4, R25, RZ ;  /* 0x0000001904047210 */ /* 0x000fca0007fde0ff */
[----:B------:R-:W-:Y:S01]  /*0cb0*/  IMAD.X R5, R5, 0x1, R24, P6 ;  /* 0x0000000105057824 */ /* 0x000fe200030e0618 */
[----:B------:R-:W-:-:S13]  /*0cc0*/  ISETP.NE.AND P6, PT, R3, 0x1f, PT ;  /* 0x0000001f0300780c */ /* 0x000fda0003fc5270 */
[----:B------:R-:W-:-:S05]  /*0cd0*/  @!P6 LEA R23, R40, UR5, 0x4 ;  /* 0x000000052817ec11 */ /* 0x000fca000f8e20ff */
[----:B------:R-:W-:Y:S04]  /*0ce0*/  @!P6 STS.64 [R23], R4 ;  /* 0x000000041700e388 */ /* 0x000fe80000000a00 */
[----:B------:R-:W-:Y:S01]  /*0cf0*/  @!P6 STS [R23+0x8], R43 ;  /* 0x0000082b1700e388 */ /* 0x000fe20000000800 */
[----:B------:R-:W-:Y:S06]  /*0d00*/  BAR.SYNC.DEFER_BLOCKING 0x0 ;  /* 0x0000000000007b1d */ /* 0x000fec0000010000 */
[----:B------:R-:W-:Y:S04]  /*0d10*/  SHFL.UP PT, R4, R4, 0x1, RZ ;  /* 0x0420000004047989 */ /* 0x000fe800000e00ff */
[----:B------:R-:W-:Y:S04]  /*0d20*/  SHFL.UP PT, R5, R5, 0x1, RZ ;  /* 0x0420000005057989 */ /* 0x000fe800000e00ff */
[----:B------:R-:W-:Y:S04]  /*0d30*/  LDS.64 R24, [UR5+0x10] ;  /* 0x00001005ff187984 */ /* 0x000fe80008000a00 */
[----:B------:R-:W0:Y:S04]  /*0d40*/  LDS.64 R6, [UR5] ;  /* 0x00000005ff067984 */ /* 0x000e280008000a00 */
[----:B------:R-:W1:Y:S04]  /*0d50*/  LDS R41, [UR5+0x8] ;  /* 0x00000805ff297984 */ /* 0x000e680008000800 */
[----:B------:R-:W2:Y:S01]  /*0d60*/  LDS R23, [UR5+0x18] ;  /* 0x00001805ff177984 */ /* 0x000ea20008000800 */
[----:B0-----:R-:W-:-:S05]  /*0d70*/  IADD3 R49, P6, PT, R6, R24, RZ ;  /* 0x0000001806317210 */ /* 0x001fca0007fde0ff */
[----:B------:R-:W-:Y:S01]  /*0d80*/  IMAD.X R51, R7, 0x1, R25, P6 ;  /* 0x0000000107337824 */ /* 0x000fe200030e0619 */
[----:B------:R-:W-:-:S04]  /*0d90*/  ISETP.NE.U32.AND P6, PT, R24, RZ, PT ;  /* 0x000000ff1800720c */ /* 0x000fc80003fc5070 */
[----:B------:R-:W-:Y:S02]  /*0da0*/  ISETP.NE.AND.EX P6, PT, R25, RZ, PT, P6 ;  /* 0x000000ff1900720c */ /* 0x000fe40003fc5360 */
[----:B------:R-:W0:Y:S02]  /*0db0*/  LDS.64 R24, [UR5+0x20] ;  /* 0x00002005ff187984 */ /* 0x000e240008000a00 */
[----:B-1----:R-:W-:-:S05]  /*0dc0*/  SEL R46, R41, RZ, !P6 ;  /* 0x000000ff292e7207 */ /* 0x002fca0007000000 */
[----:B--2---:R-:W-:Y:S02]  /*0dd0*/  IMAD.IADD R46, R23, 0x1, R46 ;  /* 0x00000001172e7824 */ /* 0x004fe400078e022e */
[----:B------:R-:W1:Y:S01]  /*0de0*/  LDS R23, [UR5+0x28] ;  /* 0x00002805ff177984 */ /* 0x000e620008000800 */
[----:B0-----:R-:W-:-:S05]  /*0df0*/  IADD3 R45, P6, PT, R24, R49, RZ ;  /* 0x00000031182d7210 */ /* 0x001fca0007fde0ff */
[----:B------:R-:W-:Y:S01]  /*0e00*/  IMAD.X R47, R25, 0x1, R51, P6 ;  /* 0x00000001192f7824 */ /* 0x000fe200030e0633 */
[----:B------:R-:W-:-:S04]  /*0e10*/  ISETP.NE.AND P6, PT, R40, 0x2, PT ;  /* 0x000000022800780c */ /* 0x000fc80003fc5270 */
[----:B------:R-:W-:Y:S02]  /*0e20*/  SEL R48, R49, R6, !P6 ;  /* 0x0000000631307207 */ /* 0x000fe40007000000 */
[----:B------:R-:W-:Y:S02]  /*0e30*/  SEL R50, R51, R7, !P6 ;  /* 0x0000000733327207 */ /* 0x000fe40007000000 */
[----:B------:R-:W0:Y:S01]  /*0e40*/  LDS.64 R6, [UR5+0x30] ;  /* 0x00003005ff067984 */ /* 0x000e220008000a00 */
[----:B------:R-:W-:Y:S02]  /*0e50*/  SEL R41, R46, R41, !P6 ;  /* 0x000000292e297207 */ /* 0x000fe40007000000 */
[----:B------:R-:W-:-:S04]  /*0e60*/  ISETP.NE.U32.AND P6, PT, R24, RZ, PT ;  /* 0x000000ff1800720c */ /* 0x000fc80003fc5070 */
[----:B------:R-:W-:-:S04]  /*0e70*/  ISETP.NE.AND.EX P6, PT, R25, RZ, PT, P6 ;  /* 0x000000ff1900720c */ /* 0x000fc80003fc5360 */
[----:B------:R-:W-:-:S05]  /*0e80*/  SEL R46, R46, RZ, !P6 ;  /* 0x000000ff2e2e7207 */ /* 0x000fca0007000000 */
[----:B-1----:R-:W-:Y:S02]  /*0e90*/  IMAD.IADD R46, R23, 0x1, R46 ;  /* 0x00000001172e7824 */ /* 0x002fe400078e022e */
[----:B------:R-:W1:Y:S01]  /*0ea0*/  LDS R23, [UR5+0x38] ;  /* 0x00003805ff177984 */ /* 0x000e620008000800 */
[----:B0-----:R-:W-:-:S05]  /*0eb0*/  IADD3 R25, P6, PT, R6, R45, RZ ;  /* 0x0000002d06197210 */ /* 0x001fca0007fde0ff */
[----:B------:R-:W-:Y:S01]  /*0ec0*/  IMAD.X R49, R7, 0x1, R47, P6 ;  /* 0x0000000107317824 */ /* 0x000fe200030e062f */
[----:B------:R-:W-:-:S04]  /*0ed0*/  ISETP.NE.AND P6, PT, R40, 0x3, PT ;  /* 0x000000032800780c */ /* 0x000fc80003fc5270 */
[----:B------:R-:W-:Y:S02]  /*0ee0*/  SEL R48, R45, R48, !P6 ;  /* 0x000000302d307207 */ /* 0x000fe40007000000 */
[----:B------:R-:W-:Y:S02]  /*0ef0*/  SEL R50, R47, R50, !P6 ;  /* 0x000000322f327207 */ /* 0x000fe40007000000 */
[----:B------:R-:W-:Y:S02]  /*0f00*/  SEL R41, R46, R41, !P6 ;  /* 0x000000292e297207 */ /* 0x000fe40007000000 */
[----:B------:R-:W-:-:S04]  /*0f10*/  ISETP.NE.U32.AND P6, PT, R6, RZ, PT ;  /* 0x000000ff0600720c */ /* 0x000fc80003fc5070 */
[----:B------:R-:W-:Y:S02]  /*0f20*/  ISETP.NE.AND.EX P6, PT, R7, RZ, PT, P6 ;  /* 0x000000ff0700720c */ /* 0x000fe40003fc5360 */
[----:B------:R-:W0:Y:S02]  /*0f30*/  LDS.64 R6, [UR5+0x40] ;  /* 0x00004005ff067984 */ /* 0x000e240008000a00 */
        /* <DEDUP_REMOVED lines=25> */
[----:B-1----:R-:W-:Y:S01]  /*10d0*/  IMAD.IADD R46, R23, 0x1, R46 ;  /* 0x00000001172e7824 */ /* 0x002fe200078e022e */
[----:B0-----:R-:W-:-:S05]  /*10e0*/  IADD3 R47, P6, PT, R6, R25, RZ ;  /* 0x00000019062f7210 */ /* 0x001fca0007fde0ff */
[----:B------:R-:W-:Y:S01]  /*10f0*/  IMAD.X R45, R7, 0x1, R49, P6 ;  /* 0x00000001072d7824 */ /* 0x000fe200030e0631 */
[----:B------:R-:W-:-:S04]  /*1100*/  ISETP.NE.AND P6, PT, R40, 0x6, PT ;  /* 0x000000062800780c */ /* 0x000fc80003fc5270 */
[----:B------:R-:W-:Y:S02]  /*1110*/  SEL R48, R25, R48, !P6 ;  /* 0x0000003019307207 */ /* 0x000fe40007000000 */
[----:B------:R-:W-:Y:S02]  /*1120*/  SEL R50, R49, R50, !P6 ;  /* 0x0000003231327207 */ /* 0x000fe40007000000 */
[----:B------:R-:W-:Y:S02]  /*1130*/  SEL R24, R46, R41, !P6 ;  /* 0x000000292e187207 */ /* 0x000fe40007000000 */
[----:B------:R-:W-:Y:S02]  /*1140*/  ISETP.NE.U32.AND P6, PT, R6, RZ, PT ;  /* 0x000000ff0600720c */ /* 0x000fe40003fc5070 */
[----:B------:R-:W-:Y:S02]  /*1150*/  SEL R41, R5, RZ, P5 ;  /* 0x000000ff05297207 */ /* 0x000fe40002800000 */
[----:B------:R-:W-:-:S02]  /*1160*/  ISETP.NE.AND.EX P6, PT, R7, RZ, PT, P6 ;  /* 0x000000ff0700720c */ /* 0x000fc40003fc5360 */
[----:B------:R-:W0:Y:S02]  /*1170*/  LDS R7, [UR5+0x68] ;  /* 0x00006805ff077984 */ /* 0x000e240008000800 */
[----:B------:R-:W-:Y:S02]  /*1180*/  SEL R46, R46, RZ, !P6 ;  /* 0x000000ff2e2e7207 */ /* 0x000fe40007000000 */
[----:B------:R-:W-:Y:S02]  /*1190*/  ISETP.NE.AND P6, PT, R40, 0x7, PT ;  /* 0x000000072800780c */ /* 0x000fe40003fc5270 */
[----:B------:R-:W-:Y:S02]  /*11a0*/  SEL R40, R4, RZ, P5 ;  /* 0x000000ff04287207 */ /* 0x000fe40002800000 */
[----:B------:R-:W-:Y:S02]  /*11b0*/  SEL R6, R47, R48, !P6 ;  /* 0x000000302f067207 */ /* 0x000fe40007000000 */
[----:B------:R-:W-:Y:S01]  /*11c0*/  SEL R23, R45, R50, !P6 ;  /* 0x000000322d177207 */ /* 0x000fe20007000000 */
[----:B0-----:R-:W-:Y:S01]  /*11d0*/  IMAD.IADD R7, R7, 0x1, R46 ;  /* 0x0000000107077824 */ /* 0x001fe200078e022e */
[----:B------:R-:W-:-:S04]  /*11e0*/  SEL R46, RZ, 0x1, !P4 ;  /* 0x00000001ff2e7807 */ /* 0x000fc80006000000 */
[----:B------:R-:W-:Y:S02]  /*11f0*/  SEL R24, R7, R24, !P6 ;  /* 0x0000001807187207 */ /* 0x000fe40007000000 */
[----:B------:R-:W-:-:S04]  /*1200*/  ISETP.GE.U32.AND P6, PT, R0, 0x20, PT ;  /* 0x000000200000780c */ /* 0x000fc80003fc6070 */
[----:B------:R-:W-:Y:S02]  /*1210*/  SEL R3, R6, RZ, P6 ;  /* 0x000000ff06037207 */ /* 0x000fe40003000000 */
[----:B------:R-:W-:Y:S02]  /*1220*/  SEL R6, R23, RZ, P6 ;  /* 0x000000ff17067207 */ /* 0x000fe40003000000 */
[----:B------:R-:W-:-:S05]  /*1230*/  IADD3 R40, P6, PT, R40, R3, RZ ;  /* 0x0000000328287210 */ /* 0x000fca0007fde0ff */
[----:B------:R-:W-:Y:S01]  /*1240*/  IMAD.X R41, R41, 0x1, R6, P6 ;  /* 0x0000000129297824 */ /* 0x000fe200030e0606 */
[----:B------:R-:W-:-:S04]  /*1250*/  ISETP.GE.U32.AND P6, PT, R0, 0x20, PT ;  /* 0x000000200000780c */ /* 0x000fc80003fc6070 */
[----:B------:R-:W-:Y:S02]  /*1260*/  SEL R23, R24, RZ, P6 ;  /* 0x000000ff18177207 */ /* 0x000fe40003000000 */
[----:B------:R-:W-:Y:S02]  /*1270*/  ISETP.NE.U32.AND P6, PT, R4, RZ, PT ;  /* 0x000000ff0400720c */ /* 0x000fe40003fc5070 */
[----:B------:R-:W0:Y:S02]  /*1280*/  SHFL.UP PT, R4, R43, 0x1, RZ ;  /* 0x042000002b047989 */ /* 0x000e2400000e00ff */
[----:B------:R-:W-:-:S04]  /*1290*/  ISETP.NE.AND.EX P6, PT, R5, RZ, PT, P6 ;  /* 0x000000ff0500720c */ /* 0x000fc80003fc5360 */
[----:B------:R-:W-:Y:S02]  /*12a0*/  SEL R3, R23, RZ, !P6 ;  /* 0x000000ff17037207 */ /* 0x000fe40007000000 */
[----:B------:R-:W-:-:S04]  /*12b0*/  ISETP.NE.U32.AND P6, PT, R31, RZ, PT ;  /* 0x000000ff1f00720c */ /* 0x000fc80003fc5070 */
[----:B------:R-:W-:Y:S01]  /*12c0*/  ISETP.NE.AND.EX P6, PT, RZ, UR4, PT, P6 ;  /* 0x00000004ff007c0c */ /* 0x000fe2000bfc5360 */
[----:B0-----:R-:W-:Y:S01]  /*12d0*/  @P5 IMAD.IADD R23, R4, 0x1, R3 ;  /* 0x0000000104175824 */ /* 0x001fe200078e0203 */
[----:B------:R-:W-:-:S04]  /*12e0*/  ISETP.NE.AND P5, PT, R8, R10, PT ;  /* 0x0000000a0800720c */ /* 0x000fc80003fa5270 */
[----:B------:R-:W-:-:S05]  /*12f0*/  SEL R3, R23, RZ, !P6 ;  /* 0x000000ff17037207 */ /* 0x000fca0007000000 */
[----:B------:R-:W-:Y:S02]  /*1300*/  IMAD.IADD R3, R42, 0x1, R3 ;  /* 0x000000012a037824 */ /* 0x000fe400078e0203 */
[----:B------:R-:W-:Y:S03]  /*1310*/  LDS R42, [UR5+0x78] ;  /* 0x00007805ff2a7984 */ /* 0x000fe60008000800 */
[----:B------:R-:W-:Y:S02]  /*1320*/  SEL R4, R3, RZ, !P4 ;  /* 0x000000ff03047207 */ /* 0x000fe40006000000 */
[----:B------:R-:W-:-:S03]  /*1330*/  IADD3 R32, P4, PT, R40, R32, RZ ;  /* 0x0000002028207210 */ /* 0x000fc60007f9e0ff */
[----:B------:R-:W-:Y:S02]  /*1340*/  IMAD.IADD R9, R9, 0x1, R4 ;  /* 0x0000000109097824 */ /* 0x000fe400078e0204 */
[----:B------:R-:W0:Y:S03]  /*1350*/  LDS.64 R4, [UR5+0x70] ;  /* 0x00007005ff047984 */ /* 0x000e260008000a00 */
[----:B------:R-:W-:Y:S02]  /*1360*/  SEL R6, R9, RZ, !P5 ;  /* 0x000000ff09067207 */ /* 0x000fe40006800000 */
[----:B------:R-:W-:-:S03]  /*1370*/  ISETP.NE.AND P5, PT, R44, RZ, PT ;  /* 0x000000ff2c00720c */ /* 0x000fc60003fa5270 */
[----:B------:R-:W-:-:S05]  /*1380*/  IMAD.IADD R11, R11, 0x1, R6 ;  /* 0x000000010b0b7824 */ /* 0x000fca00078e0206 */
[----:B------:R-:W-:Y:S02]  /*1390*/  SEL R6, R11, RZ, !P5 ;  /* 0x000000ff0b067207 */ /* 0x000fe40006800000 */
[----:B------:R-:W-:-:S03]  /*13a0*/  ISETP.NE.AND P5, PT, R0, RZ, PT ;  /* 0x000000ff0000720c */ /* 0x000fc60003fa5270 */
[----:B------:R-:W-:-:S05]  /*13b0*/  IMAD.IADD R13, R13, 0x1, R6 ;  /* 0x000000010d0d7824 */ /* 0x000fca00078e0206 */
[----:B------:R-:W-:-:S05]  /*13c0*/  SEL R6, R13, RZ, !P2 ;  /* 0x000000ff0d067207 */ /* 0x000fca0005000000 */
[----:B------:R-:W1:Y:S01]  /*13d0*/  @!P5 LDC.64 R24, c[0x0][0x3b0] ;  /* 0x0000ec00ff18db82 */ /* 0x000e620000000a00 */
[----:B------:R-:W-:-:S05]  /*13e0*/  IMAD.IADD R15, R15, 0x1, R6 ;  /* 0x000000010f0f7824 */ /* 0x000fca00078e0206 */
[----:B------:R-:W-:-:S05]  /*13f0*/  SEL R44, R15, RZ, !P3 ;  /* 0x000000ff0f2c7207 */ /* 0x000fca0005800000 */
[----:B------:R-:W-:Y:S01]  /*1400*/  IMAD.IADD R17, R17, 0x1, R44 ;  /* 0x0000000111117824 */ /* 0x000fe200078e022c */
[C---:B0-----:R-:W-:Y:S02]  /*1410*/  ISETP.NE.U32.AND P2, PT, R4.reuse, RZ, PT ;  /* 0x000000ff0400720c */ /* 0x041fe40003f45070 */
[----:B------:R-:W-:Y:S02]  /*1420*/  IADD3 R6, P3, PT, R4, R47, RZ ;  /* 0x0000002f04067210 */ /* 0x000fe40007f7e0ff */
[----:B------:R-:W-:-:S04]  /*1430*/  ISETP.NE.AND.EX P2, PT, R5, RZ, PT, P2 ;  /* 0x000000ff0500720c */ /* 0x000fc80003f45320 */
[----:B------:R-:W-:Y:S01]  /*1440*/  SEL R43, R7, RZ, !P2 ;  /* 0x000000ff072b7207 */ /* 0x000fe20005000000 */
[----:B------:R-:W-:Y:S01]  /*1450*/  IMAD.X R7, R5, 0x1, R45, P3 ;  /* 0x0000000105077824 */ /* 0x000fe200018e062d */
[----:B------:R-:W-:Y:S01]  /*1460*/  ISETP.GE.U32.AND P2, PT, R6, 0x101, PT ;  /* 0x000001010600780c */ /* 0x000fe20003f46070 */
[----:B------:R-:W-:Y:S01]  /*1470*/  @!P5 IMAD.MOV.U32 R5, RZ, RZ, 0x65 ;  /* 0x00000065ff05d424 */ /* 0x000fe200078e00ff */
[----:B------:R-:W-:Y:S01]  /*1480*/  IADD3 R45, P3, PT, R31, R46, RZ ;  /* 0x0000002e1f2d7210 */ /* 0x000fe20007f7e0ff */
[----:B------:R-:W-:Y:S01]  /*1490*/  IMAD.IADD R4, R42, 0x1, R43 ;  /* 0x000000012a047824 */ /* 0x000fe200078e022b */
[----:B------:R-:W-:Y:S02]  /*14a0*/  SEL R42, R17, RZ, !P1 ;  /* 0x000000ff112a7207 */ /* 0x000fe40004800000 */
[----:B------:R-:W-:Y:S02]  /*14b0*/  ISETP.GE.AND.EX P1, PT, R7, RZ, PT, P2 ;  /* 0x000000ff0700720c */ /* 0x000fe40003f26320 */
[----:B-1----:R0:W-:Y:S01]  /*14c0*/  @!P5 ST.E.128.STRONG.GPU desc[UR8][R24.64+0x200], R4 ;  /* 0x000200041800d985 */ /* 0x0021e2000c10fd08 */
[----:B------:R-:W-:Y:S01]  /*14d0*/  IMAD.IADD R19, R19, 0x1, R42 ;  /* 0x0000000113137824 */ /* 0x000fe200078e022a */
[----:B------:R-:W-:Y:S01]  /*14e0*/  IADD3 R43, P2, PT, R31, R40, RZ ;  /* 0x000000281f2b7210 */ /* 0x000fe20007f5e0ff */
[----:B------:R-:W-:Y:S01]  /*14f0*/  IMAD.X R42, RZ, RZ, UR4, P3 ;  /* 0x00000004ff2a7e24 */ /* 0x000fe200098e06ff */
[----:B------:R-:W-:-:S02]  /*1500*/  IADD3 R31, P3, PT, R40, R45, RZ ;  /* 0x0000002d281f7210 */ /* 0x000fc40007f7e0ff */
[C---:B------:R-:W-:Y:S02]  /*1510*/  IADD3 R33, P5, PT, R40.reuse, R33, RZ ;  /* 0x0000002128217210 */ /* 0x040fe40007fbe0ff */
[----:B------:R-:W-:Y:S01]  /*1520*/  SEL R44, R19, RZ, !P0 ;  /* 0x000000ff132c7207 */ /* 0x000fe20004000000 */
[C---:B------:R-:W-:Y:S01]  /*1530*/  IMAD.X R42, R41.reuse, 0x1, R42, P3 ;  /* 0x00000001292a7824 */ /* 0x040fe200018e062a */
[C---:B------:R-:W-:Y:S01]  /*1540*/  IADD3 R35, P0, PT, R40.reuse, R35, RZ ;  /* 0x0000002328237210 */ /* 0x040fe20007f1e0ff */
[----:B------:R-:W-:Y:S01]  /*1550*/  IMAD.X R36, R41, 0x1, R36, P5 ;  /* 0x0000000129247824 */ /* 0x000fe200028e0624 */
[C---:B------:R-:W-:Y:S01]  /*1560*/  IADD3 R37, P3, PT, R40.reuse, R37, RZ ;  /* 0x0000002528257210 */ /* 0x040fe20007f7e0ff */
[----:B------:R-:W-:Y:S01]  /*1570*/  IMAD.IADD R21, R21, 0x1, R44 ;  /* 0x0000000115157824 */ /* 0x000fe200078e022c */
[C---:B------:R-:W-:Y:S01]  /*1580*/  IADD3 R39, P5, PT, R40.reuse, R39, RZ ;  /* 0x0000002728277210 */ /* 0x040fe20007fbe0ff */
[C---:B------:R-:W-:Y:S02]  /*1590*/  IMAD.X R26, R41.reuse, 0x1, R26, P0 ;  /* 0x00000001291a7824 */ /* 0x040fe400000e061a */
[C---:B------:R-:W-:Y:S01]  /*15a0*/  IMAD.X R28, R41.reuse, 0x1, R28, P3 ;  /* 0x00000001291c7824 */ /* 0x040fe200018e061c */
[C---:B0-----:R-:W-:Y:S01]  /*15b0*/  IADD3.X R4, PT, PT, R41.reuse, UR4, RZ, P2, !PT ;  /* 0x0000000429047c10 */ /* 0x041fe200097fe4ff */
[C---:B------:R-:W-:Y:S01]  /*15c0*/  IMAD.X R5, R41.reuse, 0x1, R34, P4 ;  /* 0x0000000129057824 */ /* 0x040fe200020e0622 */
[----:B------:R-:W-:Y:S01]  /*15d0*/  IADD3 R38, P4, PT, R40, R38, RZ ;  /* 0x0000002628267210 */ /* 0x000fe20007f9e0ff */
[----:B------:R-:W-:-:S04]  /*15e0*/  IMAD.X R30, R41, 0x1, R30, P5 ;  /* 0x00000001291e7824 */ /* 0x000fc800028e061e */
[----:B------:R-:W-:Y:S01]  /*15f0*/  IMAD.X R29, R41, 0x1, R29, P4 ;  /* 0x00000001291d7824 */ /* 0x000fe200020e061d */
[----:B------:R-:W-:Y:S07]  /*1600*/  @!P1 BRA `(.L_x_1268) ;  /* 0x0000000400bc9947 */ /* 0x000fee0003800000 */
[----:B------:R-:W-:Y:S01]  /*1610*/  BAR.SYNC.DEFER_BLOCKING 0x0 ;  /* 0x0000000000007b1d */ /* 0x000fe20000010000 */
[----:B------:R-:W-:Y:S02]  /*1620*/  ISETP.NE.AND P2, PT, R2, R8, PT ;  /* 0x000000080200720c */ /* 0x000fe40003f45270 */
[----:B------:R-:W-:Y:S02]  /*1630*/  @P6 LEA R40, R40, UR5, 0x3 ;  /* 0x0000000528286c11 */ /* 0x000fe4000f8e18ff */
[----:B------:R-:W-:Y:S02]  /*1640*/  ISETP.NE.AND P0, PT, R8, R10, PT ;  /* 0x0000000a0800720c */ /* 0x000fe40003f05270 */
[----:B------:R-:W-:Y:S02]  /*1650*/  ISETP.NE.AND P1, PT, R10, R12, PT ;  /* 0x0000000c0a00720c */ /* 0x000fe40003f25270 */
[----:B------:R-:W-:Y:S02]  /*1660*/  ISETP.NE.AND P5, PT, R14, R16, PT ;  /* 0x000000100e00720c */ /* 0x000fe40003fa5270 */
[----:B------:R-:W-:-:S02]  /*1670*/  ISETP.NE.AND P4, PT, R16, R18, PT ;  /* 0x000000121000720c */ /* 0x000fc40003f85270 */
[----:B------:R-:W-:Y:S02]  /*1680*/  ISETP.NE.AND P3, PT, R18, R20, PT ;  /* 0x000000141200720c */ /* 0x000fe40003f65270 */
[----:B------:R-:W-:-:S03]  /*1690*/  @P2 LEA R43, R43, UR5, 0x3 ;  /* 0x000000052b2b2c11 */ /* 0x000fc6000f8e18ff */
[----:B------:R-:W-:Y:S02]  /*16a0*/  @P0 LEA R31, R31, UR5, 0x3 ;  /* 0x000000051f1f0c11 */ /* 0x000fe4000f8e18ff */
[----:B------:R-:W-:Y:S02]  /*16b0*/  @P1 LEA R32, R32, UR5, 0x3 ;  /* 0x0000000520201c11 */ /* 0x000fe4000f8e18ff */
[----:B------:R-:W-:Y:S01]  /*16c0*/  @P5 LEA R35, R35, UR5, 0x3 ;  /* 0x0000000523235c11 */ /* 0x000fe2000f8e18ff */
[----:B------:R0:W-:Y:S01]  /*16d0*/  @P6 STS.64 [R40], R22 ;  /* 0x0000001628006388 */ /* 0x0001e20000000a00 */
[----:B------:R-:W-:Y:S02]  /*16e0*/  ISETP.NE.AND P6, PT, R12, R14, PT ;  /* 0x0000000e0c00720c */ /* 0x000fe40003fc5270 */
[----:B------:R-:W-:Y:S01]  /*16f0*/  @P4 LEA R37, R37, UR5, 0x3 ;  /* 0x0000000525254c11 */ /* 0x000fe2000f8e18ff */
[----:B------:R0:W-:Y:S01]  /*1700*/  @P2 STS.64 [R43], R2 ;  /* 0x000000022b002388 */ /* 0x0001e20000000a00 */
[----:B------:R-:W-:-:S02]  /*1710*/  ISETP.NE.AND P2, PT, R20, R27, PT ;  /* 0x0000001b1400720c */ /* 0x000fc40003f45270 */
[----:B------:R-:W-:Y:S01]  /*1720*/  @P3 LEA R38, R38, UR5, 0x3 ;  /* 0x0000000526263c11 */ /* 0x000fe2000f8e18ff */
[----:B------:R0:W-:Y:S01]  /*1730*/  @P0 STS.64 [R31], R8 ;  /* 0x000000081f000388 */ /* 0x0001e20000000a00 */
[----:B------:R-:W-:-:S03]  /*1740*/  ISETP.GT.U32.AND P0, PT, R6, R0, PT ;  /* 0x000000000600720c */ /* 0x000fc60003f04070 */
[----:B------:R0:W-:Y:S01]  /*1750*/  @P1 STS.64 [R32], R10 ;  /* 0x0000000a20001388 */ /* 0x0001e20000000a00 */
[----:B------:R-:W-:Y:S02]  /*1760*/  ISETP.GT.U32.AND.EX P0, PT, R7, RZ, PT, P0 ;  /* 0x000000ff0700720c */ /* 0x000fe40003f04100 */
[----:B------:R-:W-:-:S03]  /*1770*/  @P6 LEA R33, R33, UR5, 0x3 ;  /* 0x0000000521216c11 */ /* 0x000fc6000f8e18ff */
[----:B------:R-:W-:Y:S02]  /*1780*/  @P2 LEA R39, R39, UR5, 0x3 ;  /* 0x0000000527272c11 */ /* 0x000fe4000f8e18ff */
[----:B------:R0:W-:Y:S04]  /*1790*/  @P6 STS.64 [R33], R12 ;  /* 0x0000000c21006388 */ /* 0x0001e80000000a00 */
[----:B------:R0:W-:Y:S04]  /*17a0*/  @P5 STS.64 [R35], R14 ;  /* 0x0000000e23005388 */ /* 0x0001e80000000a00 */
[----:B------:R0:W-:Y:S04]  /*17b0*/  @P4 STS.64 [R37], R16 ;  /* 0x0000001025004388 */ /* 0x0001e80000000a00 */
[----:B------:R0:W-:Y:S04]  /*17c0*/  @P3 STS.64 [R38], R18 ;  /* 0x0000001226003388 */ /* 0x0001e80000000a00 */
[----:B------:R0:W-:Y:S01]  /*17d0*/  @P2 STS.64 [R39], R20 ;  /* 0x0000001427002388 */ /* 0x0001e20000000a00 */
[----:B------:R-:W-:Y:S06]  /*17e0*/  BAR.SYNC.DEFER_BLOCKING 0x0 ;  /* 0x0000000000007b1d */ /* 0x000fec0000010000 */
[----:B------:R-:W-:Y:S05]  /*17f0*/  @!P0 EXIT ;  /* 0x000000000000894d */ /* 0x000fea0003800000 */
[----:B0-----:R-:W-:Y:S01]  /*1800*/  IMAD.MOV.U32 R21, RZ, RZ, R0 ;  /* 0x000000ffff157224 */ /* 0x001fe200078e0000 */
[----:B------:R-:W0:Y:S01]  /*1810*/  LDCU.64 UR12, c[0x0][0x398] ;  /* 0x00007300ff0c77ac */ /* 0x000e220008000a00 */
[----:B------:R-:W-:Y:S01]  /*1820*/  IMAD.MOV.U32 R20, RZ, RZ, RZ ;  /* 0x000000ffff147224 */ /* 0x000fe200078e00ff */
[----:B------:R-:W-:Y:S02]  /*1830*/  BSSY.RECONVERGENT B0, `(.L_x_1269) ;  /* 0x000002c000007945 */ /* 0x000fe40003800200 */
[----:B------:R-:W-:Y:S01]  /*1840*/  LOP3.LUT R3, RZ, R21, RZ, 0x33, !PT ;  /* 0x00000015ff037212 */ /* 0x000fe200078e33ff */
[----:B------:R-:W1:Y:S01]  /*1850*/  LDCU.64 UR14, c[0x0][0x3a0] ;  /* 0x00007400ff0e77ac */ /* 0x000e620008000a00 */
[----:B------:R-:W-:Y:S02]  /*1860*/  LOP3.LUT R2, RZ, R20, RZ, 0x33, !PT ;  /* 0x00000014ff027212 */ /* 0x000fe400078e33ff */
[----:B------:R-:W-:-:S04]  /*1870*/  IADD3 R3, P0, PT, R3, R6, RZ ;  /* 0x0000000603037210 */ /* 0x000fc80007f1e0ff */
[C---:B------:R-:W-:Y:S01]  /*1880*/  LOP3.LUT R4, R3.reuse, 0x300, RZ, 0xc0, !PT ;  /* 0x0000030003047812 */ /* 0x040fe200078ec0ff */
[----:B------:R-:W-:Y:S01]  /*1890*/  IMAD.X R2, R2, 0x1, R7, P0 ;  /* 0x0000000102027824 */ /* 0x000fe200000e0607 */
[----:B------:R-:W-:Y:S02]  /*18a0*/  ISETP.GE.U32.AND P0, PT, R3, 0x300, PT ;  /* 0x000003000300780c */ /* 0x000fe40003f06070 */
[----:B------:R-:W-:Y:S02]  /*18b0*/  ISETP.NE.U32.AND P1, PT, R4, 0x300, PT ;  /* 0x000003000400780c */ /* 0x000fe40003f25070 */
[----:B------:R-:W-:Y:S02]  /*18c0*/  ISETP.GE.U32.AND.EX P0, PT, R2, RZ, PT, P0 ;  /* 0x000000ff0200720c */ /* 0x000fe40003f06100 */
[----:B------:R-:W-:-:S13]  /*18d0*/  ISETP.NE.AND.EX P1, PT, RZ, RZ, PT, P1 ;  /* 0x000000ffff00720c */ /* 0x000fda0003f25310 */
[----:B01----:R-:W-:Y:S05]  /*18e0*/  @!P1 BRA `(.L_x_1270) ;  /* 0x0000000000809947 */ /* 0x003fea0003800000 */
[----:B------:R-:W0:Y:S01]  /*18f0*/  LDCU.64 UR6, c[0x0][0x3a0] ;  /* 0x00007400ff0677ac */ /* 0x000e220008000a00 */
[----:B------:R-:W-:Y:S01]  /*1900*/  SHF.R.U64 R14, R3, 0x8, R2 ;  /* 0x00000008030e7819 */ /* 0x000fe20000001202 */
[C---:B------:R-:W-:Y:S01]  /*1910*/  IMAD.SHL.U32 R10, R21.reuse, 0x4, RZ ;  /* 0x00000004150a7824 */ /* 0x040fe200078e00ff */
[----:B------:R-:W-:Y:S01]  /*1920*/  SHF.L.U64.HI R11, R21, 0x2, R20 ;  /* 0x00000002150b7819 */ /* 0x000fe20000010214 */
[----:B------:R-:W1:Y:S01]  /*1930*/  LDCU.64 UR10, c[0x0][0x398] ;  /* 0x00007300ff0a77ac */ /* 0x000e620008000a00 */
[----:B------:R-:W-:Y:S01]  /*1940*/  IMAD.MOV.U32 R15, RZ, RZ, RZ ;  /* 0x000000ffff0f7224 */ /* 0x000fe200078e00ff */
[----:B------:R-:W-:Y:S01]  /*1950*/  LEA R0, R0, UR5, 0x3 ;  /* 0x0000000500007c11 */ /* 0x000fe2000f8e18ff */
[----:B------:R-:W-:-:S05]  /*1960*/  VIADD R14, R14, 0x1 ;  /* 0x000000010e0e7836 */ /* 0x000fca0000000000 */
[----:B------:R-:W-:-:S04]  /*1970*/  LOP3.LUT R14, R14, 0x3, RZ, 0xc0, !PT ;  /* 0x000000030e0e7812 */ /* 0x000fc800078ec0ff */
[----:B------:R-:W-:Y:S02]  /*1980*/  LEA R21, P3, R14, R21, 0x8 ;  /* 0x000000150e157211 */ /* 0x000fe400078640ff */
[----:B0-----:R-:W-:Y:S02]  /*1990*/  IADD3 R12, P1, PT, R10, UR6, RZ ;  /* 0x000000060a0c7c10 */ /* 0x001fe4000ff3e0ff */
[----:B------:R-:W-:Y:S02]  /*19a0*/  LEA.HI.X R20, R14, R20, R15, 0x8, P3 ;  /* 0x000000140e147211 */ /* 0x000fe400018f440f */
[----:B-1----:R-:W-:Y:S02]  /*19b0*/  IADD3 R10, P2, PT, R10, UR10, RZ ;  /* 0x0000000a0a0a7c10 */ /* 0x002fe4000ff5e0ff */
[C---:B------:R-:W-:Y:S02]  /*19c0*/  IADD3.X R13, PT, PT, R11.reuse, UR7, RZ, P1, !PT ;  /* 0x000000070b0d7c10 */ /* 0x040fe40008ffe4ff */
[----:B------:R-:W-:-:S09]  /*19d0*/  IADD3.X R11, PT, PT, R11, UR11, RZ, P2, !PT ;  /* 0x0000000b0b0b7c10 */ /* 0x000fd200097fe4ff */
.L_x_1271:
[----:B0-----:R0:W1:Y:S01]  /*19e0*/  LDS.64 R8, [R0] ;  /* 0x0000000000087984 */ /* 0x0010620000000a00 */
[----:B------:R-:W-:Y:S01]  /*19f0*/  IMAD.MOV.U32 R2, RZ, RZ, R10 ;  /* 0x000000ffff027224 */ /* 0x000fe200078e000a */
[----:B------:R-:W-:Y:S01]  /*1a00*/  IADD3 R14, P1, PT, R14, -0x1, RZ ;  /* 0xffffffff0e0e7810 */ /* 0x000fe20007f3e0ff */
[----:B------:R-:W-:Y:S01]  /*1a10*/  IMAD.MOV.U32 R3, RZ, RZ, R11 ;  /* 0x000000ffff037224 */ /* 0x000fe200078e000b */
[----:B------:R-:W-:Y:S01]  /*1a20*/  IADD3 R10, P3, PT, R10, 0x400, RZ ;  /* 0x000004000a0a7810 */ /* 0x000fe20007f7e0ff */
[----:B------:R-:W-:Y:S01]  /*1a30*/  IMAD.MOV.U32 R4, RZ, RZ, R12 ;  /* 0x000000ffff047224 */ /* 0x000fe200078e000c */
[----:B------:R-:W-:Y:S01]  /*1a40*/  IADD3.X R15, PT, PT, R15, -0x1, RZ, P1, !PT ;  /* 0xffffffff0f0f7810 */ /* 0x000fe20000ffe4ff */
[----:B------:R-:W-:Y:S01]  /*1a50*/  IMAD.MOV.U32 R5, RZ, RZ, R13 ;  /* 0x000000ffff057224 */ /* 0x000fe200078e000d */
[----:B------:R-:W-:Y:S01]  /*1a60*/  ISETP.NE.U32.AND P1, PT, R14, RZ, PT ;  /* 0x000000ff0e00720c */ /* 0x000fe20003f25070 */
[----:B0-----:R-:W-:Y:S01]  /*1a70*/  VIADD R0, R0, 0x800 ;  /* 0x0000080000007836 */ /* 0x001fe20000000000 */
[----:B------:R-:W-:Y:S01]  /*1a80*/  IADD3 R12, P2, PT, R12, 0x400, RZ ;  /* 0x000004000c0c7810 */ /* 0x000fe20007f5e0ff */
[----:B------:R-:W-:Y:S01]  /*1a90*/  IMAD.X R11, RZ, RZ, R11, P3 ;  /* 0x000000ffff0b7224 */ /* 0x000fe200018e060b */
[----:B------:R-:W-:-:S03]  /*1aa0*/  ISETP.NE.AND.EX P1, PT, R15, RZ, PT, P1 ;  /* 0x000000ff0f00720c */ /* 0x000fc60003f25310 */
[----:B------:R-:W-:Y:S01]  /*1ab0*/  IMAD.X R13, RZ, RZ, R13, P2 ;  /* 0x000000ffff0d7224 */ /* 0x000fe200010e060d */
[----:B-1----:R0:W-:Y:S04]  /*1ac0*/  STG.E desc[UR8][R2.64], R8 ;  /* 0x0000000802007986 */ /* 0x0021e8000c101908 */
[----:B------:R0:W-:Y:S05]  /*1ad0*/  STG.E desc[UR8][R4.64], R9 ;  /* 0x0000000904007986 */ /* 0x0001ea000c101908 */
[----:B------:R-:W-:Y:S05]  /*1ae0*/  @P1 BRA `(.L_x_1271) ;  /* 0xfffffffc00bc1947 */ /* 0x000fea000383ffff */
.L_x_1270:
[----:B------:R-:W-:Y:S05]  /*1af0*/  BSYNC.RECONVERGENT B0 ;  /* 0x0000000000007941 */ /* 0x000fea0003800200 */
.L_x_1269:
[----:B------:R-:W-:Y:S05]  /*1b00*/  @!P0 EXIT ;  /* 0x000000000000894d */ /* 0x000fea0003800000 */
.L_x_1272:
[C---:B------:R-:W-:Y:S01]  /*1b10*/  LEA R0, R21.reuse, UR5, 0x3 ;  /* 0x0000000515007c11 */ /* 0x040fe2000f8e18ff */
[C---:B----4-:R-:W-:Y:S01]  /*1b20*/  IMAD.SHL.U32 R10, R21.reuse, 0x4, RZ ;  /* 0x00000004150a7824 */ /* 0x050fe200078e00ff */
[C---:B0-----:R-:W-:Y:S01]  /*1b30*/  SHF.L.U64.HI R3, R21.reuse, 0x2, R20 ;  /* 0x0000000215037819 */ /* 0x041fe20000010214 */
[----:B------:R-:W-:Y:S02]  /*1b40*/  VIADD R21, R21, 0x400 ;  /* 0x0000040015157836 */ /* 0x000fe40000000000 */
[----:B------:R-:W0:Y:S01]  /*1b50*/  LDS.64 R12, [R0] ;  /* 0x00000000000c7984 */ /* 0x000e220000000a00 */
[C---:B------:R-:W-:Y:S01]  /*1b60*/  IADD3 R8, P0, PT, R10.reuse, UR12, RZ ;  /* 0x0000000c0a087c10 */ /* 0x040fe2000ff1e0ff */
[----:B------:R-:W-:Y:S01]  /*1b70*/  IMAD.MOV.U32 R20, RZ, RZ, RZ ;  /* 0x000000ffff147224 */ /* 0x000fe200078e00ff */
[C---:B------:R-:W-:Y:S01]  /*1b80*/  LOP3.LUT R4, R10.reuse, 0xfffffffc, RZ, 0xc0, !PT ;  /* 0xfffffffc0a047812 */ /* 0x040fe200078ec0ff */
[----:B------:R-:W1:Y:S01]  /*1b90*/  LDS.64 R14, [R0+0x800] ;  /* 0x00080000000e7984 */ /* 0x000e620000000a00 */
[----:B------:R-:W-:-:S02]  /*1ba0*/  IADD3 R10, P1, PT, R10, UR14, RZ ;  /* 0x0000000e0a0a7c10 */ /* 0x000fc4000ff3e0ff */
[C---:B------:R-:W-:Y:S01]  /*1bb0*/  IADD3.X R9, PT, PT, R3.reuse, UR13, RZ, P0, !PT ;  /* 0x0000000d03097c10 */ /* 0x040fe200087fe4ff */
[----:B------:R-:W2:Y:S01]  /*1bc0*/  LDS.64 R16, [R0+0x1000] ;  /* 0x0010000000107984 */ /* 0x000ea20000000a00 */
[C---:B------:R-:W-:Y:S02]  /*1bd0*/  LOP3.LUT R5, R3.reuse, 0x3, RZ, 0xc0, !PT ;  /* 0x0000000303057812 */ /* 0x040fe400078ec0ff */
[C---:B------:R-:W-:Y:S01]  /*1be0*/  IADD3 R2, P0, PT, R4.reuse, UR12, RZ ;  /* 0x0000000c04027c10 */ /* 0x040fe2000ff1e0ff */
[----:B------:R-:W3:Y:S01]  /*1bf0*/  LDS.64 R18, [R0+0x1800] ;  /* 0x0018000000127984 */ /* 0x000ee20000000a00 */
[----:B------:R-:W-:Y:S02]  /*1c00*/  IADD3.X R11, PT, PT, R3, UR15, RZ, P1, !PT ;  /* 0x0000000f030b7c10 */ /* 0x000fe40008ffe4ff */
[----:B------:R-:W-:Y:S02]  /*1c10*/  IADD3 R4, P1, PT, R4, UR14, RZ ;  /* 0x0000000e04047c10 */ /* 0x000fe4000ff3e0ff */
[----:B------:R-:W-:-:S02]  /*1c20*/  IADD3.X R3, PT, PT, R5, UR13, RZ, P0, !PT ;  /* 0x0000000d05037c10 */ /* 0x000fc400087fe4ff */
[----:B------:R-:W-:Y:S02]  /*1c30*/  IADD3.X R5, PT, PT, R5, UR15, RZ, P1, !PT ;  /* 0x0000000f05057c10 */ /* 0x000fe40008ffe4ff */
[----:B------:R-:W-:-:S04]  /*1c40*/  ISETP.GT.U32.AND P0, PT, R6, R21, PT ;  /* 0x000000150600720c */ /* 0x000fc80003f04070 */
[----:B------:R-:W-:Y:S01]  /*1c50*/  ISETP.GT.U32.AND.EX P0, PT, R7, RZ, PT, P0 ;  /* 0x000000ff0700720c */ /* 0x000fe20003f04100 */
[----:B0-----:R4:W-:Y:S04]  /*1c60*/  STG.E desc[UR8][R8.64], R12 ;  /* 0x0000000c08007986 */ /* 0x0019e8000c101908 */
[----:B------:R4:W-:Y:S04]  /*1c70*/  STG.E desc[UR8][R10.64], R13 ;  /* 0x0000000d0a007986 */ /* 0x0009e8000c101908 */
[----:B-1----:R4:W-:Y:S04]  /*1c80*/  STG.E desc[UR8][R2.64+0x400], R14 ;  /* 0x0004000e02007986 */ /* 0x0029e8000c101908 */
[----:B------:R4:W-:Y:S04]  /*1c90*/  STG.E desc[UR8][R4.64+0x400], R15 ;  /* 0x0004000f04007986 */ /* 0x0009e8000c101908 */
[----:B--2---:R4:W-:Y:S04]  /*1ca0*/  STG.E desc[UR8][R2.64+0x800], R16 ;  /* 0x0008001002007986 */ /* 0x0049e8000c101908 */
[----:B------:R4:W-:Y:S04]  /*1cb0*/  STG.E desc[UR8][R4.64+0x800], R17 ;  /* 0x0008001104007986 */ /* 0x0009e8000c101908 */
[----:B---3--:R4:W-:Y:S04]  /*1cc0*/  STG.E desc[UR8][R2.64+0xc00], R18 ;  /* 0x000c001202007986 */ /* 0x0089e8000c101908 */
[----:B------:R4:W-:Y:S01]  /*1cd0*/  STG.E desc[UR8][R4.64+0xc00], R19 ;  /* 0x000c001304007986 */ /* 0x0009e2000c101908 */
[----:B------:R-:W-:Y:S05]  /*1ce0*/  @P0 BRA `(.L_x_1272) ;  /* 0xfffffffc00880947 */ /* 0x000fea000383ffff */
[----:B------:R-:W-:Y:S05]  /*1cf0*/  EXIT ;  /* 0x000000000000794d */ /* 0x000fea0003800000 */
.L_x_1268:
[----:B------:R-:W-:Y:S01]  /*1d00*/  BSSY.RECONVERGENT B0, `(.L_x_1273) ;  /* 0x000000f000007945 */ /* 0x000fe20003800200 */
[----:B------:R-:W-:Y:S02]  /*1d10*/  ISETP.NE.AND P1, PT, R20, R27, PT ;  /* 0x0000001b1400720c */ /* 0x000fe40003f25270 */
[----:B------:R-:W-:Y:S02]  /*1d20*/  ISETP.NE.AND P4, PT, R2, R8, PT ;  /* 0x000000080200720c */ /* 0x000fe40003f85270 */
[----:B------:R-:W-:Y:S01]  /*1d30*/  ISETP.NE.AND P0, PT, R8, R10, PT ;  /* 0x0000000a0800720c */ /* 0x000fe20003f05270 */
[----:B------:R-:W-:-:S12]  /*1d40*/  @!P6 BRA `(.L_x_1274) ;  /* 0x000000000028e947 */ /* 0x000fd80003800000 */
[----:B------:R-:W0:Y:S01]  /*1d50*/  LDCU.64 UR4, c[0x0][0x398] ;  /* 0x00007300ff0477ac */ /* 0x000e220008000a00 */
[C---:B------:R-:W-:Y:S01]  /*1d60*/  IMAD.SHL.U32 R24, R40.reuse, 0x4, RZ ;  /* 0x0000000428187824 */ /* 0x040fe200078e00ff */
[----:B------:R-:W-:Y:S01]  /*1d70*/  SHF.L.U64.HI R40, R40, 0x2, R41 ;  /* 0x0000000228287819 */ /* 0x000fe20000010229 */
[----:B------:R-:W1:Y:S03]  /*1d80*/  LDCU.64 UR6, c[0x0][0x3a0] ;  /* 0x00007400ff0677ac */ /* 0x000e660008000a00 */
[C---:B0-----:R-:W-:Y:S02]  /*1d90*/  IADD3 R6, P2, PT, R24.reuse, UR4, RZ ;  /* 0x0000000418067c10 */ /* 0x041fe4000ff5e0ff */
[----:B-1----:R-:W-:Y:S02]  /*1da0*/  IADD3 R24, P3, PT, R24, UR6, RZ ;  /* 0x0000000618187c10 */ /* 0x002fe4000ff7e0ff */
[----:B------:R-:W-:-:S02]  /*1db0*/  IADD3.X R7, PT, PT, R40, UR5, RZ, P2, !PT ;  /* 0x0000000528077c10 */ /* 0x000fc400097fe4ff */
[----:B------:R-:W-:-:S03]  /*1dc0*/  IADD3.X R25, PT, PT, R40, UR7, RZ, P3, !PT ;  /* 0x0000000728197c10 */ /* 0x000fc60009ffe4ff */
[----:B------:R0:W-:Y:S04]  /*1dd0*/  STG.E desc[UR8][R6.64], R22 ;  /* 0x0000001606007986 */ /* 0x0001e8000c101908 */
[----:B------:R0:W-:Y:S02]  /*1de0*/  STG.E desc[UR8][R24.64], R23 ;  /* 0x0000001718007986 */ /* 0x0001e4000c101908 */
.L_x_1274:
[----:B------:R-:W-:Y:S05]  /*1df0*/  BSYNC.RECONVERGENT B0 ;  /* 0x0000000000007941 */ /* 0x000fea0003800200 */
.L_x_1273:
[----:B------:R-:W-:Y:S04]  /*1e00*/  BSSY.RECONVERGENT B0, `(.L_x_1275) ;  /* 0x000000c000007945 */ /* 0x000fe80003800200 */
[----:B------:R-:W-:Y:S05]  /*1e10*/  @!P4 BRA `(.L_x_1276) ;  /* 0x000000000028c947 */ /* 0x000fea0003800000 */
[----:B------:R-:W1:Y:S01]  /*1e20*/  LDCU.64 UR4, c[0x0][0x398] ;  /* 0x00007300ff0477ac */ /* 0x000e620008000a00 */
[C---:B0-----:R-:W-:Y:S01]  /*1e30*/  IMAD.SHL.U32 R22, R43.reuse, 0x4, RZ ;  /* 0x000000042b167824 */ /* 0x041fe200078e00ff */
[----:B------:R-:W-:Y:S01]  /*1e40*/  SHF.L.U64.HI R43, R43, 0x2, R4 ;  /* 0x000000022b2b7819 */ /* 0x000fe20000010204 */
[----:B------:R-:W0:Y:S03]  /*1e50*/  LDCU.64 UR6, c[0x0][0x3a0] ;  /* 0x00007400ff0677ac */ /* 0x000e260008000a00 */
[C---:B-1----:R-:W-:Y:S02]  /*1e60*/  IADD3 R6, P2, PT, R22.reuse, UR4, RZ ;  /* 0x0000000416067c10 */ /* 0x042fe4000ff5e0ff */
[----:B0-----:R-:W-:Y:S02]  /*1e70*/  IADD3 R22, P3, PT, R22, UR6, RZ ;  /* 0x0000000616167c10 */ /* 0x001fe4000ff7e0ff */
[----:B------:R-:W-:-:S02]  /*1e80*/  IADD3.X R7, PT, PT, R43, UR5, RZ, P2, !PT ;  /* 0x000000052b077c10 */ /* 0x000fc400097fe4ff */
[----:B------:R-:W-:-:S03]  /*1e90*/  IADD3.X R23, PT, PT, R43, UR7, RZ, P3, !PT ;  /* 0x000000072b177c10 */ /* 0x000fc60009ffe4ff */
[----:B------:R1:W-:Y:S04]  /*1ea0*/  STG.E desc[UR8][R6.64], R2 ;  /* 0x0000000206007986 */ /* 0x0003e8000c101908 */
[----:B------:R1:W-:Y:S02]  /*1eb0*/  STG.E desc[UR8][R22.64], R3 ;  /* 0x0000000316007986 */ /* 0x0003e4000c101908 */
.L_x_1276:
[----:B------:R-:W-:Y:S05]  /*1ec0*/  BSYNC.RECONVERGENT B0 ;  /* 0x0000000000007941 */ /* 0x000fea0003800200 */
.L_x_1275:
[----:B------:R-:W-:Y:S01]  /*1ed0*/  BSSY.RECONVERGENT B0, `(.L_x_1277) ;  /* 0x0000011000007945 */ /* 0x000fe20003800200 */
[----:B------:R-:W-:Y:S02]  /*1ee0*/  ISETP.NE.AND P2, PT, R10, R12, PT ;  /* 0x0000000c0a00720c */ /* 0x000fe40003f45270 */
[----:B------:R-:W-:Y:S02]  /*1ef0*/  ISETP.NE.AND P3, PT, R12, R14, PT ;  /* 0x0000000e0c00720c */ /* 0x000fe40003f65270 */
[----:B------:R-:W-:Y:S02]  /*1f00*/  ISETP.NE.AND P4, PT, R14, R16, PT ;  /* 0x000000100e00720c */ /* 0x000fe40003f85270 */
[----:B------:R-:W-:Y:S02]  /*1f10*/  ISETP.NE.AND P5, PT, R16, R18, PT ;  /* 0x000000121000720c */ /* 0x000fe40003fa5270 */
[----:B------:R-:W-:Y:S01]  /*1f20*/  ISETP.NE.AND P6, PT, R18, R20, PT ;  /* 0x000000141200720c */ /* 0x000fe20003fc5270 */
[----:B------:R-:W-:-:S12]  /*1f30*/  @!P0 BRA `(.L_x_1278) ;  /* 0x0000000000288947 */ /* 0x000fd80003800000 */
[----:B------:R-:W2:Y:S01]  /*1f40*/  LDCU.64 UR4, c[0x0][0x398] ;  /* 0x00007300ff0477ac */ /* 0x000ea20008000a00 */
[C---:B01----:R-:W-:Y:S01]  /*1f50*/  IMAD.SHL.U32 R6, R31.reuse, 0x4, RZ ;  /* 0x000000041f067824 */ /* 0x043fe200078e00ff */
[----:B------:R-:W-:Y:S01]  /*1f60*/  SHF.L.U64.HI R42, R31, 0x2, R42 ;  /* 0x000000021f2a7819 */ /* 0x000fe2000001022a */
[----:B------:R-:W0:Y:S03]  /*1f70*/  LDCU.64 UR6, c[0x0][0x3a0] ;  /* 0x00007400ff0677ac */ /* 0x000e260008000a00 */
[----:B--2---:R-:W-:-:S04]  /*1f80*/  IADD3 R2, P0, PT, R6, UR4, RZ ;  /* 0x0000000406027c10 */ /* 0x004fc8000ff1e0ff */
[----:B------:R-:W-:Y:S02]  /*1f90*/  IADD3.X R3, PT, PT, R42, UR5, RZ, P0, !PT ;  /* 0x000000052a037c10 */ /* 0x000fe400087fe4ff */
[----:B0-----:R-:W-:-:S03]  /*1fa0*/  IADD3 R6, P0, PT, R6, UR6, RZ ;  /* 0x0000000606067c10 */ /* 0x001fc6000ff1e0ff */
[----:B------:R2:W-:Y:S01]  /*1fb0*/  STG.E desc[UR8][R2.64], R8 ;  /* 0x0000000802007986 */ /* 0x0005e2000c101908 */
[----:B------:R-:W-:-:S05]  /*1fc0*/  IADD3.X R7, PT, PT, R42, UR7, RZ, P0, !PT ;  /* 0x000000072a077c10 */ /* 0x000fca00087fe4ff */
[----:B------:R2:W-:Y:S04]  /*1fd0*/  STG.E desc[UR8][R6.64], R9 ;  /* 0x0000000906007986 */ /* 0x0005e8000c101908 */
.L_x_1278:
[----:B------:R-:W-:Y:S05]  /*1fe0*/  BSYNC.RECONVERGENT B0 ;  /* 0x0000000000007941 */ /* 0x000fea0003800200 */
.L_x_1277:
[----:B------:R-:W-:Y:S04]  /*1ff0*/  BSSY.RECONVERGENT B0, `(.L_x_1279) ;  /* 0x000000c000007945 */ /* 0x000fe80003800200 */
[----:B------:R-:W-:Y:S05]  /*2000*/  @!P2 BRA `(.L_x_1280) ;  /* 0x000000000028a947 */ /* 0x000fea0003800000 */
[----:B------:R-:W1:Y:S01]  /*2010*/  LDCU.64 UR4, c[0x0][0x398] ;  /* 0x00007300ff0477ac */ /* 0x000e620008000a00 */
[C---:B------:R-:W-:Y:S01]  /*2020*/  IMAD.SHL.U32 R4, R32.reuse, 0x4, RZ ;  /* 0x0000000420047824 */ /* 0x040fe200078e00ff */
[----:B------:R-:W-:Y:S01]  /*2030*/  SHF.L.U64.HI R5, R32, 0x2, R5 ;  /* 0x0000000220057819 */ /* 0x000fe20000010205 */
[----:B------:R-:W3:Y:S03]  /*2040*/  LDCU.64 UR6, c[0x0][0x3a0] ;  /* 0x00007400ff0677ac */ /* 0x000ee60008000a00 */
[C---:B-12---:R-:W-:Y:S02]  /*2050*/  IADD3 R2, P0, PT, R4.reuse, UR4, RZ ;  /* 0x0000000404027c10 */ /* 0x046fe4000ff1e0ff */
[----:B---3--:R-:W-:Y:S02]  /*2060*/  IADD3 R4, P2, PT, R4, UR6, RZ ;  /* 0x0000000604047c10 */ /* 0x008fe4000ff5e0ff */
[----:B------:R-:W-:-:S02]  /*2070*/  IADD3.X R3, PT, PT, R5, UR5, RZ, P0, !PT ;  /* 0x0000000505037c10 */ /* 0x000fc400087fe4ff */
[----:B------:R-:W-:-:S03]  /*2080*/  IADD3.X R5, PT, PT, R5, UR7, RZ, P2, !PT ;  /* 0x0000000705057c10 */ /* 0x000fc600097fe4ff */
[----:B------:R3:W-:Y:S04]  /*2090*/  STG.E desc[UR8][R2.64], R10 ;  /* 0x0000000a02007986 */ /* 0x0007e8000c101908 */
[----:B------:R3:W-:Y:S02]  /*20a0*/  STG.E desc[UR8][R4.64], R11 ;  /* 0x0000000b04007986 */ /* 0x0007e4000c101908 */
.L_x_1280:
[----:B------:R-:W-:Y:S05]  /*20b0*/  BSYNC.RECONVERGENT B0 ;  /* 0x0000000000007941 */ /* 0x000fea0003800200 */
.L_x_1279:
[----:B------:R-:W-:Y:S04]  /*20c0*/  BSSY.RECONVERGENT B0, `(.L_x_1281) ;  /* 0x000000c000007945 */ /* 0x000fe80003800200 */
[----:B------:R-:W-:Y:S05]  /*20d0*/  @!P3 BRA `(.L_x_1282) ;  /* 0x000000000028b947 */ /* 0x000fea0003800000 */
[----:B------:R-:W1:Y:S01]  /*20e0*/  LDCU.64 UR4, c[0x0][0x398] ;  /* 0x00007300ff0477ac */ /* 0x000e620008000a00 */
[C---:B---3--:R-:W-:Y:S01]  /*20f0*/  IMAD.SHL.U32 R4, R33.reuse, 0x4, RZ ;  /* 0x0000000421047824 */ /* 0x048fe200078e00ff */
        /* <DEDUP_REMOVED lines=8> */
.L_x_1282:
[----:B------:R-:W-:Y:S05]  /*2180*/  BSYNC.RECONVERGENT B0 ;  /* 0x0000000000007941 */ /* 0x000fea0003800200 */
.L_x_1281:
[----:B------:R-:W-:Y:S04]  /*2190*/  BSSY.RECONVERGENT B0, `(.L_x_1283) ;  /* 0x000000c000007945 */ /* 0x000fe80003800200 */
[----:B------:R-:W-:Y:S05]  /*21a0*/  @!P4 BRA `(.L_x_1284) ;  /* 0x000000000028c947 */ /* 0x000fea0003800000 */
[----:B------:R-:W1:Y:S01]  /*21b0*/  LDCU.64 UR4, c[0x0][0x398] ;  /* 0x00007300ff0477ac */ /* 0x000e620008000a00 */
[C---:B---34-:R-:W-:Y:S01]  /*21c0*/  IMAD.SHL.U32 R4, R35.reuse, 0x4, RZ ;  /* 0x0000000423047824 */ /* 0x058fe200078e00ff */
        /* <DEDUP_REMOVED lines=8> */
.L_x_1284:
[----:B------:R-:W-:Y:S05]  /*2250*/  BSYNC.RECONVERGENT B0 ;  /* 0x0000000000007941 */ /* 0x000fea0003800200 */
.L_x_1283:
[----:B------:R-:W-:Y:S04]  /*2260*/  BSSY.RECONVERGENT B0, `(.L_x_1285) ;  /* 0x000000c000007945 */ /* 0x000fe80003800200 */
[----:B------:R-:W-:Y:S05]  /*2270*/  @!P5 BRA `(.L_x_1286) ;  /* 0x000000000028d947 */ /* 0x000fea0003800000 */
[----:B------:R-:W2:Y:S01]  /*2280*/  LDCU.64 UR4, c[0x0][0x398] ;  /* 0x00007300ff0477ac */ /* 0x000ea20008000a00 */
[C---:B-1-34-:R-:W-:Y:S01]  /*2290*/  IMAD.SHL.U32 R4, R37.reuse, 0x4, RZ ;  /* 0x0000000425047824 */ /* 0x05afe200078e00ff */
[----:B------:R-:W-:Y:S01]  /*22a0*/  SHF.L.U64.HI R28, R37, 0x2, R28 ;  /* 0x00000002251c7819 */ /* 0x000fe2000001021c */
[----:B------:R-:W1:Y:S03]  /*22b0*/  LDCU.64 UR6, c[0x0][0x3a0] ;  /* 0x00007400ff0677ac */ /* 0x000e660008000a00 */
[C---:B--2---:R-:W-:Y:S02]  /*22c0*/  IADD3 R2, P0, PT, R4.reuse, UR4, RZ ;  /* 0x0000000404027c10 */ /* 0x044fe4000ff1e0ff */
[----:B-1----:R-:W-:Y:S02]  /*22d0*/  IADD3 R4, P2, PT, R4, UR6, RZ ;  /* 0x0000000604047c10 */ /* 0x002fe4000ff5e0ff */
[----:B------:R-:W-:-:S02]  /*22e0*/  IADD3.X R3, PT, PT, R28, UR5, RZ, P0, !PT ;  /* 0x000000051c037c10 */ /* 0x000fc400087fe4ff */
[----:B------:R-:W-:-:S03]  /*22f0*/  IADD3.X R5, PT, PT, R28, UR7, RZ, P2, !PT ;  /* 0x000000071c057c10 */ /* 0x000fc600097fe4ff */
[----:B------:R1:W-:Y:S04]  /*2300*/  STG.E desc[UR8][R2.64], R16 ;  /* 0x0000001002007986 */ /* 0x0003e8000c101908 */
[----:B------:R1:W-:Y:S02]  /*2310*/  STG.E desc[UR8][R4.64], R17 ;  /* 0x0000001104007986 */ /* 0x0003e4000c101908 */
.L_x_1286:
[----:B------:R-:W-:Y:S05]  /*2320*/  BSYNC.RECONVERGENT B0 ;  /* 0x0000000000007941 */ /* 0x000fea0003800200 */
.L_x_1285:
        /* <DEDUP_REMOVED lines=12> */
.L_x_1288:
[----:B------:R-:W-:Y:S05]  /*23f0*/  BSYNC.RECONVERGENT B0 ;  /* 0x0000000000007941 */ /* 0x000fea0003800200 */
.L_x_1287:
[----:B------:R-:W-:Y:S05]  /*2400*/  @!P1 EXIT ;  /* 0x000000000000994d */ /* 0x000fea0003800000 */
        /* <DEDUP_REMOVED lines=8> */
[----:B------:R-:W-:Y:S04]  /*2490*/  STG.E desc[UR8][R2.64], R20 ;  /* 0x0000001402007986 */ /* 0x000fe8000c101908 */
[----:B------:R-:W-:Y:S01]  /*24a0*/  STG.E desc[UR8][R4.64], R21 ;  /* 0x0000001504007986 */ /* 0x000fe2000c101908 */
[----:B------:R-:W-:Y:S05]  /*24b0*/  EXIT ;  /* 0x000000000000794d */ /* 0x000fea0003800000 */
.L_x_1267:
[----:B------:R-:W0:Y:S01]  /*24c0*/  S2R R40, SR_TID.X ;  /* 0x0000000000287919 */ /* 0x000e220000002100 */
        /* <DEDUP_REMOVED lines=12> */
[----:B------:R-:W5:Y:S04]  /*2590*/  LDG.E.CONSTANT R13, desc[UR8][R6.64+0x200] ;  /* 0x00020008060d7981 */ /* 0x000f68000c1e9900 */
[----:B------:R-:W5:Y:S04]  /*25a0*/  LDG.E.CONSTANT R15, desc[UR8][R6.64+0x280] ;  /* 0x00028008060f7981 */ /* 0x000f68000c1e9900 */
[----:B------:R-:W5:Y:S04]  /*25b0*/  LDG.E.CONSTANT R17, desc[UR8][R6.64+0x300] ;  /* 0x0003000806117981 */ /* 0x000f68000c1e9900 */
[----:B------:R-:W5:Y:S04]  /*25c0*/  LDG.E.CONSTANT R19, desc[UR8][R6.64+0x380] ;  /* 0x0003800806137981 */ /* 0x000f68000c1e9900 */
[----:B------:R0:W5:Y:S01]  /*25d0*/  LDG.E.CONSTANT R21, desc[UR8][R6.64+0x400] ;  /* 0x0004000806157981 */ /* 0x000162000c1e9900 */
[----:B------:R-:W-:Y:S01]  /*25e0*/  ISETP.NE.AND P1, PT, R40, RZ, PT ;  /* 0x000000ff2800720c */ /* 0x000fe20003f25270 */
[----:B------:R-:W-:Y:S01]  /*25f0*/  IMAD.MOV.U32 R2, RZ, RZ, RZ ;  /* 0x000000ffff027224 */ /* 0x000fe200078e00ff */
[----:B------:R-:W1:Y:S01]  /*2600*/  S2R R38, SR_LANEID ;  /* 0x0000000000267919 */ /* 0x000e620000000000 */
[----:B------:R-:W1:Y:S01]  /*2610*/  S2UR UR5, SR_CgaCtaId ;  /* 0x00000000000579c3 */ /* 0x000e620000008800 */
[----:B------:R-:W-:Y:S01]  /*2620*/  SHF.R.U32.HI R3, RZ, 0x5, R40 ;  /* 0x00000005ff037819 */ /* 0x000fe20000011628 */
[----:B------:R-:W-:-:S06]  /*2630*/  UMOV UR4, 0x400 ;  /* 0x0000040000047882 */ /* 0x000fcc0000000000 */
[----:B0-----:R-:W0:Y:S08]  /*2640*/  LDC R7, c[0x0][0x390] ;  /* 0x0000e400ff077b82 */ /* 0x001e300000000800 */
[----:B------:R-:W1:Y:S02]  /*2650*/  @!P1 LDC.64 R4, c[0x0][0x380] ;  /* 0x0000e000ff049b82 */ /* 0x000e640000000a00 */
[----:B-1----:R-:W-:-:S05]  /*2660*/  @!P1 IMAD.WIDE.U32 R4, R39, 0x2400, R4 ;  /* 0x0000240027049825 */ /* 0x002fca00078e0004 */
[----:B------:R1:W5:Y:S01]  /*2670*/  @!P1 LDG.E.CONSTANT R2, desc[UR8][R4.64+-0x4] ;  /* 0xfffffc0804029981 */ /* 0x000362000c1e9900 */
[----:B------:R-:W-:Y:S01]  /*2680*/  ULEA UR4, UR5, UR4, 0x18 ;  /* 0x0000000405047291 */ /* 0x000fe2000f8ec0ff */
[----:B------:R-:W-:Y:S01]  /*2690*/  IMAD R6, R3, 0x120, R38 ;  /* 0x0000012003067824 */ /* 0x000fe200078e0226 */
[----:B------:R-:W-:-:S04]  /*26a0*/  ISETP.NE.AND P0, PT, R40, RZ, PT ;  /* 0x000000ff2800720c */ /* 0x000fc80003f05270 */
[----:B------:R-:W-:Y:S02]  /*26b0*/  LEA R6, R6, UR4, 0x2 ;  /* 0x0000000406067c11 */ /* 0x000fe4000f8e10ff */
[----:B------:R-:W-:-:S03]  /*26c0*/  LEA R24, R40, UR4, 0x2 ;  /* 0x0000000428187c11 */ /* 0x000fc6000f8e10ff */
[----:B-1----:R-:W-:Y:S01]  /*26d0*/  IMAD R5, R38, 0x20, R6 ;  /* 0x0000002026057824 */ /* 0x002fe200078e0206 */
[----:B--2---:R-:W-:Y:S04]  /*26e0*/  STS [R6], R0 ;  /* 0x0000000006007388 */ /* 0x004fe80000000800 */
[----:B---3--:R-:W-:Y:S04]  /*26f0*/  STS [R6+0x80], R8 ;  /* 0x0000800806007388 */ /* 0x008fe80000000800 */
[----:B----4-:R-:W-:Y:S04]  /*2700*/  STS [R6+0x100], R9 ;  /* 0x0001000906007388 */ /* 0x010fe80000000800 */
[----:B-----5:R-:W-:Y:S04]  /*2710*/  STS [R6+0x180], R11 ;  /* 0x0001800b06007388 */ /* 0x020fe80000000800 */
        /* <DEDUP_REMOVED lines=8> */
[----:B------:R-:W1:Y:S04]  /*27a0*/  LDS R10, [R5+0x4] ;  /* 0x00000400050a7984 */ /* 0x000e680000000800 */
[----:B------:R-:W2:Y:S04]  /*27b0*/  LDS R12, [R5+0x8] ;  /* 0x00000800050c7984 */ /* 0x000ea80000000800 */
[----:B------:R-:W3:Y:S04]  /*27c0*/  LDS R14, [R5+0xc] ;  /* 0x00000c00050e7984 */ /* 0x000ee80000000800 */
[----:B------:R-:W4:Y:S04]  /*27d0*/  LDS R16, [R5+0x10] ;  /* 0x0000100005107984 */ /* 0x000f280000000800 */
[----:B------:R-:W5:Y:S04]  /*27e0*/  LDS R18, [R5+0x14] ;  /* 0x0000140005127984 */ /* 0x000f680000000800 */
[----:B------:R-:W-:Y:S04]  /*27f0*/  LDS R20, [R5+0x18] ;  /* 0x0000180005147984 */ /* 0x000fe80000000800 */
[----:B------:R-:W-:Y:S01]  /*2800*/  LDS R22, [R5+0x1c] ;  /* 0x00001c0005167984 */ /* 0x000fe20000000800 */
[----:B------:R-:W-:Y:S01]  /*2810*/  BAR.SYNC.DEFER_BLOCKING 0x0 ;  /* 0x0000000000007b1d */ /* 0x000fe20000010000 */
[----:B-1----:R-:W-:-:S02]  /*2820*/  ISETP.NE.AND P2, PT, R8, R10, PT ;  /* 0x0000000a0800720c */ /* 0x002fc40003f45270 */
[----:B--2---:R-:W-:Y:S02]  /*2830*/  ISETP.NE.AND P3, PT, R10, R12, PT ;  /* 0x0000000c0a00720c */ /* 0x004fe40003f65270 */
[----:B---3--:R-:W-:Y:S01]  /*2840*/  ISETP.NE.AND P4, PT, R12, R14, PT ;  /* 0x0000000e0c00720c */ /* 0x008fe20003f85270 */
[----:B0-----:R-:W-:Y:S01]  /*2850*/  STS [R6], R7 ;  /* 0x0000000706007388 */ /* 0x001fe20000000800 */
[----:B----4-:R-:W-:-:S03]  /*2860*/  ISETP.NE.AND P6, PT, R14, R16, PT ;  /* 0x000000100e00720c */ /* 0x010fc60003fc5270 */
[----:B------:R-:W-:Y:S01]  /*2870*/  STS [R6+0x80], R7 ;  /* 0x0000800706007388 */ /* 0x000fe20000000800 */
[----:B-----5:R-:W-:-:S03]  /*2880*/  ISETP.NE.AND P5, PT, R16, R18, PT ;  /* 0x000000121000720c */ /* 0x020fc60003fa5270 */
        /* <DEDUP_REMOVED lines=8> */
[----:B------:R-:W1:Y:S01]  /*2910*/  LDS R9, [R5] ;  /* 0x0000000005097984 */ /* 0x000e620000000800 */
[----:B0-----:R-:W-:-:S03]  /*2920*/  SEL R6, RZ, 0x1, !P4 ;  /* 0x00000001ff067807 */ /* 0x001fc60006000000 */
[----:B------:R-:W0:Y:S04]  /*2930*/  LDS R11, [R5+0x4] ;  /* 0x00000400050b7984 */ /* 0x000e280000000800 */
[----:B------:R-:W2:Y:S04]  /*2940*/  LDS R13, [R5+0x8] ;  /* 0x00000800050d7984 */ /* 0x000ea80000000800 */
[----:B------:R-:W3:Y:S04]  /*2950*/  LDS R15, [R5+0xc] ;  /* 0x00000c00050f7984 */ /* 0x000ee80000000800 */
[----:B------:R-:W4:Y:S04]  /*2960*/  LDS R17, [R5+0x10] ;  /* 0x0000100005117984 */ /* 0x000f280000000800 */
[----:B------:R-:W5:Y:S04]  /*2970*/  LDS R19, [R5+0x14] ;  /* 0x0000140005137984 */ /* 0x000f680000000800 */
[----:B------:R-:W5:Y:S04]  /*2980*/  LDS R21, [R5+0x18] ;  /* 0x0000180005157984 */ /* 0x000f680000000800 */
[----:B------:R-:W-:Y:S04]  /*2990*/  LDS R23, [R5+0x1c] ;  /* 0x00001c0005177984 */ /* 0x000fe80000000800 */
[----:B------:R0:W-:Y:S01]  /*29a0*/  LDS R4, [R5+0x20] ;  /* 0x0000200005047984 */ /* 0x0001e20000000800 */
[----:B------:R-:W-:Y:S01]  /*29b0*/  BAR.SYNC.DEFER_BLOCKING 0x0 ;  /* 0x0000000000007b1d */ /* 0x000fe20000010000 */
[----:B-1----:R-:W-:-:S02]  /*29c0*/  SEL R0, R9, RZ, !P2 ;  /* 0x000000ff09007207 */ /* 0x002fc40005000000 */
[----:B0-----:R-:W-:-:S03]  /*29d0*/  SEL R5, RZ, 0x1, !P3 ;  /* 0x00000001ff057807 */ /* 0x001fc60005800000 */
[----:B------:R-:W-:-:S05]  /*29e0*/  IMAD.IADD R0, R11, 0x1, R0 ;  /* 0x000000010b007824 */ /* 0x000fca00078e0200 */
[----:B------:R-:W-:Y:S02]  /*29f0*/  SEL R0, R0, RZ, !P3 ;  /* 0x000000ff00007207 */ /* 0x000fe40005800000 */
[----:B------:R-:W-:-:S03]  /*2a00*/  ISETP.NE.AND P3, PT, R18, R20, PT ;  /* 0x000000141200720c */ /* 0x000fc60003f65270 */
[----:B--2---:R-:W-:Y:S01]  /*2a10*/  IMAD.IADD R0, R13, 0x1, R0 ;  /* 0x000000010d007824 */ /* 0x004fe200078e0200 */
[----:B------:R-:W-:Y:S04]  /*2a20*/  STS [R24+0x4d8], R25 ;  /* 0x0004d81918007388 */ /* 0x000fe80000000800 */
[----:B------:R-:W-:Y:S01]  /*2a30*/  SEL R0, R0, RZ, !P4 ;  /* 0x000000ff00007207 */ /* 0x000fe20006000000 */
[----:B------:R-:W-:Y:S04]  /*2a40*/  BAR.SYNC.DEFER_BLOCKING 0x0 ;  /* 0x0000000000007b1d */ /* 0x000fe80000010000 */
[----:B---3--:R-:W-:-:S05]  /*2a50*/  IMAD.IADD R0, R15, 0x1, R0 ;  /* 0x000000010f007824 */ /* 0x008fca00078e0200 */
[----:B------:R-:W-:-:S05]  /*2a60*/  SEL R0, R0, RZ, !P6 ;  /* 0x000000ff00007207 */ /* 0x000fca0007000000 */
[----:B----4-:R-:W-:-:S05]  /*2a70*/  IMAD.IADD R0, R17, 0x1, R0 ;  /* 0x0000000111007824 */ /* 0x010fca00078e0200 */
[----:B------:R-:W-:-:S05]  /*2a80*/  SEL R0, R0, RZ, !P5 ;  /* 0x000000ff00007207 */ /* 0x000fca0006800000 */
[----:B-----5:R-:W-:Y:S01]  /*2a90*/  IMAD.IADD R0, R19, 0x1, R0 ;  /* 0x0000000113007824 */ /* 0x020fe200078e0200 */
[----:B------:R0:W1:Y:S04]  /*2aa0*/  @P0 LDS R2, [R24+0x4d4] ;  /* 0x0004d40018020984 */ /* 0x0000680000000800 */
[----:B------:R-:W-:Y:S02]  /*2ab0*/  SEL R0, R0, RZ, !P3 ;  /* 0x000000ff00007207 */ /* 0x000fe40005800000 */
[----:B0-----:R-:W-:-:S03]  /*2ac0*/  SEL R24, RZ, 0x1, !P2 ;  /* 0x00000001ff187807 */ /* 0x001fc60005000000 */
[----:B------:R-:W-:Y:S01]  /*2ad0*/  IMAD.IADD R0, R21, 0x1, R0 ;  /* 0x0000000115007824 */ /* 0x000fe200078e0200 */
[----:B-1----:R-:W-:-:S04]  /*2ae0*/  ISETP.NE.AND P0, PT, R2, R8, PT ;  /* 0x000000080200720c */ /* 0x002fc80003f05270 */
[----:B------:R-:W-:-:S04]  /*2af0*/  SEL R7, RZ, 0x1, !P0 ;  /* 0x00000001ff077807 */ /* 0x000fc80004000000 */
[----:B------:R-:W-:-:S04]  /*2b00*/  IADD3 R5, P0, P2, R5, R24, R7 ;  /* 0x0000001805057210 */ /* 0x000fc80007a1e007 */
[----:B------:R-:W-:Y:S02]  /*2b10*/  IADD3 R24, P4, PT, R5, R6, RZ ;  /* 0x0000000605187210 */ /* 0x000fe40007f9e0ff */
[----:B------:R-:W-:Y:S02]  /*2b20*/  SEL R5, RZ, 0x1, !P6 ;  /* 0x00000001ff057807 */ /* 0x000fe40007000000 */
[----:B------:R-:W-:Y:S02]  /*2b30*/  ISETP.NE.AND P6, PT, R20, R22, PT ;  /* 0x000000161400720c */ /* 0x000fe40003fc5270 */
[----:B------:R-:W-:Y:S02]  /*2b40*/  SEL R6, RZ, 0x1, !P5 ;  /* 0x00000001ff067807 */ /* 0x000fe40006800000 */
[----:B------:R-:W-:Y:S02]  /*2b50*/  IADD3 R7, P5, PT, R24, R5, RZ ;  /* 0x0000000518077210 */ /* 0x000fe40007fbe0ff */
[----:B------:R-:W-:-:S02]  /*2b60*/  IADD3.X R5, PT, PT, RZ, RZ, RZ, P0, P2 ;  /* 0x000000ffff057210 */ /* 0x000fc400007e44ff */
[----:B------:R-:W-:Y:S02]  /*2b70*/  SEL R0, R0, RZ, !P6 ;  /* 0x000000ff00007207 */ /* 0x000fe40007000000 */
[----:B------:R-:W-:Y:S01]  /*2b80*/  IADD3 R7, P2, PT, R7, R6, RZ ;  /* 0x0000000607077210 */ /* 0x000fe20007f5e0ff */
[----:B------:R-:W-:Y:S01]  /*2b90*/  IMAD.X R5, RZ, RZ, R5, P4 ;  /* 0x000000ffff057224 */ /* 0x000fe200020e0605 */
[----:B------:R-:W-:Y:S01]  /*2ba0*/  SEL R6, RZ, 0x1, !P3 ;  /* 0x00000001ff067807 */ /* 0x000fe20005800000 */
[----:B------:R-:W-:Y:S01]  /*2bb0*/  IMAD.IADD R0, R23, 0x1, R0 ;  /* 0x0000000117007824 */ /* 0x000fe200078e0200 */
[----:B------:R-:W-:Y:S02]  /*2bc0*/  ISETP.NE.AND P0, PT, R22, R25, PT ;  /* 0x000000191600720c */ /* 0x000fe40003f05270 */
[----:B------:R-:W-:Y:S01]  /*2bd0*/  IADD3 R7, P3, PT, R7, R6, RZ ;  /* 0x0000000607077210 */ /* 0x000fe20007f7e0ff */
[----:B------:R-:W-:Y:S01]  /*2be0*/  IMAD.X R6, RZ, RZ, R5, P5 ;  /* 0x000000ffff067224 */ /* 0x000fe200028e0605 */
[----:B------:R-:W-:-:S02]  /*2bf0*/  SEL R5, R0, RZ, !P0 ;  /* 0x000000ff00057207 */ /* 0x000fc40004000000 */
[----:B------:R-:W-:Y:S01]  /*2c00*/  SEL R24, RZ, 0x1, !P6 ;  /* 0x00000001ff187807 */ /* 0x000fe20007000000 */
[----:B------:R-:W-:Y:S01]  /*2c10*/  IMAD.X R0, RZ, RZ, R6, P2 ;  /* 0x000000ffff007224 */ /* 0x000fe200010e0606 */
[----:B------:R-:W-:Y:S01]  /*2c20*/  ISETP.NE.AND P5, PT, R3, 0x4, PT ;  /* 0x000000040300780c */ /* 0x000fe20003fa5270 */
[----:B------:R-:W-:Y:S01]  /*2c30*/  IMAD.IADD R4, R4, 0x1, R5 ;  /* 0x0000000104047824 */ /* 0x000fe200078e0205 */
[----:B------:R-:W-:Y:S01]  /*2c40*/  IADD3 R24, P2, PT, R7, R24, RZ ;  /* 0x0000001807187210 */ /* 0x000fe20007f5e0ff */
[----:B------:R-:W-:Y:S01]  /*2c50*/  IMAD.X R26, RZ, RZ, R0, P3 ;  /* 0x000000ffff1a7224 */ /* 0x000fe200018e0600 */
[----:B------:R-:W-:Y:S02]  /*2c60*/  SEL R5, RZ, 0x1, !P0 ;  /* 0x00000001ff057807 */ /* 0x000fe40004000000 */
[----:B------:R-:W0:Y:S01]  /*2c70*/  SHFL.UP PT, R7, R4, 0x1, RZ ;  /* 0x0420000004077989 */ /* 0x000e2200000e00ff */
[----:B------:R-:W-:Y:S01]  /*2c80*/  IMAD.X R27, RZ, RZ, R26, P2 ;  /* 0x000000ffff1b7224 */ /* 0x000fe200010e061a */
[----:B------:R-:W-:-:S02]  /*2c90*/  IADD3 R30, P0, PT, R24, R5, RZ ;  /* 0x00000005181e7210 */ /* 0x000fc40007f1e0ff */
[C---:B------:R-:W-:Y:S02]  /*2ca0*/  ISETP.GE.AND P2, PT, R38.reuse, 0x1, PT ;  /* 0x000000012600780c */ /* 0x040fe40003f46270 */
[----:B------:R-:W-:Y:S01]  /*2cb0*/  ISETP.NE.AND P3, PT, R38, 0x1f, PT ;  /* 0x0000001f2600780c */ /* 0x000fe20003f65270 */
[----:B------:R-:W-:Y:S01]  /*2cc0*/  IMAD.X R29, RZ, RZ, R27, P0 ;  /* 0x000000ffff1d7224 */ /* 0x000fe200000e061b */
[----:B------:R-:W1:Y:S01]  /*2cd0*/  SHFL.UP PT, R5, R30, 0x1, RZ ;  /* 0x042000001e057989 */ /* 0x000e6200000e00ff */
[----:B------:R-:W-:Y:S02]  /*2ce0*/  ISETP.NE.U32.AND P0, PT, R30, RZ, PT ;  /* 0x000000ff1e00720c */ /* 0x000fe40003f05070 */
[----:B------:R-:W-:Y:S01]  /*2cf0*/  ISETP.NE.AND P4, PT, R3, 0x5, PT ;  /* 0x000000050300780c */ /* 0x000fe20003f85270 */
[----:B------:R-:W2:Y:S01]  /*2d00*/  SHFL.UP PT, R6, R29, 0x1, RZ ;  /* 0x042000001d067989 */ /* 0x000ea200000e00ff */
[----:B------:R-:W-:-:S04]  /*2d10*/  ISETP.NE.AND.EX P0, PT, R29, RZ, PT, P0 ;  /* 0x000000ff1d00720c */ /* 0x000fc80003f05300 */
[----:B0-----:R-:W-:-:S04]  /*2d20*/  SEL R7, R7, RZ, !P0 ;  /* 0x000000ff07077207 */ /* 0x001fc80004000000 */
[----:B------:R-:W-:Y:S02]  /*2d30*/  SEL R7, R7, RZ, P2 ;  /* 0x000000ff07077207 */ /* 0x000fe40001000000 */
[----:B-1----:R-:W-:-:S03]  /*2d40*/  SEL R5, R5, RZ, P2 ;  /* 0x000000ff05057207 */ /* 0x002fc60001000000 */
[----:B------:R-:W-:Y:S01]  /*2d50*/  IMAD.IADD R7, R4, 0x1, R7 ;  /* 0x0000000104077824 */ /* 0x000fe200078e0207 */
[----:B--2---:R-:W-:-:S04]  /*2d60*/  SEL R28, R6, RZ, P2 ;  /* 0x000000ff061c7207 */ /* 0x004fc80001000000 */
[----:B------:R-:W0:Y:S01]  /*2d70*/  SHFL.UP PT, R6, R7, 0x2, RZ ;  /* 0x0440000007067989 */ /* 0x000e2200000e00ff */
[----:B------:R-:W-:Y:S02]  /*2d80*/  IADD3 R31, P0, PT, R5, R30, RZ ;  /* 0x0000001e051f7210 */ /* 0x000fe40007f1e0ff */
[----:B------:R-:W-:-:S03]  /*2d90*/  ISETP.GE.AND P2, PT, R38, 0x2, PT ;  /* 0x000000022600780c */ /* 0x000fc60003f46270 */
[----:B------:R-:W-:Y:S01]  /*2da0*/  IMAD.X R28, R28, 0x1, R29, P0 ;  /* 0x000000011c1c7824 */ /* 0x000fe200000e061d */
[----:B------:R-:W1:Y:S01]  /*2db0*/  SHFL.UP PT, R4, R31, 0x2, RZ ;  /* 0x044000001f047989 */ /* 0x000e6200000e00ff */
[----:B------:R-:W-:-:S03]  /*2dc0*/  ISETP.NE.U32.AND P0, PT, R31, RZ, PT ;  /* 0x000000ff1f00720c */ /* 0x000fc60003f05070 */
[----:B------:R-:W2:Y:S01]  /*2dd0*/  SHFL.UP PT, R5, R28, 0x2, RZ ;  /* 0x044000001c057989 */ /* 0x000ea200000e00ff */
[----:B------:R-:W-:-:S04]  /*2de0*/  ISETP.NE.AND.EX P0, PT, R28, RZ, PT, P0 ;  /* 0x000000ff1c00720c */ /* 0x000fc80003f05300 */
[----:B0-----:R-:W-:-:S04]  /*2df0*/  SEL R6, R6, RZ, !P0 ;  /* 0x000000ff06067207 */ /* 0x001fc80004000000 */
[----:B------:R-:W-:Y:S02]  /*2e00*/  SEL R6, R6, RZ, P2 ;  /* 0x000000ff06067207 */ /* 0x000fe40001000000 */
[----:B-1----:R-:W-:-:S03]  /*2e10*/  SEL R4, R4, RZ, P2 ;  /* 0x000000ff04047207 */ /* 0x002fc60001000000 */
[----:B------:R-:W-:Y:S01]  /*2e20*/  IMAD.IADD R6, R7, 0x1, R6 ;  /* 0x0000000107067824 */ /* 0x000fe200078e0206 */
[----:B------:R-:W-:Y:S02]  /*2e30*/  IADD3 R29, P0, PT, R4, R31, RZ ;  /* 0x0000001f041d7210 */ /* 0x000fe40007f1e0ff */
[----:B--2---:R-:W-:Y:S02]  /*2e40*/  SEL R5, R5, RZ, P2 ;  /* 0x000000ff05057207 */ /* 0x004fe40001000000 */
[----:B------:R-:W0:Y:S01]  /*2e50*/  SHFL.UP PT, R7, R6, 0x4, RZ ;  /* 0x0480000006077989 */ /* 0x000e2200000e00ff */
[----:B------:R-:W-:Y:S02]  /*2e60*/  ISETP.GE.AND P2, PT, R38, 0x4, PT ;  /* 0x000000042600780c */ /* 0x000fe40003f46270 */
        /* <DEDUP_REMOVED lines=18> */
[----:B0-----:R-:W-:Y:S02]  /*2f90*/  SEL R6, R6, RZ, !P0 ;  /* 0x000000ff06067207 */ /* 0x001fe40004000000 */
[----:B-1----:R-:W-:Y:S02]  /*2fa0*/  SEL R4, R4, RZ, P2 ;  /* 0x000000ff04047207 */ /* 0x002fe40001000000 */
[----:B------:R-:W-:Y:S02]  /*2fb0*/  SEL R6, R6, RZ, P2 ;  /* 0x000000ff06067207 */ /* 0x000fe40001000000 */
[----:B------:R-:W-:Y:S02]  /*2fc0*/  IADD3 R29, P0, PT, R4, R31, RZ ;  /* 0x0000001f041d7210 */ /* 0x000fe40007f1e0ff */
[----:B--2---:R-:W-:Y:S01]  /*2fd0*/  SEL R5, R5, RZ, P2 ;  /* 0x000000ff05057207 */ /* 0x004fe20001000000 */
[----:B------:R-:W-:Y:S01]  /*2fe0*/  IMAD.IADD R6, R7, 0x1, R6 ;  /* 0x0000000107067824 */ /* 0x000fe200078e0206 */
[----:B------:R-:W-:Y:S01]  /*2ff0*/  ISETP.GE.AND P2, PT, R38, 0x10, PT ;  /* 0x000000102600780c */ /* 0x000fe20003f46270 */
[----:B------:R-:W0:Y:S02]  /*3000*/  SHFL.UP PT, R4, R29, 0x10, RZ ;  /* 0x060000001d047989 */ /* 0x000e2400000e00ff */
[----:B------:R-:W-:Y:S01]  /*3010*/  IMAD.X R28, R5, 0x1, R30, P0 ;  /* 0x00000001051c7824 */ /* 0x000fe200000e061e */
[----:B------:R-:W-:Y:S01]  /*3020*/  ISETP.NE.U32.AND P0, PT, R29, RZ, PT ;  /* 0x000000ff1d00720c */ /* 0x000fe20003f05070 */
[----:B------:R-:W1:Y:S03]  /*3030*/  SHFL.UP PT, R7, R6, 0x10, RZ ;  /* 0x0600000006077989 */ /* 0x000e6600000e00ff */
[----:B------:R-:W-:Y:S01]  /*3040*/  ISETP.NE.AND.EX P0, PT, R28, RZ, PT, P0 ;  /* 0x000000ff1c00720c */ /* 0x000fe20003f05300 */
[----:B------:R-:W2:Y:S01]  /*3050*/  SHFL.UP PT, R5, R28, 0x10, RZ ;  /* 0x060000001c057989 */ /* 0x000ea200000e00ff */
[----:B0-----:R-:W-:-:S02]  /*3060*/  SEL R4, R4, RZ, P2 ;  /* 0x000000ff04047207 */ /* 0x001fc40001000000 */
[----:B-1----:R-:W-:Y:S02]  /*3070*/  SEL R7, R7, RZ, !P0 ;  /* 0x000000ff07077207 */ /* 0x002fe40004000000 */
[----:B------:R-:W-:Y:S02]  /*3080*/  IADD3 R4, P0, PT, R4, R29, RZ ;  /* 0x0000001d04047210 */ /* 0x000fe40007f1e0ff */
[----:B--2---:R-:W-:Y:S02]  /*3090*/  SEL R5, R5, RZ, P2 ;  /* 0x000000ff05057207 */ /* 0x004fe40001000000 */
[----:B------:R-:W-:-:S03]  /*30a0*/  SEL R7, R7, RZ, P2 ;  /* 0x000000ff07077207 */ /* 0x000fc60001000000 */
[----:B------:R-:W-:Y:S01]  /*30b0*/  IMAD.X R5, R5, 0x1, R28, P0 ;  /* 0x0000000105057824 */ /* 0x000fe200000e061c */
[----:B------:R-:W-:Y:S01]  /*30c0*/  @!P3 LEA R28, R3, UR4, 0x4 ;  /* 0x00000004031cbc11 */ /* 0x000fe2000f8e20ff */
[----:B------:R-:W-:-:S04]  /*30d0*/  IMAD.IADD R41, R6, 0x1, R7 ;  /* 0x0000000106297824 */ /* 0x000fc800078e0207 */
[----:B------:R-:W-:Y:S04]  /*30e0*/  @!P3 STS.64 [R28], R4 ;  /* 0x000000041c00b388 */ /* 0x000fe80000000a00 */
[----:B------:R-:W-:Y:S01]  /*30f0*/  @!P3 STS [R28+0x8], R41 ;  /* 0x000008291c00b388 */ /* 0x000fe20000000800 */
[----:B------:R-:W-:Y:S01]  /*3100*/  BAR.SYNC.DEFER_BLOCKING 0x0 ;  /* 0x0000000000007b1d */ /* 0x000fe20000010000 */
[----:B------:R-:W-:-:S05]  /*3110*/  ISETP.NE.AND P3, PT, R3, 0x2, PT ;  /* 0x000000020300780c */ /* 0x000fca0003f65270 */
[----:B------:R-:W0:Y:S04]  /*3120*/  LDS.64 R32, [UR4+0x10] ;  /* 0x00001004ff207984 */ /* 0x000e280008000a00 */
[----:B------:R-:W1:Y:S04]  /*3130*/  LDS.64 R34, [UR4] ;  /* 0x00000004ff227984 */ /* 0x000e680008000a00 */
[----:B------:R-:W2:Y:S04]  /*3140*/  LDS R44, [UR4+0x8] ;  /* 0x00000804ff2c7984 */ /* 0x000ea80008000800 */
[----:B------:R-:W3:Y:S04]  /*3150*/  LDS.64 R36, [UR4+0x20] ;  /* 0x00002004ff247984 */ /* 0x000ee80008000a00 */
[----:B------:R-:W4:Y:S04]  /*3160*/  LDS R45, [UR4+0x18] ;  /* 0x00001804ff2d7984 */ /* 0x000f280008000800 */
[----:B------:R-:W5:Y:S04]  /*3170*/  LDS.64 R30, [UR4+0x30] ;  /* 0x00003004ff1e7984 */ /* 0x000f680008000a00 */
[----:B------:R-:W5:Y:S04]  /*3180*/  LDS R46, [UR4+0x28] ;  /* 0x00002804ff2e7984 */ /* 0x000f680008000800 */
[----:B------:R-:W5:Y:S04]  /*3190*/  LDS.64 R6, [UR4+0x40] ;  /* 0x00004004ff067984 */ /* 0x000f680008000a00 */
[----:B------:R-:W5:Y:S04]  /*31a0*/  LDS R43, [UR4+0x38] ;  /* 0x00003804ff2b7984 */ /* 0x000f680008000800 */
[----:B------:R-:W5:Y:S01]  /*31b0*/  LDS.64 R28, [UR4+0x50] ;  /* 0x00005004ff1c7984 */ /* 0x000f620008000a00 */
[----:B0-----:R-:W-:-:S03]  /*31c0*/  ISETP.NE.U32.AND P0, PT, R32, RZ, PT ;  /* 0x000000ff2000720c */ /* 0x001fc60003f05070 */
[----:B------:R-:W0:Y:S01]  /*31d0*/  LDS R42, [UR4+0x48] ;  /* 0x00004804ff2a7984 */ /* 0x000e220008000800 */
[----:B-1----:R-:W-:Y:S02]  /*31e0*/  IADD3 R47, P2, PT, R34, R32, RZ ;  /* 0x00000020222f7210 */ /* 0x002fe40007f5e0ff */
[----:B------:R-:W-:Y:S02]  /*31f0*/  ISETP.NE.AND.EX P0, PT, R33, RZ, PT, P0 ;  /* 0x000000ff2100720c */ /* 0x000fe40003f05300 */
[----:B------:R-:W-:Y:S01]  /*3200*/  SEL R48, R47, R34, !P3 ;  /* 0x000000222f307207 */ /* 0x000fe20005800000 */
[----:B------:R-:W-:Y:S01]  /*3210*/  IMAD.X R49, R35, 0x1, R33, P2 ;  /* 0x0000000123317824 */ /* 0x000fe200010e0621 */
[----:B--2---:R-:W-:Y:S02]  /*3220*/  SEL R32, R44, RZ, !P0 ;  /* 0x000000ff2c207207 */ /* 0x004fe40004000000 */
[C---:B---3--:R-:W-:Y:S02]  /*3230*/  ISETP.NE.U32.AND P0, PT, R36.reuse, RZ, PT ;  /* 0x000000ff2400720c */ /* 0x048fe40003f05070 */
[----:B------:R-:W-:-:S02]  /*3240*/  IADD3 R47, P2, PT, R36, R47, RZ ;  /* 0x0000002f242f7210 */ /* 0x000fc40007f5e0ff */
[----:B------:R-:W-:Y:S01]  /*3250*/  ISETP.NE.AND.EX P0, PT, R37, RZ, PT, P0 ;  /* 0x000000ff2500720c */ /* 0x000fe20003f05300 */
[----:B----4-:R-:W-:Y:S01]  /*3260*/  IMAD.IADD R45, R45, 0x1, R32 ;  /* 0x000000012d2d7824 */ /* 0x010fe200078e0220 */
[----:B------:R-:W-:Y:S01]  /*3270*/  SEL R34, R49, R35, !P3 ;  /* 0x0000002331227207 */ /* 0x000fe20005800000 */
[----:B------:R-:W-:Y:S01]  /*3280*/  IMAD.X R37, R37, 0x1, R49, P2 ;  /* 0x0000000125257824 */ /* 0x000fe200010e0631 */
[----:B------:R-:W-:Y:S01]  /*3290*/  ISETP.NE.AND P2, PT, R3, 0x3, PT ;  /* 0x000000030300780c */ /* 0x000fe20003f45270 */
[----:B------:R-:W1:Y:S01]  /*32a0*/  LDS.64 R32, [UR4+0x60] ;  /* 0x00006004ff207984 */ /* 0x000e620008000a00 */
[----:B------:R-:W-:Y:S02]  /*32b0*/  SEL R44, R45, R44, !P3 ;  /* 0x0000002c2d2c7207 */ /* 0x000fe40005800000 */
[----:B------:R-:W-:Y:S01]  /*32c0*/  SEL R48, R47, R48, !P2 ;  /* 0x000000302f307207 */ /* 0x000fe20005000000 */
[----:B------:R-:W2:Y:S01]  /*32d0*/  LDS R35, [UR4+0x58] ;  /* 0x00005804ff237984 */ /* 0x000ea20008000800 */
[----:B------:R-:W-:-:S02]  /*32e0*/  SEL R45, R45, RZ, !P0 ;  /* 0x000000ff2d2d7207 */ /* 0x000fc40004000000 */
[C---:B-----5:R-:W-:Y:S02]  /*32f0*/  IADD3 R47, P3, PT, R30.reuse, R47, RZ ;  /* 0x0000002f1e2f7210 */ /* 0x060fe40007f7e0ff */
[----:B------:R-:W-:Y:S01]  /*3300*/  ISETP.NE.U32.AND P0, PT, R30, RZ, PT ;  /* 0x000000ff1e00720c */ /* 0x000fe20003f05070 */
[----:B------:R-:W-:Y:S01]  /*3310*/  IMAD.IADD R45, R46, 0x1, R45 ;  /* 0x000000012e2d7824 */ /* 0x000fe200078e022d */
[----:B------:R-:W-:Y:S01]  /*3320*/  SEL R46, R37, R34, !P2 ;  /* 0x00000022252e7207 */ /* 0x000fe20005000000 */
[C---:B------:R-:W-:Y:S01]  /*3330*/  IMAD.X R49, R31.reuse, 0x1, R37, P3 ;  /* 0x000000011f317824 */ /* 0x040fe200018e0625 */
[----:B------:R-:W-:Y:S01]  /*3340*/  ISETP.NE.AND.EX P0, PT, R31, RZ, PT, P0 ;  /* 0x000000ff1f00720c */ /* 0x000fe20003f05300 */
[----:B------:R-:W-:Y:S01]  /*3350*/  LDS R34, [UR4+0x68] ;  /* 0x00006804ff227984 */ /* 0x000fe20008000800 */
[----:B------:R-:W-:Y:S02]  /*3360*/  ISETP.NE.U32.AND P6, PT, R6, RZ, PT ;  /* 0x000000ff0600720c */ /* 0x000fe40003fc5070 */
[C---:B------:R-:W-:Y:S01]  /*3370*/  SEL R36, R45.reuse, RZ, !P0 ;  /* 0x000000ff2d247207 */ /* 0x040fe20004000000 */
[----:B------:R-:W3:Y:S01]  /*3380*/  LDS.64 R30, [UR4+0x70] ;  /* 0x00007004ff1e7984 */ /* 0x000ee20008000a00 */
[----:B------:R-:W-:-:S02]  /*3390*/  SEL R44, R45, R44, !P2 ;  /* 0x0000002c2d2c7207 */ /* 0x000fc40005000000 */
[----:B------:R-:W-:Y:S01]  /*33a0*/  ISETP.NE.AND.EX P6, PT, R7, RZ, PT, P6 ;  /* 0x000000ff0700720c */ /* 0x000fe20003fc5360 */
[----:B------:R-:W-:Y:S01]  /*33b0*/  IMAD.IADD R43, R43, 0x1, R36 ;  /* 0x000000012b2b7824 */ /* 0x000fe200078e0224 */
[----:B------:R-:W4:Y:S01]  /*33c0*/  LDS R37, [UR4+0x78] ;  /* 0x00007804ff257984 */ /* 0x000f220008000800 */
[----:B------:R-:W-:Y:S02]  /*33d0*/  ISETP.NE.U32.AND P0, PT, R28, RZ, PT ;  /* 0x000000ff1c00720c */ /* 0x000fe40003f05070 */
[----:B------:R-:W-:Y:S02]  /*33e0*/  ISETP.NE.AND P3, PT, R3, 0x6, PT ;  /* 0x000000060300780c */ /* 0x000fe40003f65270 */
[C---:B------:R-:W-:Y:S02]  /*33f0*/  SEL R44, R43.reuse, R44, !P5 ;  /* 0x0000002c2b2c7207 */ /* 0x040fe40006800000 */
[----:B------:R-:W-:Y:S02]  /*3400*/  SEL R43, R43, RZ, !P6 ;  /* 0x000000ff2b2b7207 */ /* 0x000fe40007000000 */
[----:B------:R-:W-:-:S02]  /*3410*/  ISETP.NE.AND P2, PT, R3, 0x7, PT ;  /* 0x000000070300780c */ /* 0x000fc40003f45270 */
[----:B------:R-:W-:Y:S01]  /*3420*/  SEL R36, R47, R48, !P5 ;  /* 0x000000302f247207 */ /* 0x000fe20006800000 */
[----:B0-----:R-:W-:Y:S01]  /*3430*/  IMAD.IADD R43, R42, 0x1, R43 ;  /* 0x000000012a2b7824 */ /* 0x001fe200078e022b */
[----:B------:R-:W-:Y:S02]  /*3440*/  SEL R46, R49, R46, !P5 ;  /* 0x0000002e312e7207 */ /* 0x000fe40006800000 */
[----:B------:R-:W-:Y:S02]  /*3450*/  IADD3 R3, P5, PT, R6, R47, RZ ;  /* 0x0000002f06037210 */ /* 0x000fe40007fbe0ff */
[----:B------:R-:W-:Y:S02]  /*3460*/  ISETP.NE.AND.EX P0, PT, R29, RZ, PT, P0 ;  /* 0x000000ff1d00720c */ /* 0x000fe40003f05300 */
[----:B------:R-:W-:Y:S01]  /*3470*/  SEL R36, R3, R36, !P4 ;  /* 0x0000002403247207 */ /* 0x000fe20006000000 */
[----:B------:R-:W-:Y:S01]  /*3480*/  IMAD.X R45, R7, 0x1, R49, P5 ;  /* 0x00000001072d7824 */ /* 0x000fe200028e0631 */
[----:B------:R-:W-:-:S02]  /*3490*/  SEL R6, R43, RZ, !P0 ;  /* 0x000000ff2b067207 */ /* 0x000fc40004000000 */
[----:B------:R-:W-:Y:S02]  /*34a0*/  IADD3 R7, P5, PT, R28, R3, RZ ;  /* 0x000000031c077210 */ /* 0x000fe40007fbe0ff */
[C---:B-1----:R-:W-:Y:S01]  /*34b0*/  ISETP.NE.U32.AND P0, PT, R32.reuse, RZ, PT ;  /* 0x000000ff2000720c */ /* 0x042fe20003f05070 */
[----:B--2---:R-:W-:Y:S01]  /*34c0*/  IMAD.IADD R35, R35, 0x1, R6 ;  /* 0x0000000123237824 */ /* 0x004fe200078e0206 */
[----:B------:R-:W-:Y:S01]  /*34d0*/  SEL R44, R43, R44, !P4 ;  /* 0x0000002c2b2c7207 */ /* 0x000fe20006000000 */
[----:B------:R-:W0:Y:S01]  /*34e0*/  SHFL.UP PT, R28, R5, 0x1, RZ ;  /* 0x04200000051c7989 */ /* 0x000e2200000e00ff */
[----:B------:R-:W-:Y:S01]  /*34f0*/  SEL R42, R45, R46, !P4 ;  /* 0x0000002e2d2a7207 */ /* 0x000fe20006000000 */
[----:B------:R-:W-:Y:S01]  /*3500*/  IMAD.X R45, R29, 0x1, R45, P5 ;  /* 0x000000011d2d7824 */ /* 0x000fe200028e062d */
[----:B------:R-:W-:Y:S01]  /*3510*/  IADD3 R43, P4, PT, R32, R7, RZ ;  /* 0x00000007202b7210 */ /* 0x000fe20007f9e0ff */
[----:B------:R1:W2:Y:S01]  /*3520*/  SHFL.UP PT, R29, R4, 0x1, RZ ;  /* 0x04200000041d7989 */ /* 0x0002a200000e00ff */
[----:B------:R-:W-:-:S02]  /*3530*/  ISETP.NE.AND.EX P0, PT, R33, RZ, PT, P0 ;  /* 0x000000ff2100720c */ /* 0x000fc40003f05300 */
[----:B------:R-:W-:Y:S01]  /*3540*/  SEL R44, R35, R44, !P3 ;  /* 0x0000002c232c7207 */ /* 0x000fe20005800000 */
[----:B------:R-:W-:Y:S01]  /*3550*/  IMAD.X R33, R33, 0x1, R45, P4 ;  /* 0x0000000121217824 */ /* 0x000fe200020e062d */
[----:B------:R-:W-:Y:S01]  /*3560*/  SEL R35, R35, RZ, !P0 ;  /* 0x000000ff23237207 */ /* 0x000fe20004000000 */
[----:B------:R0:W0:Y:S01]  /*3570*/  SHFL.UP PT, R3, R41, 0x1, RZ ;  /* 0x0420000029037989 */ /* 0x00002200000e00ff */
[----:B------:R-:W-:Y:S02]  /*3580*/  ISETP.GE.U32.AND P4, PT, R40, 0x20, PT ;  /* 0x000000202800780c */ /* 0x000fe40003f86070 */
[----:B---3--:R-:W-:Y:S02]  /*3590*/  ISETP.NE.U32.AND P0, PT, R30, RZ, PT ;  /* 0x000000ff1e00720c */ /* 0x008fe40003f05070 */
[----:B------:R-:W-:Y:S01]  /*35a0*/  SEL R6, R7, R36, !P3 ;  /* 0x0000002407067207 */ /* 0x000fe20005800000 */
[----:B------:R-:W-:Y:S01]  /*35b0*/  IMAD.IADD R7, R34, 0x1, R35 ;  /* 0x0000000122077824 */ /* 0x000fe200078e0223 */
[----:B------:R-:W-:-:S02]  /*35c0*/  ISETP.NE.AND.EX P0, PT, R31, RZ, PT, P0 ;  /* 0x000000ff1f00720c */ /* 0x000fc40003f05300 */
[----:B------:R-:W-:Y:S02]  /*35d0*/  SEL R32, R45, R42, !P3 ;  /* 0x0000002a2d207207 */ /* 0x000fe40005800000 */
[----:B------:R-:W-:Y:S02]  /*35e0*/  IADD3 R35, P3, PT, R30, R43, RZ ;  /* 0x0000002b1e237210 */ /* 0x000fe40007f7e0ff */
[----:B-1----:R-:W-:Y:S02]  /*35f0*/  SEL R4, R7, RZ, !P0 ;  /* 0x000000ff07047207 */ /* 0x002fe40004000000 */
[----:B------:R-:W-:Y:S01]  /*3600*/  SEL R6, R43, R6, !P2 ;  /* 0x000000062b067207 */ /* 0x000fe20005000000 */
[----:B------:R-:W-:Y:S01]  /*3610*/  IMAD.X R36, R31, 0x1, R33, P3 ;  /* 0x000000011f247824 */ /* 0x000fe200018e0621 */
[----:B------:R-:W-:Y:S01]  /*3620*/  SEL R7, R7, R44, !P2 ;  /* 0x0000002c07077207 */ /* 0x000fe20005000000 */
[----:B----4-:R-:W-:Y:S01]  /*3630*/  IMAD.IADD R37, R37, 0x1, R4 ;  /* 0x0000000125257824 */ /* 0x010fe200078e0204 */
[----:B------:R-:W-:Y:S01]  /*3640*/  SEL R5, R33, R32, !P2 ;  /* 0x0000002021057207 */ /* 0x000fe20005000000 */
[----:B--2---:R-:W-:Y:S06]  /*3650*/  @!P4 BRA `(.L_x_1289) ;  /* 0x00000000002cc947 */ /* 0x004fec0003800000 */
[----:B------:R-:W-:Y:S02]  /*3660*/  ISETP.NE.AND P1, PT, R38, RZ, PT ;  /* 0x000000ff2600720c */ /* 0x000fe40003f25270 */
[C---:B------:R-:W-:Y:S02]  /*3670*/  ISETP.NE.U32.AND P0, PT, R29.reuse, RZ, PT ;  /* 0x000000ff1d00720c */ /* 0x040fe40003f05070 */
[----:B------:R-:W-:Y:S02]  /*3680*/  SEL R29, R29, RZ, P1 ;  /* 0x000000ff1d1d7207 */ /* 0x000fe40000800000 */
[C---:B0-----:R-:W-:Y:S02]  /*3690*/  ISETP.NE.AND.EX P0, PT, R28.reuse, RZ, PT, P0 ;  /* 0x000000ff1c00720c */ /* 0x041fe40003f05300 */
[----:B------:R-:W-:Y:S02]  /*36a0*/  SEL R28, R28, RZ, P1 ;  /* 0x000000ff1c1c7207 */ /* 0x000fe40000800000 */
[----:B------:R-:W-:-:S02]  /*36b0*/  SEL R4, R7, RZ, !P0 ;  /* 0x000000ff07047207 */ /* 0x000fc40004000000 */
[----:B------:R-:W-:-:S03]  /*36c0*/  IADD3 R29, P0, PT, R29, R6, RZ ;  /* 0x000000061d1d7210 */ /* 0x000fc60007f1e0ff */
[----:B------:R-:W-:Y:S02]  /*36d0*/  @P1 IMAD.IADD R7, R3, 0x1, R4 ;  /* 0x0000000103071824 */ /* 0x000fe400078e0204 */
[----:B------:R-:W-:Y:S02]  /*36e0*/  IMAD.X R28, R28, 0x1, R5, P0 ;  /* 0x000000011c1c7824 */ /* 0x000fe400000e0605 */
[----:B------:R-:W-:Y:S01]  /*36f0*/  IMAD.MOV.U32 R3, RZ, RZ, R7 ;  /* 0x000000ffff037224 */ /* 0x000fe200078e0007 */
[----:B------:R-:W-:Y:S06]  /*3700*/  BRA `(.L_x_1290) ;  /* 0x0000001000387947 */ /* 0x000fec0003800000 */
.L_x_1289:
[----:B------:R-:W1:Y:S01]  /*3710*/  LDC.64 R30, c[0x0][0x3b0] ;  /* 0x0000ec00ff1e7b82 */ /* 0x000e620000000a00 */
[----:B------:R-:W2:Y:S01]  /*3720*/  LDCU UR5, c[0x0][0x370] ;  /* 0x00006e00ff0577ac */ /* 0x000ea20008000800 */
[----:B------:R-:W-:Y:S01]  /*3730*/  @!P1 IMAD.MOV.U32 R6, RZ, RZ, R35 ;  /* 0x000000ffff069224 */ /* 0x000fe200078e0023 */
[----:B------:R3:W-:Y:S01]  /*3740*/  @!P1 STS [UR4+0xd0], R37 ;  /* 0x0000d025ff009988 */ /* 0x0007e20008000804 */
[----:B------:R-:W-:Y:S01]  /*3750*/  @!P1 IMAD.MOV.U32 R7, RZ, RZ, R36 ;  /* 0x000000ffff079224 */ /* 0x000fe200078e0024 */
[----:B------:R-:W-:Y:S01]  /*3760*/  LOP3.LUT R32, RZ, R40, RZ, 0x33, !PT ;  /* 0x00000028ff207212 */ /* 0x000fe200078e33ff */
[----:B------:R-:W-:Y:S02]  /*3770*/  @!P1 IMAD.MOV.U32 R4, RZ, RZ, R37 ;  /* 0x000000ffff049224 */ /* 0x000fe400078e0025 */
[----:B------:R-:W-:Y:S01]  /*3780*/  @!P1 IMAD.MOV.U32 R5, RZ, RZ, 0x64 ;  /* 0x00000064ff059424 */ /* 0x000fe200078e00ff */
[----:B------:R3:W-:Y:S01]  /*3790*/  @!P1 STS.64 [UR4+0xc8], R6 ;  /* 0x0000c806ff009988 */ /* 0x0007e20008000a04 */
[----:B--2---:R-:W-:Y:S01]  /*37a0*/  UISETP.GT.U32.AND UP0, UPT, UR5, 0x1f3, UPT ;  /* 0x000001f30500788c */ /* 0x004fe2000bf04070 */
[----:B-1----:R-:W-:-:S05]  /*37b0*/  IMAD.WIDE.U32 R30, R39, 0x10, R30 ;  /* 0x00000010271e7825 */ /* 0x002fca00078e001e */
[----:B------:R3:W-:Y:S03]  /*37c0*/  @!P1 ST.E.128.STRONG.GPU desc[UR8][R30.64+0x200], R4 ;  /* 0x000200041e009985 */ /* 0x0007e6000c10fd08 */
[----:B------:R-:W-:Y:S05]  /*37d0*/  BRA.U UP0, `(.L_x_1291) ;  /* 0x0000000100087547 */ /* 0x000fea000b800000 */
[----:B------:R1:W-:Y:S06]  /*37e0*/  MEMBAR.SC.CTA ;  /* 0x0000000000007992 */ /* 0x0003ec0000000000 */
[----:B-1----:R-:W-:Y:S05]  /*37f0*/  BRA `(.L_x_1292) ;  /* 0x0000000000087947 */ /* 0x002fea0003800000 */
.L_x_1291:
[----:B------:R-:W-:Y:S05]  /*3800*/  NANOSLEEP 0x1c2 ;  /* 0x000001c20000795d */ /* 0x000fea0003800000 */
[----:B------:R-:W-:Y:S01]  /*3810*/  NOP ;  /* 0x0000000000007918 */ /* 0x000fe20000000000 */
.L_x_1292:
[----:B---3--:R-:W-:-:S07]  /*3820*/  IMAD.WIDE R30, R32, 0x10, R30 ;  /* 0x00000010201e7825 */ /* 0x008fce00078e021e */
.L_x_1294:
[----:B------:R-:W2:Y:S01]  /*3830*/  LD.E.128.STRONG.GPU R4, desc[UR8][R30.64+0x200] ;  /* 0x000200081e047980 */ /* 0x000ea2000c10fd00 */
[----:B------:R-:W-:Y:S05]  /*3840*/  YIELD ;  /* 0x0000000000007946 */ /* 0x000fea0003800000 */
[----:B------:R-:W-:Y:S01]  /*3850*/  UMOV UR5, 0xffffffff ;  /* 0xffffffff00057882 */ /* 0x000fe20000000000 */
[----:B--2---:R-:W-:Y:S02]  /*3860*/  ISETP.NE.AND P0, PT, R5, 0x63, PT ;  /* 0x000000630500780c */ /* 0x004fe40003f05270 */
[----:B------:R-:W-:Y:S11]  /*3870*/  BRA.DIV UR5, `(.L_x_1293) ;  /* 0x0000008e05447947 */ /* 0x000ff6000b800000 */
[----:B------:R-:W-:-:S13]  /*3880*/  VOTE.ANY P0, !P0 ;  /* 0x0000000000ff7806 */ /* 0x000fda0004000100 */
.L_x_1437:
[----:B------:R-:W-:Y:S05]  /*3890*/  @P0 BRA `(.L_x_1294) ;  /* 0xfffffffc00e40947 */ /* 0x000fea000383ffff */
[----:B------:R-:W-:Y:S01]  /*38a0*/  UMOV UR5, 0xffffffff ;  /* 0xffffffff00057882 */ /* 0x000fe20000000000 */
[----:B------:R-:W-:Y:S01]  /*38b0*/  ISETP.NE.AND P0, PT, R5, 0x65, PT ;  /* 0x000000650500780c */ /* 0x000fe20003f05270 */
[----:B0-----:R-:W-:Y:S02]  /*38c0*/  IMAD.MOV.U32 R41, RZ, RZ, R6 ;  /* 0x000000ffff297224 */ /* 0x001fe400078e0006 */
[----:B------:R-:W-:Y:S02]  /*38d0*/  IMAD.MOV.U32 R42, RZ, RZ, R7 ;  /* 0x000000ffff2a7224 */ /* 0x000fe400078e0007 */
[----:B------:R-:W-:Y:S01]  /*38e0*/  IMAD.MOV.U32 R40, RZ, RZ, R4 ;  /* 0x000000ffff287224 */ /* 0x000fe200078e0004 */
[----:B------:R-:W-:Y:S07]  /*38f0*/  BRA.DIV UR5, `(.L_x_1295) ;  /* 0x0000008e05487947 */ /* 0x000fee000b800000 */
[----:B------:R-:W0:Y:S01]  /*3900*/  S2R R47, SR_GEMASK ;  /* 0x00000000002f7919 */ /* 0x000e220000003c00 */
[----:B------:R-:W-:-:S04]  /*3910*/  VOTE.ANY R34, PT, !P0 ;  /* 0x0000000000227806 */ /* 0x000fc800040e0100 */
[----:B0-----:R-:W-:-:S05]  /*3920*/  LOP3.LUT R34, R34, 0x80000000, R47, 0xec, !PT ;  /* 0x8000000022227812 */ /* 0x001fca00078eec2f */
[----:B------:R-:W-:-:S05]  /*3930*/  VIADD R7, R34, 0xffffffff ;  /* 0xffffffff22077836 */ /* 0x000fca0000000000 */
[----:B------:R-:W-:-:S04]  /*3940*/  LOP3.LUT R7, R34, R7, RZ, 0xc, !PT ;  /* 0x0000000722077212 */ /* 0x000fc800078e0cff */
[----:B------:R-:W0:Y:S02]  /*3950*/  POPC R33, R7 ;  /* 0x0000000700217309 */ /* 0x000e240000000000 */
[----:B0-----:R0:W1:Y:S04]  /*3960*/  SHFL.DOWN PT, R30, R41, 0x1, R33 ;  /* 0x08200000291e7989 */ /* 0x00106800000e0021 */
[----:B------:R0:W2:Y:S04]  /*3970*/  SHFL.DOWN PT, R31, R42, 0x1, R33 ;  /* 0x082000002a1f7989 */ /* 0x0000a800000e0021 */
[----:B------:R0:W3:Y:S02]  /*3980*/  SHFL.DOWN PT, R6, R40, 0x1, R33 ;  /* 0x0820000028067989 */ /* 0x0000e400000e0021 */
.L_x_1443:
[----:B------:R-:W-:Y:S01]  /*3990*/  ISETP.GE.AND P2, PT, R38, R33, PT ;  /* 0x000000212600720c */ /* 0x000fe20003f46270 */
[----:B------:R-:W-:-:S12]  /*39a0*/  UMOV UR5, 0xffffffff ;  /* 0xffffffff00057882 */ /* 0x000fd80000000000 */
[----:B------:R-:W-:Y:S02]  /*39b0*/  @!P2 ISETP.NE.U32.AND P0, PT, R41, RZ, PT ;  /* 0x000000ff2900a20c */ /* 0x000fe40003f05070 */
[----:B-1----:R-:W-:Y:S02]  /*39c0*/  @!P2 IADD3 R30, P3, PT, R30, R41, RZ ;  /* 0x000000291e1ea210 */ /* 0x002fe40007f7e0ff */
[----:B------:R-:W-:-:S03]  /*39d0*/  @!P2 ISETP.NE.AND.EX P0, PT, R42, RZ, PT, P0 ;  /* 0x000000ff2a00a20c */ /* 0x000fc60003f05300 */
[----:B0-----:R-:W-:Y:S02]  /*39e0*/  @!P2 IMAD.MOV.U32 R41, RZ, RZ, R30 ;  /* 0x000000ffff29a224 */ /* 0x001fe400078e001e */
[----:B--2---:R-:W-:Y:S01]  /*39f0*/  @!P2 IMAD.X R30, R31, 0x1, R42, P3 ;  /* 0x000000011f1ea824 */ /* 0x004fe200018e062a */
[----:B---3--:R-:W-:Y:S01]  /*3a00*/  @!P2 SEL R31, R6, RZ, !P0 ;  /* 0x000000ff061fa207 */ /* 0x008fe20004000000 */
[----:B------:R-:W-:Y:S06]  /*3a10*/  BRA.DIV UR5, `(.L_x_1296) ;  /* 0x0000008e05747947 */ /* 0x000fec000b800000 */
.L_x_1446:
[----:B------:R-:W-:Y:S01]  /*3a20*/  UMOV UR5, 0xffffffff ;  /* 0xffffffff00057882 */ /* 0x000fe20000000000 */
[----:B------:R-:W-:Y:S02]  /*3a30*/  @!P2 IMAD.MOV.U32 R42, RZ, RZ, R30 ;  /* 0x000000ffff2aa224 */ /* 0x000fe400078e001e */
[----:B------:R-:W-:Y:S01]  /*3a40*/  @!P2 IMAD.IADD R40, R40, 0x1, R31 ;  /* 0x000000012828a824 */ /* 0x000fe200078e021f */
[----:B------:R-:W-:Y:S06]  /*3a50*/  BRA.DIV UR5, `(.L_x_1297) ;  /* 0x0000008e05847947 */ /* 0x000fec000b800000 */
[----:B------:R0:W1:Y:S04]  /*3a60*/  SHFL.DOWN PT, R30, R41, 0x2, R33 ;  /* 0x08400000291e7989 */ /* 0x00006800000e0021 */
[----:B------:R0:W2:Y:S04]  /*3a70*/  SHFL.DOWN PT, R31, R42, 0x2, R33 ;  /* 0x084000002a1f7989 */ /* 0x0000a800000e0021 */
[----:B------:R0:W3:Y:S02]  /*3a80*/  SHFL.DOWN PT, R6, R40, 0x2, R33 ;  /* 0x0840000028067989 */ /* 0x0000e400000e0021 */
.L_x_1451:
[----:B------:R-:W-:Y:S01]  /*3a90*/  VIADD R46, R38, 0x2 ;  /* 0x00000002262e7836 */ /* 0x000fe20000000000 */
[----:B------:R-:W-:-:S04]  /*3aa0*/  UMOV UR5, 0xffffffff ;  /* 0xffffffff00057882 */ /* 0x000fc80000000000 */
[----:B------:R-:W-:-:S13]  /*3ab0*/  ISETP.GT.AND P2, PT, R46, R33, PT ;  /* 0x000000212e00720c */ /* 0x000fda0003f44270 */
[----:B------:R-:W-:Y:S02]  /*3ac0*/  @!P2 ISETP.NE.U32.AND P0, PT, R41, RZ, PT ;  /* 0x000000ff2900a20c */ /* 0x000fe40003f05070 */
[----:B-1----:R-:W-:Y:S02]  /*3ad0*/  @!P2 IADD3 R30, P3, PT, R30, R41, RZ ;  /* 0x000000291e1ea210 */ /* 0x002fe40007f7e0ff */
[----:B------:R-:W-:-:S03]  /*3ae0*/  @!P2 ISETP.NE.AND.EX P0, PT, R42, RZ, PT, P0 ;  /* 0x000000ff2a00a20c */ /* 0x000fc60003f05300 */
[----:B--2---:R-:W-:Y:S01]  /*3af0*/  @!P2 IMAD.X R43, R31, 0x1, R42, P3 ;  /* 0x000000011f2ba824 */ /* 0x004fe200018e062a */
[----:B---3--:R-:W-:Y:S01]  /*3b00*/  @!P2 SEL R31, R6, RZ, !P0 ;  /* 0x000000ff061fa207 */ /* 0x008fe20004000000 */
[----:B------:R-:W-:Y:S08]  /*3b10*/  BRA.DIV UR5, `(.L_x_1298) ;  /* 0x0000008e05a87947 */ /* 0x000ff0000b800000 */
.L_x_1454:
[----:B------:R-:W-:Y:S01]  /*3b20*/  UMOV UR5, 0xffffffff ;  /* 0xffffffff00057882 */ /* 0x000fe20000000000 */
[----:B0-----:R-:W-:Y:S02]  /*3b30*/  @!P2 IMAD.MOV.U32 R41, RZ, RZ, R30 ;  /* 0x000000ffff29a224 */ /* 0x001fe400078e001e */
[----:B------:R-:W-:Y:S02]  /*3b40*/  @!P2 IMAD.MOV.U32 R42, RZ, RZ, R43 ;  /* 0x000000ffff2aa224 */ /* 0x000fe400078e002b */
[----:B------:R-:W-:Y:S01]  /*3b50*/  @!P2 IMAD.IADD R40, R40, 0x1, R31 ;  /* 0x000000012828a824 */ /* 0x000fe200078e021f */
[----:B------:R-:W-:Y:S06]  /*3b60*/  BRA.DIV UR5, `(.L_x_1299) ;  /* 0x0000008e05b47947 */ /* 0x000fec000b800000 */
[----:B------:R0:W1:Y:S04]  /*3b70*/  SHFL.DOWN PT, R30, R41, 0x4, R33 ;  /* 0x08800000291e7989 */ /* 0x00006800000e0021 */
[----:B------:R0:W2:Y:S04]  /*3b80*/  SHFL.DOWN PT, R31, R42, 0x4, R33 ;  /* 0x088000002a1f7989 */ /* 0x0000a800000e0021 */
[----:B------:R0:W3:Y:S02]  /*3b90*/  SHFL.DOWN PT, R6, R40, 0x4, R33 ;  /* 0x0880000028067989 */ /* 0x0000e400000e0021 */
.L_x_1459:
        /* <DEDUP_REMOVED lines=9> */
.L_x_1462:
        /* <DEDUP_REMOVED lines=8> */
.L_x_1467:
        /* <DEDUP_REMOVED lines=9> */
.L_x_1470:
        /* <DEDUP_REMOVED lines=8> */
.L_x_1475:
[----:B------:R-:W-:Y:S01]  /*3dc0*/  VIADD R43, R38, 0x10 ;  /* 0x00000010262b7836 */ /* 0x000fe20000000000 */
[----:B------:R-:W4:Y:S01]  /*3dd0*/  LDC.64 R30, c[0x0][0x3b0] ;  /* 0x0000ec00ff1e7b82 */ /* 0x000f220000000a00 */
[----:B------:R-:W-:Y:S01]  /*3de0*/  UMOV UR5, 0xffffffff ;  /* 0xffffffff00057882 */ /* 0x000fe20000000000 */
[----:B------:R-:W-:Y:S02]  /*3df0*/  ISETP.NE.AND P0, PT, R5, 0x65, PT ;  /* 0x000000650500780c */ /* 0x000fe40003f05270 */
[----:B------:R-:W-:-:S13]  /*3e00*/  ISETP.GT.AND P3, PT, R43, R33, PT ;  /* 0x000000212b00720c */ /* 0x000fda0003f64270 */
[----:B------:R-:W-:Y:S02]  /*3e10*/  @!P3 ISETP.NE.U32.AND P2, PT, R41, RZ, PT ;  /* 0x000000ff2900b20c */ /* 0x000fe40003f45070 */
[----:B-1----:R-:W-:Y:S02]  /*3e20*/  @!P3 IADD3 R48, P4, PT, R48, R41, RZ ;  /* 0x000000293030b210 */ /* 0x002fe40007f9e0ff */
[----:B------:R-:W-:Y:S02]  /*3e30*/  @!P3 ISETP.NE.AND.EX P2, PT, R42, RZ, PT, P2 ;  /* 0x000000ff2a00b20c */ /* 0x000fe40003f45320 */
[----:B----4-:R-:W-:Y:S01]  /*3e40*/  IADD3 R30, P5, PT, R30, 0x200, RZ ;  /* 0x000002001e1e7810 */ /* 0x010fe20007fbe0ff */
[----:B--2---:R-:W-:Y:S01]  /*3e50*/  @!P3 IMAD.X R49, R49, 0x1, R42, P4 ;  /* 0x000000013131b824 */ /* 0x004fe200020e062a */
[----:B---3--:R-:W-:Y:S01]  /*3e60*/  @!P3 SEL R5, R6, RZ, !P2 ;  /* 0x000000ff0605b207 */ /* 0x008fe20005000000 */
[----:B------:R-:W-:Y:S10]  /*3e70*/  BRA.DIV UR5, `(.L_x_1304) ;  /* 0x00000092052c7947 */ /* 0x000ff4000b800000 */
.L_x_1478:
[----:B------:R-:W-:Y:S01]  /*3e80*/  UMOV UR5, 0xffffffff ;  /* 0xffffffff00057882 */ /* 0x000fe20000000000 */
[----:B0-----:R-:W-:Y:S02]  /*3e90*/  @!P3 IMAD.MOV.U32 R42, RZ, RZ, R49 ;  /* 0x000000ffff2ab224 */ /* 0x001fe400078e0031 */
[----:B------:R-:W-:Y:S02]  /*3ea0*/  @!P3 IMAD.MOV.U32 R41, RZ, RZ, R48 ;  /* 0x000000ffff29b224 */ /* 0x000fe400078e0030 */
[----:B------:R-:W-:Y:S02]  /*3eb0*/  @!P3 IMAD.IADD R40, R40, 0x1, R5 ;  /* 0x000000012828b824 */ /* 0x000fe400078e0205 */
[----:B------:R-:W-:Y:S02]  /*3ec0*/  IMAD.X R31, RZ, RZ, R31, P5 ;  /* 0x000000ffff1f7224 */ /* 0x000fe400028e061f */
[----:B------:R-:W-:Y:S01]  /*3ed0*/  IMAD.IADD R49, R32, 0x1, R39 ;  /* 0x0000000120317824 */ /* 0x000fe200078e0227 */
[----:B------:R-:W-:Y:S06]  /*3ee0*/  BRA.DIV UR5, `(.L_x_1305) ;  /* 0x0000009205307947 */ /* 0x000fec000b800000 */
[----:B------:R-:W-:-:S13]  /*3ef0*/  VOTE.ALL P0, P0 ;  /* 0x0000000000ff7806 */ /* 0x000fda0000000000 */
.L_x_1481:
[----:B------:R-:W-:Y:S05]  /*3f00*/  @!P0 BRA `(.L_x_1306) ;  /* 0x0000000400b48947 */ /* 0x000fea0003800000 */
.L_x_1320:
[----:B------:R-:W-:-:S07]  /*3f10*/  IMAD.WIDE R32, R49, 0x10, R30 ;  /* 0x0000001031207825 */ /* 0x000fce00078e021e */
.L_x_1308:
[----:B------:R-:W2:Y:S01]  /*3f20*/  LD.E.128.STRONG.GPU R4, desc[UR8][R32.64+-0x200] ;  /* 0xfffe000820047980 */ /* 0x000ea2000c10fd00 */
[----:B------:R-:W-:Y:S05]  /*3f30*/  YIELD ;  /* 0x0000000000007946 */ /* 0x000fea0003800000 */
[----:B------:R-:W-:Y:S01]  /*3f40*/  UMOV UR5, 0xffffffff ;  /* 0xffffffff00057882 */ /* 0x000fe20000000000 */
[----:B--2---:R-:W-:Y:S02]  /*3f50*/  ISETP.NE.AND P0, PT, R5, 0x63, PT ;  /* 0x000000630500780c */ /* 0x004fe40003f05270 */
[----:B------:R-:W-:Y:S11]  /*3f60*/  BRA.DIV UR5, `(.L_x_1307) ;  /* 0x0000009205347947 */ /* 0x000ff6000b800000 */
[----:B------:R-:W-:-:S13]  /*3f70*/  VOTE.ANY P0, !P0 ;  /* 0x0000000000ff7806 */ /* 0x000fda0004000100 */
.L_x_1484:
[----:B------:R-:W-:Y:S05]  /*3f80*/  @P0 BRA `(.L_x_1308) ;  /* 0xfffffffc00e40947 */ /* 0x000fea000383ffff */
[----:B------:R-:W-:Y:S01]  /*3f90*/  UMOV UR5, 0xffffffff ;  /* 0xffffffff00057882 */ /* 0x000fe20000000000 */
[----:B------:R-:W-:Y:S01]  /*3fa0*/  ISETP.NE.AND P0, PT, R5, 0x65, PT ;  /* 0x000000650500780c */ /* 0x000fe20003f05270 */
[----:B------:R-:W-:Y:S02]  /*3fb0*/  IMAD.MOV.U32 R32, RZ, RZ, R6 ;  /* 0x000000ffff207224 */ /* 0x000fe400078e0006 */
[----:B------:R-:W-:Y:S02]  /*3fc0*/  IMAD.MOV.U32 R51, RZ, RZ, R7 ;  /* 0x000000ffff337224 */ /* 0x000fe400078e0007 */
[----:B------:R-:W-:Y:S01]  /*3fd0*/  IMAD.MOV.U32 R48, RZ, RZ, R4 ;  /* 0x000000ffff307224 */ /* 0x000fe200078e0004 */
[----:B------:R-:W-:Y:S07]  /*3fe0*/  BRA.DIV UR5, `(.L_x_1309) ;  /* 0x0000009205387947 */ /* 0x000fee000b800000 */
[----:B------:R-:W-:-:S04]  /*3ff0*/  VOTE.ANY R34, PT, !P0 ;  /* 0x0000000000227806 */ /* 0x000fc800040e0100 */
[----:B------:R-:W-:-:S05]  /*4000*/  LOP3.LUT R34, R34, 0x80000000, R47, 0xec, !PT ;  /* 0x8000000022227812 */ /* 0x000fca00078eec2f */
[----:B------:R-:W-:-:S05]  /*4010*/  VIADD R7, R34, 0xffffffff ;  /* 0xffffffff22077836 */ /* 0x000fca0000000000 */
[----:B------:R-:W-:-:S04]  /*4020*/  LOP3.LUT R7, R34, R7, RZ, 0xc, !PT ;  /* 0x0000000722077212 */ /* 0x000fc800078e0cff */
[----:B------:R-:W0:Y:S02]  /*4030*/  POPC R33, R7 ;  /* 0x0000000700217309 */ /* 0x000e240000000000 */
[----:B0-----:R0:W1:Y:S04]  /*4040*/  SHFL.DOWN PT, R53, R32, 0x1, R33 ;  /* 0x0820000020357989 */ /* 0x00106800000e0021 */
[----:B------:R0:W2:Y:S04]  /*4050*/  SHFL.DOWN PT, R50, R51, 0x1, R33 ;  /* 0x0820000033327989 */ /* 0x0000a800000e0021 */
[----:B------:R0:W3:Y:S02]  /*4060*/  SHFL.DOWN PT, R52, R48, 0x1, R33 ;  /* 0x0820000030347989 */ /* 0x0000e400000e0021 */
.L_x_1490:
[----:B------:R-:W-:Y:S01]  /*4070*/  ISETP.GE.AND P2, PT, R38, R33, PT ;  /* 0x000000212600720c */ /* 0x000fe20003f46270 */
[----:B------:R-:W-:-:S12]  /*4080*/  UMOV UR5, 0xffffffff ;  /* 0xffffffff00057882 */ /* 0x000fd80000000000 */
[----:B-1----:R-:W-:Y:S02]  /*4090*/  @!P2 IADD3 R53, P3, PT, R53, R32, RZ ;  /* 0x000000203535a210 */ /* 0x002fe40007f7e0ff */
[----:B------:R-:W-:-:S03]  /*40a0*/  @!P2 ISETP.NE.U32.AND P0, PT, R32, RZ, PT ;  /* 0x000000ff2000a20c */ /* 0x000fc60003f05070 */
[----:B0-----:R-:W-:Y:S01]  /*40b0*/  @!P2 IMAD.MOV.U32 R32, RZ, RZ, R53 ;  /* 0x000000ffff20a224 */ /* 0x001fe200078e0035 */
[----:B------:R-:W-:Y:S09]  /*40c0*/  BRA.DIV UR5, `(.L_x_1310) ;  /* 0x0000009205747947 */ /* 0x000ff2000b800000 */
.L_x_1493:
[----:B------:R-:W-:Y:S01]  /*40d0*/  @!P2 ISETP.NE.AND.EX P0, PT, R51, RZ, PT, P0 ;  /* 0x000000ff3300a20c */ /* 0x000fe20003f05300 */
[----:B------:R-:W-:Y:S01]  /*40e0*/  UMOV UR5, 0xffffffff ;  /* 0xffffffff00057882 */ /* 0x000fe20000000000 */
[----:B--2---:R-:W-:Y:S02]  /*40f0*/  @!P2 IMAD.X R50, R50, 0x1, R51, P3 ;  /* 0x000000013232a824 */ /* 0x004fe400018e0633 */
[----:B---3--:R-:W-:Y:S02]  /*4100*/  @!P2 SEL R7, R52, RZ, !P0 ;  /* 0x000000ff3407a207 */ /* 0x008fe40004000000 */
[----:B------:R-:W-:-:S03]  /*4110*/  @!P2 IMAD.MOV.U32 R51, RZ, RZ, R50 ;  /* 0x000000ffff33a224 */ /* 0x000fc600078e0032 */
[----:B------:R-:W-:Y:S01]  /*4120*/  @!P2 IMAD.IADD R48, R48, 0x1, R7 ;  /* 0x000000013030a824 */ /* 0x000fe200078e0207 */
[----:B------:R-:W-:Y:S06]  /*4130*/  BRA.DIV UR5, `(.L_x_1311) ;  /* 0x0000009205787947 */ /* 0x000fec000b800000 */
[----:B------:R0:W1:Y:S04]  /*4140*/  SHFL.DOWN PT, R53, R32, 0x2, R33 ;  /* 0x0840000020357989 */ /* 0x00006800000e0021 */
[----:B------:R0:W2:Y:S04]  /*4150*/  SHFL.DOWN PT, R50, R51, 0x2, R33 ;  /* 0x0840000033327989 */ /* 0x0000a800000e0021 */
[----:B------:R0:W3:Y:S02]  /*4160*/  SHFL.DOWN PT, R52, R48, 0x2, R33 ;  /* 0x0840000030347989 */ /* 0x0000e400000e0021 */
.L_x_1498:
[----:B------:R-:W-:Y:S01]  /*4170*/  ISETP.GT.AND P2, PT, R46, R33, PT ;  /* 0x000000212e00720c */ /* 0x000fe20003f44270 */
[----:B------:R-:W-:-:S12]  /*4180*/  UMOV UR5, 0xffffffff ;  /* 0xffffffff00057882 */ /* 0x000fd80000000000 */
[----:B-1----:R-:W-:Y:S02]  /*4190*/  @!P2 IADD3 R53, P3, PT, R53, R32, RZ ;  /* 0x000000203535a210 */ /* 0x002fe40007f7e0ff */
[----:B------:R-:W-:-:S03]  /*41a0*/  @!P2 ISETP.NE.U32.AND P0, PT, R32, RZ, PT ;  /* 0x000000ff2000a20c */ /* 0x000fc60003f05070 */
[----:B0-----:R-:W-:Y:S01]  /*41b0*/  @!P2 IMAD.MOV.U32 R32, RZ, RZ, R53 ;  /* 0x000000ffff20a224 */ /* 0x001fe200078e0035 */
[----:B------:R-:W-:Y:S09]  /*41c0*/  BRA.DIV UR5, `(.L_x_1312) ;  /* 0x0000009205ac7947 */ /* 0x000ff2000b800000 */
.L_x_1501:
        /* <DEDUP_REMOVED lines=10> */
.L_x_1506:
[----:B------:R-:W-:Y:S01]  /*4270*/  ISETP.GT.AND P2, PT, R45, R33, PT ;  /* 0x000000212d00720c */ /* 0x000fe20003f44270 */
[----:B------:R-:W-:-:S12]  /*4280*/  UMOV UR5, 0xffffffff ;  /* 0xffffffff00057882 */ /* 0x000fd80000000000 */
[----:B-1----:R-:W-:Y:S02]  /*4290*/  @!P2 IADD3 R53, P3, PT, R53, R32, RZ ;  /* 0x000000203535a210 */ /* 0x002fe40007f7e0ff */
[----:B------:R-:W-:-:S03]  /*42a0*/  @!P2 ISETP.NE.U32.AND P0, PT, R32, RZ, PT ;  /* 0x000000ff2000a20c */ /* 0x000fc60003f05070 */
[----:B0-----:R-:W-:Y:S01]  /*42b0*/  @!P2 IMAD.MOV.U32 R32, RZ, RZ, R53 ;  /* 0x000000ffff20a224 */ /* 0x001fe200078e0035 */
[----:B------:R-:W-:Y:S09]  /*42c0*/  BRA.DIV UR5, `(.L_x_1314) ;  /* 0x0000009205e47947 */ /* 0x000ff2000b800000 */
.L_x_1509:
        /* <DEDUP_REMOVED lines=10> */
.L_x_1514:
[----:B------:R-:W-:Y:S01]  /*4370*/  ISETP.GT.AND P2, PT, R44, R33, PT ;  /* 0x000000212c00720c */ /* 0x000fe20003f44270 */
[----:B------:R-:W-:-:S12]  /*4380*/  UMOV UR5, 0xffffffff ;  /* 0xffffffff00057882 */ /* 0x000fd80000000000 */
[----:B-1----:R-:W-:Y:S02]  /*4390*/  @!P2 IADD3 R53, P3, PT, R53, R32, RZ ;  /* 0x000000203535a210 */ /* 0x002fe40007f7e0ff */
[----:B------:R-:W-:-:S03]  /*43a0*/  @!P2 ISETP.NE.U32.AND P0, PT, R32, RZ, PT ;  /* 0x000000ff2000a20c */ /* 0x000fc60003f05070 */
[----:B0-----:R-:W-:Y:S01]  /*43b0*/  @!P2 IMAD.MOV.U32 R32, RZ, RZ, R53 ;  /* 0x000000ffff20a224 */ /* 0x001fe200078e0035 */
[----:B------:R-:W-:Y:S09]  /*43c0*/  BRA.DIV UR5, `(.L_x_1316) ;  /* 0x00000096051c7947 */ /* 0x000ff2000b800000 */
.L_x_1517:
        /* <DEDUP_REMOVED lines=10> */
.L_x_1522:
[----:B------:R-:W-:Y:S01]  /*4470*/  ISETP.GT.AND P4, PT, R43, R33, PT ;  /* 0x000000212b00720c */ /* 0x000fe20003f84270 */
[----:B------:R-:W-:Y:S01]  /*4480*/  UMOV UR5, 0xffffffff ;  /* 0xffffffff00057882 */ /* 0x000fe20000000000 */
[----:B------:R-:W-:-:S11]  /*4490*/  ISETP.NE.AND P0, PT, R5, 0x65, PT ;  /* 0x000000650500780c */ /* 0x000fd60003f05270 */
[----:B------:R-:W-:Y:S02]  /*44a0*/  @!P4 ISETP.NE.U32.AND P2, PT, R32, RZ, PT ;  /* 0x000000ff2000c20c */ /* 0x000fe40003f45070 */
[----:B-1----:R-:W-:Y:S02]  /*44b0*/  @!P4 IADD3 R53, P5, PT, R53, R32, RZ ;  /* 0x000000203535c210 */ /* 0x002fe40007fbe0ff */
[----:B------:R-:W-:-:S03]  /*44c0*/  @!P4 ISETP.NE.AND.EX P2, PT, R51, RZ, PT, P2 ;  /* 0x000000ff3300c20c */ /* 0x000fc60003f45320 */
[----:B0-----:R-:W-:Y:S01]  /*44d0*/  @!P4 IMAD.MOV.U32 R32, RZ, RZ, R53 ;  /* 0x000000ffff20c224 */ /* 0x001fe200078e0035 */
[----:B---3--:R-:W-:Y:S01]  /*44e0*/  @!P4 SEL R5, R6, RZ, !P2 ;  /* 0x000000ff0605c207 */ /* 0x008fe20005000000 */
[----:B--2---:R-:W-:Y:S01]  /*44f0*/  @!P4 IMAD.X R50, R50, 0x1, R51, P5 ;  /* 0x000000013232c824 */ /* 0x004fe200028e0633 */
[C---:B------:R-:W-:Y:S02]  /*4500*/  ISETP.NE.U32.AND P2, PT, R41.reuse, RZ, PT ;  /* 0x000000ff2900720c */ /* 0x040fe40003f45070 */
[----:B------:R-:W-:Y:S01]  /*4510*/  IADD3 R41, P3, PT, R41, R32, RZ ;  /* 0x0000002029297210 */ /* 0x000fe20007f7e0ff */
[----:B------:R-:W-:Y:S01]  /*4520*/  @!P4 IMAD.IADD R48, R48, 0x1, R5 ;  /* 0x000000013030c824 */ /* 0x000fe200078e0205 */
[----:B------:R-:W-:Y:S01]  /*4530*/  ISETP.NE.AND.EX P2, PT, R42, RZ, PT, P2 ;  /* 0x000000ff2a00720c */ /* 0x000fe20003f45320 */
[----:B------:R-:W-:-:S03]  /*4540*/  @!P4 IMAD.MOV.U32 R51, RZ, RZ, R50 ;  /* 0x000000ffff33c224 */ /* 0x000fc600078e0032 */
[----:B------:R-:W-:Y:S01]  /*4550*/  SEL R5, R48, RZ, !P2 ;  /* 0x000000ff30057207 */ /* 0x000fe20005000000 */
[----:B------:R-:W-:Y:S08]  /*4560*/  BRA.DIV UR5, `(.L_x_1318) ;  /* 0x0000009605287947 */ /* 0x000ff0000b800000 */
.L_x_1525:
[----:B------:R-:W-:Y:S01]  /*4570*/  UMOV UR5, 0xffffffff ;  /* 0xffffffff00057882 */ /* 0x000fe20000000000 */
[----:B------:R-:W-:Y:S02]  /*4580*/  IMAD.X R42, R42, 0x1, R51, P3 ;  /* 0x000000012a2a7824 */ /* 0x000fe400018e0633 */
[----:B------:R-:W-:Y:S02]  /*4590*/  IMAD.IADD R40, R5, 0x1, R40 ;  /* 0x0000000105287824 */ /* 0x000fe400078e0228 */
[----:B------:R-:W-:Y:S01]  /*45a0*/  VIADD R49, R49, 0xffffffe0 ;  /* 0xffffffe031317836 */ /* 0x000fe20000000000 */
[----:B------:R-:W-:Y:S06]  /*45b0*/  BRA.DIV UR5, `(.L_x_1319) ;  /* 0x0000009605347947 */ /* 0x000fec000b800000 */
[----:B------:R-:W-:-:S13]  /*45c0*/  VOTE.ALL P0, P0 ;  /* 0x0000000000ff7806 */ /* 0x000fda0000000000 */
.L_x_1528:
[----:B------:R-:W-:Y:S05]  /*45d0*/  @P0 BRA `(.L_x_1320) ;  /* 0xfffffff8004c0947 */ /* 0x000fea000383ffff */
.L_x_1306:
[----:B------:R-:W-:Y:S01]  /*45e0*/  ISETP.NE.AND P2, PT, R38, RZ, PT ;  /* 0x000000ff2600720c */ /* 0x000fe20003f45270 */
[----:B------:R-:W-:Y:S01]  /*45f0*/  BSSY.RECONVERGENT B0, `(.L_x_1321) ;  /* 0x000001a000007945 */ /* 0x000fe20003800200 */
[----:B------:R-:W-:Y:S02]  /*4600*/  IMAD.MOV.U32 R30, RZ, RZ, R41 ;  /* 0x000000ffff1e7224 */ /* 0x000fe400078e0029 */
[----:B------:R-:W-:-:S09]  /*4610*/  IMAD.MOV.U32 R31, RZ, RZ, R42 ;  /* 0x000000ffff1f7224 */ /* 0x000fd200078e002a */
[----:B------:R-:W0:Y:S01]  /*4620*/  @!P2 S2R R5, SR_CgaCtaId ;  /* 0x000000000005a919 */ /* 0x000e220000008800 */
[----:B------:R-:W-:-:S04]  /*4630*/  @!P2 MOV R4, 0x400 ;  /* 0x000004000004a802 */ /* 0x000fc80000000f00 */
[----:B0-----:R-:W-:Y:S01]  /*4640*/  @!P2 LEA R43, R5, R4, 0x18 ;  /* 0x00000004052ba211 */ /* 0x001fe200078ec0ff */
[----:B------:R-:W-:Y:S06]  /*4650*/  @P1 BRA `(.L_x_1322) ;  /* 0x00000000004c1947 */ /* 0x000fec0003800000 */
[----:B------:R-:W0:Y:S01]  /*4660*/  S2UR UR6, SR_CgaCtaId ;  /* 0x00000000000679c3 */ /* 0x000e220000008800 */
[----:B------:R-:W-:Y:S01]  /*4670*/  ISETP.NE.U32.AND P0, PT, R35, RZ, PT ;  /* 0x000000ff2300720c */ /* 0x000fe20003f05070 */
[----:B------:R-:W-:Y:S01]  /*4680*/  UMOV UR5, 0x400 ;  /* 0x0000040000057882 */ /* 0x000fe20000000000 */
[----:B------:R-:W-:Y:S02]  /*4690*/  IADD3 R35, P1, PT, R30, R35, RZ ;  /* 0x000000231e237210 */ /* 0x000fe40007f3e0ff */
[----:B------:R-:W-:-:S03]  /*46a0*/  ISETP.NE.AND.EX P0, PT, R36, RZ, PT, P0 ;  /* 0x000000ff2400720c */ /* 0x000fc60003f05300 */
[----:B------:R-:W1:Y:S01]  /*46b0*/  LDC.64 R4, c[0x0][0x3b0] ;  /* 0x0000ec00ff047b82 */ /* 0x000e620000000a00 */
[----:B------:R-:W-:Y:S01]  /*46c0*/  SEL R6, R40, RZ, !P0 ;  /* 0x000000ff28067207 */ /* 0x000fe20004000000 */
[----:B------:R-:W-:-:S04]  /*46d0*/  IMAD.X R7, R31, 0x1, R36, P1 ;  /* 0x000000011f077824 */ /* 0x000fc800008e0624 */
[----:B------:R-:W-:Y:S02]  /*46e0*/  IMAD.IADD R37, R37, 0x1, R6 ;  /* 0x0000000125257824 */ /* 0x000fe400078e0206 */
[----:B------:R-:W-:Y:S01]  /*46f0*/  IMAD.MOV.U32 R6, RZ, RZ, R35 ;  /* 0x000000ffff067224 */ /* 0x000fe200078e0023 */
[----:B0-----:R-:W-:Y:S01]  /*4700*/  ULEA UR5, UR6, UR5, 0x18 ;  /* 0x0000000506057291 */ /* 0x001fe2000f8ec0ff */
[----:B-1----:R-:W-:-:S04]  /*4710*/  IMAD.WIDE.U32 R32, R39, 0x10, R4 ;  /* 0x0000001027207825 */ /* 0x002fc800078e0004 */
[----:B------:R-:W-:Y:S02]  /*4720*/  IMAD.MOV.U32 R4, RZ, RZ, R37 ;  /* 0x000000ffff047224 */ /* 0x000fe400078e0025 */
[----:B------:R-:W-:-:S05]  /*4730*/  IMAD.MOV.U32 R5, RZ, RZ, 0x65 ;  /* 0x00000065ff057424 */ /* 0x000fca00078e00ff */
[----:B------:R0:W-:Y:S04]  /*4740*/  ST.E.128.STRONG.GPU desc[UR8][R32.64+0x200], R4 ;  /* 0x0002000420007985 */ /* 0x0001e8000c10fd08 */
[----:B------:R0:W-:Y:S04]  /*4750*/  STS.64 [UR5+0xb8], R6 ;  /* 0x0000b806ff007988 */ /* 0x0001e80008000a05 */
[----:B------:R0:W-:Y:S04]  /*4760*/  STS [UR5+0xc0], R37 ;  /* 0x0000c025ff007988 */ /* 0x0001e80008000805 */
[----:B------:R0:W-:Y:S04]  /*4770*/  STS.64 [UR5+0xa8], R30 ;  /* 0x0000a81eff007988 */ /* 0x0001e80008000a05 */
[----:B------:R0:W-:Y:S02]  /*4780*/  STS [UR5+0xb0], R40 ;  /* 0x0000b028ff007988 */ /* 0x0001e40008000805 */
.L_x_1322:
[----:B------:R-:W-:Y:S05]  /*4790*/  BSYNC.RECONVERGENT B0 ;  /* 0x0000000000007941 */ /* 0x000fea0003800200 */
.L_x_1321:
[----:B------:R1:W-:Y:S01]  /*47a0*/  @!P2 STS.64 [R43+0x88], R30 ;  /* 0x0000881e2b00a388 */ /* 0x0003e20000000a00 */
[----:B------:R-:W-:Y:S02]  /*47b0*/  @!P2 IMAD.MOV.U32 R29, RZ, RZ, R30 ;  /* 0x000000ffff1da224 */ /* 0x000fe400078e001e */
[----:B------:R-:W-:Y:S01]  /*47c0*/  @!P2 IMAD.MOV.U32 R28, RZ, RZ, R31 ;  /* 0x000000ffff1ca224 */ /* 0x000fe200078e001f */
[----:B------:R1:W-:Y:S01]  /*47d0*/  @!P2 STS [R43+0x90], R40 ;  /* 0x000090282b00a388 */ /* 0x0003e20000000800 */
[----:B------:R-:W-:-:S07]  /*47e0*/  @!P2 IMAD.MOV.U32 R3, RZ, RZ, R40 ;  /* 0x000000ffff03a224 */ /* 0x000fce00078e0028 */
.L_x_1290:
[----:B0-----:R-:W0:Y:S01]  /*47f0*/  S2R R33, SR_TID.X ;  /* 0x0000000000217919 */ /* 0x001e220000002100 */
[----:B------:R-:W-:Y:S05]  /*4800*/  WARPSYNC.ALL ;  /* 0x0000000000007948 */ /* 0x000fea0003800000 */
[----:B------:R-:W-:Y:S01]  /*4810*/  BAR.SYNC.DEFER_BLOCKING 0x0 ;  /* 0x0000000000007b1d */ /* 0x000fe20000010000 */
[----:B------:R-:W-:-:S05]  /*4820*/  ISETP.NE.AND P1, PT, R2, R8, PT ;  /* 0x000000080200720c */ /* 0x000fca0003f25270 */
        /* <DEDUP_REMOVED lines=9> */
[----:B------:R-:W2:Y:S01]  /*48c0*/  LDS R6, [UR5+0x90] ;  /* 0x00009005ff067984 */ /* 0x000ea20008000800 */
[----:B0-----:R-:W-:Y:S02]  /*48d0*/  IADD3 R29, P2, PT, R4, R29, RZ ;  /* 0x0000001d041d7210 */ /* 0x001fe40007f5e0ff */
[----:B--2---:R-:W-:-:S03]  /*48e0*/  SEL R6, R6, RZ, !P0 ;  /* 0x000000ff06067207 */ /* 0x004fc60004000000 */
[----:B------:R-:W-:Y:S02]  /*48f0*/  IMAD.X R28, R5, 0x1, R28, P2 ;  /* 0x00000001051c7824 */ /* 0x000fe400010e061c */
[----:B------:R-:W-:-:S07]  /*4900*/  IMAD.IADD R3, R3, 0x1, R6 ;  /* 0x0000000103037824 */ /* 0x000fce00078e0206 */
.L_x_1324:
[----:B------:R-:W-:Y:S05]  /*4910*/  BSYNC.RECONVERGENT B0 ;  /* 0x0000000000007941 */ /* 0x000fea0003800200 */
.L_x_1323:
[----:B------:R-:W-:Y:S01]  /*4920*/  SEL R4, R3, RZ, !P1 ;  /* 0x000000ff03047207 */ /* 0x000fe20004800000 */
[----:B------:R-:W0:Y:S01]  /*4930*/  S2UR UR5, SR_CgaCtaId ;  /* 0x00000000000579c3 */ /* 0x000e220000008800 */
[----:B------:R-:W-:Y:S01]  /*4940*/  ISETP.NE.AND P6, PT, R8, R10, PT ;  /* 0x0000000a0800720c */ /* 0x000fe20003fc5270 */
[----:B------:R-:W-:Y:S01]  /*4950*/  UMOV UR4, 0x400 ;  /* 0x0000040000047882 */ /* 0x000fe20000000000 */
[----:B------:R-:W-:Y:S01]  /*4960*/  ISETP.NE.AND P2, PT, R10, R12, PT ;  /* 0x0000000c0a00720c */ /* 0x000fe20003f45270 */
[----:B------:R-:W-:Y:S01]  /*4970*/  IMAD.IADD R9, R9, 0x1, R4 ;  /* 0x0000000109097824 */ /* 0x000fe200078e0204 */
[----:B------:R-:W-:Y:S02]  /*4980*/  ISETP.NE.AND P0, PT, R12, R14, PT ;  /* 0x0000000e0c00720c */ /* 0x000fe40003f05270 */
[----:B------:R-:W-:Y:S02]  /*4990*/  ISETP.NE.AND P3, PT, R8, R10, PT ;  /* 0x0000000a0800720c */ /* 0x000fe40003f65270 */
[----:B------:R-:W-:-:S02]  /*49a0*/  SEL R4, R9, RZ, !P6 ;  /* 0x000000ff09047207 */ /* 0x000fc40007000000 */
[----:B------:R-:W-:Y:S02]  /*49b0*/  ISETP.NE.AND P4, PT, R10, R12, PT ;  /* 0x0000000c0a00720c */ /* 0x000fe40003f85270 */
[----:B------:R-:W-:Y:S01]  /*49c0*/  SEL R7, RZ, 0x1, !P3 ;  /* 0x00000001ff077807 */ /* 0x000fe20005800000 */
[----:B------:R-:W-:Y:S01]  /*49d0*/  IMAD.IADD R11, R11, 0x1, R4 ;  /* 0x000000010b0b7824 */ /* 0x000fe200078e0204 */
[----:B-1----:R-:W-:Y:S02]  /*49e0*/  SEL R30, RZ, 0x1, !P4 ;  /* 0x00000001ff1e7807 */ /* 0x002fe40006000000 */
[----:B------:R-:W-:Y:S02]  /*49f0*/  ISETP.NE.AND P3, PT, R12, R14, PT ;  /* 0x0000000e0c00720c */ /* 0x000fe40003f65270 */
[----:B------:R-:W-:Y:S02]  /*4a00*/  SEL R4, R11, RZ, !P2 ;  /* 0x000000ff0b047207 */ /* 0x000fe40005000000 */
[----:B------:R-:W-:-:S02]  /*4a10*/  SEL R41, RZ, 0x1, !P6 ;  /* 0x00000001ff297807 */ /* 0x000fc40007000000 */
[----:B------:R-:W-:Y:S01]  /*4a20*/  ISETP.NE.AND P6, PT, R18, R20, PT ;  /* 0x000000141200720c */ /* 0x000fe20003fc5270 */
[----:B------:R-:W-:Y:S01]  /*4a30*/  IMAD.IADD R13, R13, 0x1, R4 ;  /* 0x000000010d0d7824 */ /* 0x000fe200078e0204 */
[----:B0-----:R-:W-:Y:S02]  /*4a40*/  ULEA UR4, UR5, UR4, 0x18 ;  /* 0x0000000405047291 */ /* 0x001fe4000f8ec0ff */
[----:B------:R-:W-:Y:S02]  /*4a50*/  SEL R34, RZ, 0x1, !P6 ;  /* 0x00000001ff227807 */ /* 0x000fe40007000000 */
[----:B------:R-:W-:Y:S02]  /*4a60*/  SEL R4, R13, RZ, !P0 ;  /* 0x000000ff0d047207 */ /* 0x000fe40004000000 */
[----:B------:R-:W-:-:S03]  /*4a70*/  ISETP.NE.AND P0, PT, R14, R16, PT ;  /* 0x000000100e00720c */ /* 0x000fc60003f05270 */
[----:B------:R-:W-:-:S05]  /*4a80*/  IMAD.IADD R15, R15, 0x1, R4 ;  /* 0x000000010f0f7824 */ /* 0x000fca00078e0204 */
[----:B------:R-:W-:Y:S02]  /*4a90*/  SEL R4, R15, RZ, !P0 ;  /* 0x000000ff0f047207 */ /* 0x000fe40004000000 */
[----:B------:R-:W-:-:S03]  /*4aa0*/  ISETP.NE.AND P0, PT, R16, R18, PT ;  /* 0x000000121000720c */ /* 0x000fc60003f05270 */
[----:B------:R-:W-:-:S05]  /*4ab0*/  IMAD.IADD R17, R17, 0x1, R4 ;  /* 0x0000000111117824 */ /* 0x000fca00078e0204 */
[----:B------:R-:W-:Y:S02]  /*4ac0*/  SEL R4, R17, RZ, !P0 ;  /* 0x000000ff11047207 */ /* 0x000fe40004000000 */
[----:B------:R-:W-:-:S03]  /*4ad0*/  ISETP.NE.AND P0, PT, R18, R20, PT ;  /* 0x000000141200720c */ /* 0x000fc60003f05270 */
[----:B------:R-:W-:Y:S02]  /*4ae0*/  IMAD.IADD R19, R19, 0x1, R4 ;  /* 0x0000000113137824 */ /* 0x000fe400078e0204 */
[----:B------:R-:W0:Y:S03]  /*4af0*/  LDS.64 R4, [UR4+0xc8] ;  /* 0x0000c804ff047984 */ /* 0x000e260008000a00 */
[----:B------:R-:W-:Y:S02]  /*4b00*/  SEL R6, R19, RZ, !P0 ;  /* 0x000000ff13067207 */ /* 0x000fe40004000000 */
[----:B------:R-:W-:-:S03]  /*4b10*/  ISETP.NE.AND P0, PT, R2, R8, PT ;  /* 0x000000080200720c */ /* 0x000fc60003f05270 */
[----:B------:R-:W-:Y:S01]  /*4b20*/  IMAD.IADD R21, R21, 0x1, R6 ;  /* 0x0000000115157824 */ /* 0x000fe200078e0206 */
[----:B------:R-:W-:Y:S02]  /*4b30*/  SEL R6, RZ, 0x1, !P0 ;  /* 0x00000001ff067807 */ /* 0x000fe40004000000 */
[----:B------:R-:W-:Y:S02]  /*4b40*/  ISETP.NE.AND P0, PT, R20, R22, PT ;  /* 0x000000161400720c */ /* 0x000fe40003f05270 */
[----:B------:R-:W-:Y:S02]  /*4b50*/  IADD3 R30, P4, P5, R30, R7, R6 ;  /* 0x000000071e1e7210 */ /* 0x000fe40007d9e006 */
[----:B------:R-:W-:Y:S02]  /*4b60*/  SEL R7, RZ, 0x1, !P3 ;  /* 0x00000001ff077807 */ /* 0x000fe40005800000 */
[----:B------:R-:W-:Y:S02]  /*4b70*/  SEL R6, R21, RZ, !P0 ;  /* 0x000000ff15067207 */ /* 0x000fe40004000000 */
[----:B------:R-:W-:-:S02]  /*4b80*/  IADD3 R32, P0, PT, R30, R7, RZ ;  /* 0x000000071e207210 */ /* 0x000fc40007f1e0ff */
[----:B------:R-:W-:Y:S01]  /*4b90*/  IADD3.X R35, PT, PT, RZ, RZ, RZ, P4, P5 ;  /* 0x000000ffff237210 */ /* 0x000fe200027ea4ff */
[----:B------:R-:W-:Y:S01]  /*4ba0*/  IMAD.IADD R23, R23, 0x1, R6 ;  /* 0x0000000117177824 */ /* 0x000fe200078e0206 */
[----:B------:R-:W-:Y:S02]  /*4bb0*/  ISETP.NE.AND P3, PT, R14, R16, PT ;  /* 0x000000100e00720c */ /* 0x000fe40003f65270 */
[----:B------:R-:W-:Y:S01]  /*4bc0*/  SEL R6, RZ, 0x1, !P1 ;  /* 0x00000001ff067807 */ /* 0x000fe20004800000 */
[----:B------:R-:W-:Y:S01]  /*4bd0*/  IMAD.X R37, RZ, RZ, R35, P0 ;  /* 0x000000ffff257224 */ /* 0x000fe200000e0623 */
[----:B------:R-:W-:Y:S02]  /*4be0*/  SEL R7, RZ, 0x1, !P3 ;  /* 0x00000001ff077807 */ /* 0x000fe40005800000 */
[----:B------:R-:W-:Y:S02]  /*4bf0*/  IADD3 R35, P0, PT, R29, R32, RZ ;  /* 0x000000201d237210 */ /* 0x000fe40007f1e0ff */
[----:B------:R-:W-:-:S02]  /*4c00*/  ISETP.NE.AND P1, PT, R16, R18, PT ;  /* 0x000000121000720c */ /* 0x000fc40003f25270 */
[----:B------:R-:W-:Y:S02]  /*4c10*/  SEL R30, RZ, 0x1, !P2 ;  /* 0x00000001ff1e7807 */ /* 0x000fe40005000000 */
[----:B------:R-:W-:Y:S01]  /*4c20*/  IADD3 R36, P2, PT, R32, R7, RZ ;  /* 0x0000000720247210 */ /* 0x000fe20007f5e0ff */
[--C-:B------:R-:W-:Y:S01]  /*4c30*/  IMAD.X R32, R28, 0x1, R37.reuse, P0 ;  /* 0x000000011c207824 */ /* 0x100fe200000e0625 */
[----:B------:R-:W-:Y:S02]  /*4c40*/  SEL R31, RZ, 0x1, !P1 ;  /* 0x00000001ff1f7807 */ /* 0x000fe40004800000 */
[----:B------:R-:W-:Y:S01]  /*4c50*/  IADD3 R41, P3, P1, R29, R41, R6 ;  /* 0x000000291d297210 */ /* 0x000fe2000797e006 */
[----:B------:R-:W-:Y:S01]  /*4c60*/  IMAD.X R45, RZ, RZ, R37, P2 ;  /* 0x000000ffff2d7224 */ /* 0x000fe200010e0625 */
[----:B0-----:R-:W-:Y:S01]  /*4c70*/  ISETP.GE.U32.AND P0, PT, R4, 0x101, PT ;  /* 0x000001010400780c */ /* 0x001fe20003f06070 */
[----:B------:R-:W-:Y:S01]  /*4c80*/  IMAD.IADD R31, R36, 0x1, R31 ;  /* 0x00000001241f7824 */ /* 0x000fe200078e021f */
[----:B------:R-:W-:-:S02]  /*4c90*/  IADD3 R39, P2, PT, R41, R30, RZ ;  /* 0x0000001e29277210 */ /* 0x000fc40007f5e0ff */
[----:B------:R-:W-:Y:S01]  /*4ca0*/  ISETP.GE.AND.EX P0, PT, R5, RZ, PT, P0 ;  /* 0x000000ff0500720c */ /* 0x000fe20003f06300 */
[----:B------:R-:W-:Y:S01]  /*4cb0*/  IMAD.IADD R30, R31, 0x1, R34 ;  /* 0x000000011f1e7824 */ /* 0x000fe200078e0222 */
[C---:B------:R-:W-:Y:S02]  /*4cc0*/  IADD3 R43, P4, PT, R29.reuse, R6, RZ ;  /* 0x000000061d2b7210 */ /* 0x040fe40007f9e0ff */
[C---:B------:R-:W-:Y:S02]  /*4cd0*/  IADD3 R6, P6, PT, R29.reuse, R36, RZ ;  /* 0x000000241d067210 */ /* 0x040fe40007fde0ff */
[C---:B------:R-:W-:Y:S01]  /*4ce0*/  IADD3.X R36, PT, PT, R28.reuse, RZ, RZ, P3, P1 ;  /* 0x000000ff1c247210 */ /* 0x040fe20001fe24ff */
[----:B------:R-:W-:Y:S01]  /*4cf0*/  IMAD.X R34, RZ, RZ, R28, P4 ;  /* 0x000000ffff227224 */ /* 0x000fe200020e061c */
[C---:B------:R-:W-:Y:S01]  /*4d00*/  IADD3 R24, P5, PT, R29.reuse, R24, RZ ;  /* 0x000000181d187210 */ /* 0x040fe20007fbe0ff */
[C---:B------:R-:W-:Y:S01]  /*4d10*/  IMAD.X R37, R28.reuse, 0x1, R45, P6 ;  /* 0x000000011c257824 */ /* 0x040fe200030e062d */
[C---:B------:R-:W-:Y:S01]  /*4d20*/  IADD3 R7, P3, PT, R29.reuse, R31, RZ ;  /* 0x0000001f1d077210 */ /* 0x040fe20007f7e0ff */
[----:B------:R-:W-:Y:S01]  /*4d30*/  IMAD.X R38, RZ, RZ, R36, P2 ;  /* 0x000000ffff267224 */ /* 0x000fe200010e0624 */
[----:B------:R-:W-:Y:S01]  /*4d40*/  IADD3 R30, P1, PT, R29, R30, RZ ;  /* 0x0000001e1d1e7210 */ /* 0x000fe20007f3e0ff */
[----:B------:R-:W-:-:S02]  /*4d50*/  IMAD.X R27, R28, 0x1, R27, P5 ;  /* 0x000000011c1b7824 */ /* 0x000fc400028e061b */
[C---:B------:R-:W-:Y:S02]  /*4d60*/  IMAD.X R0, R28.reuse, 0x1, R0, P3 ;  /* 0x000000011c007824 */ /* 0x040fe400018e0600 */
[----:B------:R-:W-:Y:S01]  /*4d70*/  IMAD.X R31, R28, 0x1, R26, P1 ;  /* 0x000000011c1f7824 */ /* 0x000fe200008e061a */
[----:B------:R-:W-:Y:S07]  /*4d80*/  @!P0 BRA `(.L_x_1325) ;  /* 0x0000000400f88947 */ /* 0x000fee0003800000 */
[----:B------:R-:W0:Y:S01]  /*4d90*/  LDS.64 R26, [UR4+0xa8] ;  /* 0x0000a804ff1a7984 */ /* 0x000e220008000a00 */
[----:B------:R-:W-:Y:S01]  /*4da0*/  BAR.SYNC.DEFER_BLOCKING 0x0 ;  /* 0x0000000000007b1d */ /* 0x000fe20000010000 */
[----:B------:R-:W-:Y:S02]  /*4db0*/  ISETP.NE.AND P1, PT, R2, R8, PT ;  /* 0x000000080200720c */ /* 0x000fe40003f25270 */
[----:B------:R-:W-:Y:S02]  /*4dc0*/  ISETP.NE.AND P2, PT, R8, R10, PT ;  /* 0x0000000a0800720c */ /* 0x000fe40003f45270 */
[----:B------:R-:W-:Y:S02]  /*4dd0*/  ISETP.NE.AND P0, PT, R10, R12, PT ;  /* 0x0000000c0a00720c */ /* 0x000fe40003f05270 */
[----:B------:R-:W-:Y:S02]  /*4de0*/  ISETP.NE.AND P6, PT, R12, R14, PT ;  /* 0x0000000e0c00720c */ /* 0x000fe40003fc5270 */
[----:B------:R-:W-:-:S02]  /*4df0*/  ISETP.NE.AND P3, PT, R18, R20, PT ;  /* 0x000000141200720c */ /* 0x000fc40003f65270 */
[----:B------:R-:W-:Y:S02]  /*4e00*/  ISETP.NE.AND P4, PT, R20, R22, PT ;  /* 0x000000161400720c */ /* 0x000fe40003f85270 */
[----:B------:R-:W-:Y:S01]  /*4e10*/  ISETP.NE.AND P5, PT, R22, R25, PT ;  /* 0x000000191600720c */ /* 0x000fe20003fa5270 */
[--C-:B0-----:R-:W-:Y:S02]  /*4e20*/  @P1 IMAD.IADD R29, R29, 0x1, -R26.reuse ;  /* 0x000000011d1d1824 */ /* 0x101fe400078e0a1a */
[--C-:B------:R-:W-:Y:S02]  /*4e30*/  @P2 IMAD.IADD R43, R43, 0x1, -R26.reuse ;  /* 0x000000012b2b2824 */ /* 0x100fe400078e0a1a */
[--C-:B------:R-:W-:Y:S01]  /*4e40*/  @P0 IMAD.IADD R41, R41, 0x1, -R26.reuse ;  /* 0x0000000129290824 */ /* 0x100fe200078e0a1a */
[----:B------:R-:W-:Y:S01]  /*4e50*/  @P1 LEA R29, R29, UR4, 0x3 ;  /* 0x000000041d1d1c11 */ /* 0x000fe2000f8e18ff */
[--C-:B------:R-:W-:Y:S01]  /*4e60*/  @P6 IMAD.IADD R39, R39, 0x1, -R26.reuse ;  /* 0x0000000127276824 */ /* 0x100fe200078e0a1a */
[----:B------:R-:W-:Y:S01]  /*4e70*/  @P2 LEA R43, R43, UR4, 0x3 ;  /* 0x000000042b2b2c11 */ /* 0x000fe2000f8e18ff */
[--C-:B------:R-:W-:Y:S01]  /*4e80*/  @P3 IMAD.IADD R7, R7, 0x1, -R26.reuse ;  /* 0x0000000107073824 */ /* 0x100fe200078e0a1a */
[----:B------:R-:W-:Y:S01]  /*4e90*/  @P0 LEA R41, R41, UR4, 0x3 ;  /* 0x0000000429290c11 */ /* 0x000fe2000f8e18ff */
[----:B------:R0:W-:Y:S01]  /*4ea0*/  @P1 STS.64 [R29], R2 ;  /* 0x000000021d001388 */ /* 0x0001e20000000a00 */
[----:B------:R-:W-:Y:S01]  /*4eb0*/  ISETP.NE.AND P1, PT, R14, R16, PT ;  /* 0x000000100e00720c */ /* 0x000fe20003f25270 */
[--C-:B------:R-:W-:Y:S01]  /*4ec0*/  @P4 IMAD.IADD R30, R30, 0x1, -R26.reuse ;  /* 0x000000011e1e4824 */ /* 0x100fe200078e0a1a */
[----:B------:R-:W-:Y:S01]  /*4ed0*/  @P6 LEA R39, R39, UR4, 0x3 ;  /* 0x0000000427276c11 */ /* 0x000fe2000f8e18ff */
[----:B------:R0:W-:Y:S01]  /*4ee0*/  @P2 STS.64 [R43], R8 ;  /* 0x000000082b002388 */ /* 0x0001e20000000a00 */
[----:B------:R-:W-:Y:S01]  /*4ef0*/  ISETP.NE.AND P2, PT, R16, R18, PT ;  /* 0x000000121000720c */ /* 0x000fe20003f45270 */
[----:B------:R-:W-:Y:S01]  /*4f00*/  @P5 IMAD.IADD R24, R24, 0x1, -R26 ;  /* 0x0000000118185824 */ /* 0x000fe200078e0a1a */
[----:B------:R-:W-:Y:S01]  /*4f10*/  @P3 LEA R7, R7, UR4, 0x3 ;  /* 0x0000000407073c11 */ /* 0x000fe2000f8e18ff */
[----:B------:R0:W-:Y:S01]  /*4f20*/  @P0 STS.64 [R41], R10 ;  /* 0x0000000a29000388 */ /* 0x0001e20000000a00 */
[----:B------:R-:W-:-:S02]  /*4f30*/  @P4 LEA R30, R30, UR4, 0x3 ;  /* 0x000000041e1e4c11 */ /* 0x000fc4000f8e18ff */
[----:B------:R-:W-:Y:S01]  /*4f40*/  @P5 LEA R24, R24, UR4, 0x3 ;  /* 0x0000000418185c11 */ /* 0x000fe2000f8e18ff */
[----:B------:R0:W-:Y:S01]  /*4f50*/  @P6 STS.64 [R39], R12 ;  /* 0x0000000c27006388 */ /* 0x0001e20000000a00 */
[----:B------:R-:W-:Y:S01]  /*4f60*/  ISETP.GT.U32.AND P0, PT, R4, R33, PT ;  /* 0x000000210400720c */ /* 0x000fe20003f04070 */
[----:B------:R-:W-:-:S03]  /*4f70*/  @P1 IMAD.IADD R35, R35, 0x1, -R26 ;  /* 0x0000000123231824 */ /* 0x000fc600078e0a1a */
[----:B------:R-:W-:Y:S01]  /*4f80*/  ISETP.GT.U32.AND.EX P0, PT, R5, RZ, PT, P0 ;  /* 0x000000ff0500720c */ /* 0x000fe20003f04100 */
[----:B------:R-:W-:Y:S01]  /*4f90*/  @P2 IMAD.IADD R6, R6, 0x1, -R26 ;  /* 0x0000000106062824 */ /* 0x000fe200078e0a1a */
[----:B------:R-:W-:-:S04]  /*4fa0*/  @P1 LEA R35, R35, UR4, 0x3 ;  /* 0x0000000423231c11 */ /* 0x000fc8000f8e18ff */
[----:B------:R-:W-:Y:S01]  /*4fb0*/  @P2 LEA R6, R6, UR4, 0x3 ;  /* 0x0000000406062c11 */ /* 0x000fe2000f8e18ff */
        /* <DEDUP_REMOVED lines=12> */
[----:B------:R-:W1:Y:S03]  /*5080*/  LDCU.64 UR14, c[0x0][0x3a0] ;  /* 0x00007400ff0e77ac */ /* 0x000e660008000a00 */
[----:B------:R-:W-:Y:S02]  /*5090*/  IADD3 R14, P0, PT, R4, R3, RZ ;  /* 0x00000003040e7210 */ /* 0x000fe40007f1e0ff */
[----:B------:R-:W-:-:S02]  /*50a0*/  LOP3.LUT R3, RZ, R23, RZ, 0x33, !PT ;  /* 0x00000017ff037212 */ /* 0x000fc400078e33ff */
[----:B------:R-:W-:-:S03]  /*50b0*/  LOP3.LUT R0, R14, 0x300, RZ, 0xc0, !PT ;  /* 0x000003000e007812 */ /* 0x000fc600078ec0ff */
[----:B------:R-:W-:Y:S01]  /*50c0*/  IMAD.X R3, R5, 0x1, R3, P0 ;  /* 0x0000000105037824 */ /* 0x000fe200000e0603 */
[----:B------:R-:W-:Y:S02]  /*50d0*/  ISETP.NE.U32.AND P1, PT, R0, 0x300, PT ;  /* 0x000003000000780c */ /* 0x000fe40003f25070 */
[----:B------:R-:W-:Y:S02]  /*50e0*/  ISETP.GE.U32.AND P0, PT, R14, 0x300, PT ;  /* 0x000003000e00780c */ /* 0x000fe40003f06070 */
[----:B------:R-:W-:Y:S02]  /*50f0*/  ISETP.NE.AND.EX P1, PT, RZ, RZ, PT, P1 ;  /* 0x000000ffff00720c */ /* 0x000fe40003f25310 */
[----:B------:R-:W-:-:S11]  /*5100*/  ISETP.GE.U32.AND.EX P0, PT, R3, RZ, PT, P0 ;  /* 0x000000ff0300720c */ /* 0x000fd60003f06100 */
[----:B01----:R-:W-:Y:S05]  /*5110*/  @!P1 BRA `(.L_x_1327) ;  /* 0x0000000000889947 */ /* 0x003fea0003800000 */
[----:B------:R-:W0:Y:S01]  /*5120*/  LDCU.64 UR6, c[0x0][0x3a0] ;  /* 0x00007400ff0677ac */ /* 0x000e220008000a00 */
[----:B------:R-:W-:Y:S01]  /*5130*/  SHF.R.U64 R14, R14, 0x8, R3 ;  /* 0x000000080e0e7819 */ /* 0x000fe20000001203 */
[----:B------:R-:W-:Y:S01]  /*5140*/  IMAD.MOV.U32 R15, RZ, RZ, RZ ;  /* 0x000000ffff0f7224 */ /* 0x000fe200078e00ff */
[----:B------:R-:W-:Y:S01]  /*5150*/  IADD3 R11, P1, PT, R26, R21, RZ ;  /* 0x000000151a0b7210 */ /* 0x000fe20007f3e0ff */
[----:B------:R-:W1:Y:S02]  /*5160*/  LDCU.64 UR10, c[0x0][0x398] ;  /* 0x00007300ff0a77ac */ /* 0x000e640008000a00 */
[----:B------:R-:W-:Y:S02]  /*5170*/  VIADD R14, R14, 0x1 ;  /* 0x000000010e0e7836 */ /* 0x000fe40000000000 */
[----:B------:R-:W-:Y:S02]  /*5180*/  IMAD.X R0, R27, 0x1, R23, P1 ;  /* 0x000000011b007824 */ /* 0x000fe400008e0617 */
[----:B------:R-:W-:Y:S01]  /*5190*/  IMAD.SHL.U32 R10, R11, 0x4, RZ ;  /* 0x000000040b0a7824 */ /* 0x000fe200078e00ff */
[----:B------:R-:W-:-:S02]  /*51a0*/  LOP3.LUT R14, R14, 0x3, RZ, 0xc0, !PT ;  /* 0x000000030e0e7812 */ /* 0x000fc400078ec0ff */
[----:B------:R-:W-:Y:S02]  /*51b0*/  SHF.L.U64.HI R11, R11, 0x2, R0 ;  /* 0x000000020b0b7819 */ /* 0x000fe40000010200 */
[----:B------:R-:W-:Y:S02]  /*51c0*/  LEA R21, P3, R14, R21, 0x8 ;  /* 0x000000150e157211 */ /* 0x000fe400078640ff */
[----:B------:R-:W-:Y:S02]  /*51d0*/  LEA R0, R33, UR4, 0x3 ;  /* 0x0000000421007c11 */ /* 0x000fe4000f8e18ff */
[----:B0-----:R-:W-:Y:S02]  /*51e0*/  IADD3 R12, P1, PT, R10, UR6, RZ ;  /* 0x000000060a0c7c10 */ /* 0x001fe4000ff3e0ff */
[----:B------:R-:W-:Y:S02]  /*51f0*/  LEA.HI.X R23, R14, R23, R15, 0x8, P3 ;  /* 0x000000170e177211 */ /* 0x000fe400018f440f */
[----:B-1----:R-:W-:-:S02]  /*5200*/  IADD3 R10, P2, PT, R10, UR10, RZ ;  /* 0x0000000a0a0a7c10 */ /* 0x002fc4000ff5e0ff */
[C---:B------:R-:W-:Y:S02]  /*5210*/  IADD3.X R13, PT, PT, R11.reuse, UR7, RZ, P1, !PT ;  /* 0x000000070b0d7c10 */ /* 0x040fe40008ffe4ff */
[----:B------:R-:W-:-:S09]  /*5220*/  IADD3.X R11, PT, PT, R11, UR11, RZ, P2, !PT ;  /* 0x0000000b0b0b7c10 */ /* 0x000fd200097fe4ff */
.L_x_1328:
        /* <DEDUP_REMOVED lines=17> */
.L_x_1327:
[----:B------:R-:W-:Y:S05]  /*5340*/  BSYNC.RECONVERGENT B0 ;  /* 0x0000000000007941 */ /* 0x000fea0003800200 */
.L_x_1326:
[----:B------:R-:W-:Y:S05]  /*5350*/  @!P0 EXIT ;  /* 0x000000000000894d */ /* 0x000fea0003800000 */
.L_x_1329:
[C---:B------:R-:W-:Y:S02]  /*5360*/  LEA R0, R21.reuse, UR4, 0x3 ;  /* 0x0000000415007c11 */ /* 0x040fe4000f8e18ff */
[----:B0---4-:R-:W-:Y:S01]  /*5370*/  IADD3 R3, P0, PT, R26, R21, RZ ;  /* 0x000000151a037210 */ /* 0x011fe20007f1e0ff */
[----:B------:R-:W-:Y:S02]  /*5380*/  VIADD R21, R21, 0x400 ;  /* 0x0000040015157836 */ /* 0x000fe40000000000 */
[----:B------:R-:W0:Y:S02]  /*5390*/  LDS.64 R12, [R0] ;  /* 0x00000000000c7984 */ /* 0x000e240000000a00 */
[----:B------:R-:W-:Y:S02]  /*53a0*/  IMAD.X R2, R27, 0x1, R23, P0 ;  /* 0x000000011b027824 */ /* 0x000fe400000e0617 */
[----:B------:R-:W1:Y:S01]  /*53b0*/  LDS.64 R14, [R0+0x800] ;  /* 0x00080000000e7984 */ /* 0x000e620000000a00 */
[----:B------:R-:W-:-:S02]  /*53c0*/  IMAD.SHL.U32 R10, R3, 0x4, RZ ;  /* 0x00000004030a7824 */ /* 0x000fc400078e00ff */
[----:B------:R-:W-:Y:S01]  /*53d0*/  IMAD.X R6, RZ, RZ, R27, P0 ;  /* 0x000000ffff067224 */ /* 0x000fe200000e061b */
[----:B------:R-:W2:Y:S01]  /*53e0*/  LDS.64 R16, [R0+0x1000] ;  /* 0x0010000000107984 */ /* 0x000ea20000000a00 */
[C---:B------:R-:W-:Y:S01]  /*53f0*/  SHF.L.U64.HI R2, R3.reuse, 0x2, R2 ;  /* 0x0000000203027819 */ /* 0x040fe20000010202 */
[----:B------:R-:W-:Y:S01]  /*5400*/  IMAD.MOV.U32 R23, RZ, RZ, RZ ;  /* 0x000000ffff177224 */ /* 0x000fe200078e00ff */
[C---:B------:R-:W-:Y:S01]  /*5410*/  IADD3 R8, P0, PT, R10.reuse, UR12, RZ ;  /* 0x0000000c0a087c10 */ /* 0x040fe2000ff1e0ff */
[----:B------:R-:W3:Y:S01]  /*5420*/  LDS.64 R18, [R0+0x1800] ;  /* 0x0018000000127984 */ /* 0x000ee20000000a00 */
[----:B------:R-:W-:Y:S02]  /*5430*/  IADD3 R10, P1, PT, R10, UR14, RZ ;  /* 0x0000000e0a0a7c10 */ /* 0x000fe4000ff3e0ff */
[----:B------:R-:W-:Y:S02]  /*5440*/  SHF.L.U64.HI R6, R3, 0x2, R6 ;  /* 0x0000000203067819 */ /* 0x000fe40000010206 */
[----:B------:R-:W-:-:S02]  /*5450*/  IADD3.X R9, PT, PT, R2, UR13, RZ, P0, !PT ;  /* 0x0000000d02097c10 */ /* 0x000fc400087fe4ff */
[----:B------:R-:W-:Y:S01]  /*5460*/  IADD3.X R11, PT, PT, R2, UR15, RZ, P1, !PT ;  /* 0x0000000f020b7c10 */ /* 0x000fe20008ffe4ff */
[----:B------:R-:W-:Y:S01]  /*5470*/  IMAD.MOV.U32 R2, RZ, RZ, R8 ;  /* 0x000000ffff027224 */ /* 0x000fe200078e0008 */
[C---:B------:R-:W-:Y:S02]  /*5480*/  IADD3.X R3, PT, PT, R6.reuse, UR13, RZ, P0, !PT ;  /* 0x0000000d06037c10 */ /* 0x040fe400087fe4ff */
[----:B------:R-:W-:Y:S01]  /*5490*/  IADD3.X R7, PT, PT, R6, UR15, RZ, P1, !PT ;  /* 0x0000000f06077c10 */ /* 0x000fe20008ffe4ff */
[----:B------:R-:W-:Y:S01]  /*54a0*/  IMAD.MOV.U32 R6, RZ, RZ, R10 ;  /* 0x000000ffff067224 */ /* 0x000fe200078e000a */
        /* <DEDUP_REMOVED lines=12> */
.L_x_1325:
[----:B------:R-:W-:Y:S01]  /*5570*/  ISETP.NE.AND P2, PT, R2, R8, PT ;  /* 0x000000080200720c */ /* 0x000fe20003f45270 */
[----:B------:R-:W-:Y:S01]  /*5580*/  BSSY.RECONVERGENT B0, `(.L_x_1330) ;  /* 0x000000f000007945 */ /* 0x000fe20003800200 */
[----:B------:R-:W-:Y:S02]  /*5590*/  ISETP.NE.AND P0, PT, R22, R25, PT ;  /* 0x000000191600720c */ /* 0x000fe40003f05270 */
[----:B------:R-:W-:Y:S02]  /*55a0*/  ISETP.NE.AND P4, PT, R8, R10, PT ;  /* 0x0000000a0800720c */ /* 0x000fe40003f85270 */
[----:B------:R-:W-:-:S07]  /*55b0*/  ISETP.NE.AND P1, PT, R10, R12, PT ;  /* 0x0000000c0a00720c */ /* 0x000fce0003f25270 */
[----:B------:R-:W-:Y:S06]  /*55c0*/  @!P2 BRA `(.L_x_1331) ;  /* 0x000000000028a947 */ /* 0x000fec0003800000 */
        /* <DEDUP_REMOVED lines=10> */
.L_x_1331:
[----:B------:R-:W-:Y:S05]  /*5670*/  BSYNC.RECONVERGENT B0 ;  /* 0x0000000000007941 */ /* 0x000fea0003800200 */
.L_x_1330:
        /* <DEDUP_REMOVED lines=12> */
.L_x_1333:
[----:B------:R-:W-:Y:S05]  /*5740*/  BSYNC.RECONVERGENT B0 ;  /* 0x0000000000007941 */ /* 0x000fea0003800200 */
.L_x_1332:
        /* <DEDUP_REMOVED lines=17> */
.L_x_1335:
[----:B------:R-:W-:Y:S05]  /*5860*/  BSYNC.RECONVERGENT B0 ;  /* 0x0000000000007941 */ /* 0x000fea0003800200 */
.L_x_1334:
[----:B------:R-:W-:Y:S04]  /*5870*/  BSSY.RECONVERGENT B0, `(.L_x_1336) ;  /* 0x000000c000007945 */ /* 0x000fe80003800200 */
[----:B------:R-:W-:Y:S05]  /*5880*/  @!P2 BRA `(.L_x_1337) ;  /* 0x000000000028a947 */ /* 0x000fea0003800000 */
[----:B------:R-:W3:Y:S01]  /*5890*/  LDCU.64 UR4, c[0x0][0x398] ;  /* 0x00007300ff0477ac */ /* 0x000ee20008000a00 */
[C---:B012---:R-:W-:Y:S01]  /*58a0*/  IMAD.SHL.U32 R4, R39.reuse, 0x4, RZ ;  /* 0x0000000427047824 */ /* 0x047fe200078e00ff */
[----:B------:R-:W-:Y:S01]  /*58b0*/  SHF.L.U64.HI R39, R39, 0x2, R38 ;  /* 0x0000000227277819 */ /* 0x000fe20000010226 */
[----:B------:R-:W0:Y:S03]  /*58c0*/  LDCU.64 UR6, c[0x0][0x3a0] ;  /* 0x00007400ff0677ac */ /* 0x000e260008000a00 */
[C---:B---3--:R-:W-:Y:S02]  /*58d0*/  IADD3 R2, P1, PT, R4.reuse, UR4, RZ ;  /* 0x0000000404027c10 */ /* 0x048fe4000ff3e0ff */
[----:B0-----:R-:W-:Y:S02]  /*58e0*/  IADD3 R4, P2, PT, R4, UR6, RZ ;  /* 0x0000000604047c10 */ /* 0x001fe4000ff5e0ff */
[----:B------:R-:W-:-:S02]  /*58f0*/  IADD3.X R3, PT, PT, R39, UR5, RZ, P1, !PT ;  /* 0x0000000527037c10 */ /* 0x000fc40008ffe4ff */
[----:B------:R-:W-:-:S03]  /*5900*/  IADD3.X R5, PT, PT, R39, UR7, RZ, P2, !PT ;  /* 0x0000000727057c10 */ /* 0x000fc600097fe4ff */
[----:B------:R3:W-:Y:S04]  /*5910*/  STG.E desc[UR8][R2.64], R12 ;  /* 0x0000000c02007986 */ /* 0x0007e8000c101908 */
[----:B------:R3:W-:Y:S02]  /*5920*/  STG.E desc[UR8][R4.64], R13 ;  /* 0x0000000d04007986 */ /* 0x0007e4000c101908 */
.L_x_1337:
[----:B------:R-:W-:Y:S05]  /*5930*/  BSYNC.RECONVERGENT B0 ;  /* 0x0000000000007941 */ /* 0x000fea0003800200 */
.L_x_1336:
[----:B------:R-:W-:Y:S04]  /*5940*/  BSSY.RECONVERGENT B0, `(.L_x_1338) ;  /* 0x000000c000007945 */ /* 0x000fe80003800200 */
[----:B------:R-:W-:Y:S05]  /*5950*/  @!P3 BRA `(.L_x_1339) ;  /* 0x000000000028b947 */ /* 0x000fea0003800000 */
[----:B------:R-:W4:Y:S01]  /*5960*/  LDCU.64 UR4, c[0x0][0x398] ;  /* 0x00007300ff0477ac */ /* 0x000f220008000a00 */
[C---:B0123--:R-:W-:Y:S01]  /*5970*/  IMAD.SHL.U32 R4, R35.reuse, 0x4, RZ ;  /* 0x0000000423047824 */ /* 0x04ffe200078e00ff */
[----:B------:R-:W-:Y:S01]  /*5980*/  SHF.L.U64.HI R32, R35, 0x2, R32 ;  /* 0x0000000223207819 */ /* 0x000fe20000010220 */
[----:B------:R-:W0:Y:S03]  /*5990*/  LDCU.64 UR6, c[0x0][0x3a0] ;  /* 0x00007400ff0677ac */ /* 0x000e260008000a00 */
[C---:B----4-:R-:W-:Y:S02]  /*59a0*/  IADD3 R2, P1, PT, R4.reuse, UR4, RZ ;  /* 0x0000000404027c10 */ /* 0x050fe4000ff3e0ff */
[----:B0-----:R-:W-:Y:S02]  /*59b0*/  IADD3 R4, P2, PT, R4, UR6, RZ ;  /* 0x0000000604047c10 */ /* 0x001fe4000ff5e0ff */
[----:B------:R-:W-:-:S02]  /*59c0*/  IADD3.X R3, PT, PT, R32, UR5, RZ, P1, !PT ;  /* 0x0000000520037c10 */ /* 0x000fc40008ffe4ff */
[----:B------:R-:W-:-:S03]  /*59d0*/  IADD3.X R5, PT, PT, R32, UR7, RZ, P2, !PT ;  /* 0x0000000720057c10 */ /* 0x000fc600097fe4ff */
[----:B------:R4:W-:Y:S04]  /*59e0*/  STG.E desc[UR8][R2.64], R14 ;  /* 0x0000000e02007986 */ /* 0x0009e8000c101908 */
[----:B------:R4:W-:Y:S02]  /*59f0*/  STG.E desc[UR8][R4.64], R15 ;  /* 0x0000000f04007986 */ /* 0x0009e4000c101908 */
.L_x_1339:
[----:B------:R-:W-:Y:S05]  /*5a00*/  BSYNC.RECONVERGENT B0 ;  /* 0x0000000000007941 */ /* 0x000fea0003800200 */
.L_x_1338:
[----:B------:R-:W-:Y:S04]  /*5a10*/  BSSY.RECONVERGENT B0, `(.L_x_1340) ;  /* 0x000000c000007945 */ /* 0x000fe80003800200 */
[----:B------:R-:W-:Y:S05]  /*5a20*/  @!P4 BRA `(.L_x_1341) ;  /* 0x000000000028c947 */ /* 0x000fea0003800000 */
[----:B------:R-:W5:Y:S01]  /*5a30*/  LDCU.64 UR4, c[0x0][0x398] ;  /* 0x00007300ff0477ac */ /* 0x000f620008000a00 */
[C---:B01234-:R-:W-:Y:S01]  /*5a40*/  IMAD.SHL.U32 R4, R6.reuse, 0x4, RZ ;  /* 0x0000000406047824 */ /* 0x05ffe200078e00ff */
[----:B------:R-:W-:Y:S01]  /*5a50*/  SHF.L.U64.HI R37, R6, 0x2, R37 ;  /* 0x0000000206257819 */ /* 0x000fe20000010225 */
[----:B------:R-:W0:Y:S03]  /*5a60*/  LDCU.64 UR6, c[0x0][0x3a0] ;  /* 0x00007400ff0677ac */ /* 0x000e260008000a00 */
[C---:B-----5:R-:W-:Y:S02]  /*5a70*/  IADD3 R2, P1, PT, R4.reuse, UR4, RZ ;  /* 0x0000000404027c10 */ /* 0x060fe4000ff3e0ff */
[----:B0-----:R-:W-:Y:S02]  /*5a80*/  IADD3 R4, P2, PT, R4, UR6, RZ ;  /* 0x0000000604047c10 */ /* 0x001fe4000ff5e0ff */
[----:B------:R-:W-:-:S02]  /*5a90*/  IADD3.X R3, PT, PT, R37, UR5, RZ, P1, !PT ;  /* 0x0000000525037c10 */ /* 0x000fc40008ffe4ff */
[----:B------:R-:W-:-:S03]  /*5aa0*/  IADD3.X R5, PT, PT, R37, UR7, RZ, P2, !PT ;  /* 0x0000000725057c10 */ /* 0x000fc600097fe4ff */
[----:B------:R0:W-:Y:S04]  /*5ab0*/  STG.E desc[UR8][R2.64], R16 ;  /* 0x0000001002007986 */ /* 0x0001e8000c101908 */
[----:B------:R0:W-:Y:S02]  /*5ac0*/  STG.E desc[UR8][R4.64], R17 ;  /* 0x0000001104007986 */ /* 0x0001e4000c101908 */
.L_x_1341:
[----:B------:R-:W-:Y:S05]  /*5ad0*/  BSYNC.RECONVERGENT B0 ;  /* 0x0000000000007941 */ /* 0x000fea0003800200 */
.L_x_1340:
        /* <DEDUP_REMOVED lines=12> */
.L_x_1343:
[----:B------:R-:W-:Y:S05]  /*5ba0*/  BSYNC.RECONVERGENT B0 ;  /* 0x0000000000007941 */ /* 0x000fea0003800200 */
.L_x_1342:
        /* <DEDUP_REMOVED lines=12> */
.L_x_1345:
[----:B------:R-:W-:Y:S05]  /*5c70*/  BSYNC.RECONVERGENT B0 ;  /* 0x0000000000007941 */ /* 0x000fea0003800200 */
.L_x_1344:
[----:B------:R-:W-:Y:S05]  /*5c80*/  @!P0 EXIT ;  /* 0x000000000000894d */ /* 0x000fea0003800000 */
        /* <DEDUP_REMOVED lines=8> */
[----:B------:R-:W-:Y:S04]  /*5d10*/  STG.E desc[UR8][R2.64], R22 ;  /* 0x0000001602007986 */ /* 0x000fe8000c101908 */
[----:B------:R-:W-:Y:S01]  /*5d20*/  STG.E desc[UR8][R4.64], R23 ;  /* 0x0000001704007986 */ /* 0x000fe2000c101908 */
[----:B------:R-:W-:Y:S05]  /*5d30*/  EXIT ;  /* 0x000000000000794d */ /* 0x000fea0003800000 */
.L_x_1266:
[----:B------:R-:W-:-:S04]  /*5d40*/  ISETP.GE.U32.AND P0, PT, R26, 0x1, PT ;  /* 0x000000011a00780c */ /* 0x000fc80003f06070 */
[----:B------:R-:W-:-:S13]  /*5d50*/  ISETP.GE.AND.EX P0, PT, R30, RZ, PT, P0 ;  /* 0x000000ff1e00720c */ /* 0x000fda0003f06300 */
[----:B------:R-:W-:Y:S05]  /*5d60*/  @!P0 EXIT ;  /* 0x000000000000894d */ /* 0x000fea0003800000 */
[----:B------:R-:W-:-:S13]  /*5d70*/  ISETP.NE.AND P0, PT, R39, RZ, PT ;  /* 0x000000ff2700720c */ /* 0x000fda0003f05270 */
[----:B------:R-:W-:Y:S05]  /*5d80*/  @P0 BRA `(.L_x_1346) ;  /* 0x00000028008c0947 */ /* 0x000fea0003800000 */
[----:B------:R-:W0:Y:S01]  /*5d90*/  LDC.64 R2, c[0x0][0x380] ;  /* 0x0000e000ff027b82 */ /* 0x000e220000000a00 */
[----:B------:R-:W1:Y:S01]  /*5da0*/  S2R R21, SR_TID.X ;  /* 0x0000000000157919 */ /* 0x000e620000002100 */
[----:B------:R-:W2:Y:S06]  /*5db0*/  S2R R10, SR_LANEID ;  /* 0x00000000000a7919 */ /* 0x000eac0000000000 */
[----:B------:R-:W3:Y:S08]  /*5dc0*/  S2UR UR5, SR_CgaCtaId ;  /* 0x00000000000579c3 */ /* 0x000ef00000008800 */
[----:B------:R-:W4:Y:S01]  /*5dd0*/  LDC R22, c[0x0][0x390] ;  /* 0x0000e400ff167b82 */ /* 0x000f220000000800 */
[----:B0-----:R-:W-:-:S05]  /*5de0*/  IMAD.WIDE.U32 R2, RZ, 0x2400, R2 ;  /* 0x00002400ff027825 */ /* 0x001fca00078e0002 */
[----:B------:R0:W5:Y:S01]  /*5df0*/  LDG.E.CONSTANT R4, desc[UR8][R2.64] ;  /* 0x0000000802047981 */ /* 0x000162000c1e9900 */
[C---:B-1----:R-:W-:Y:S02]  /*5e00*/  LOP3.LUT R0, R21.reuse, 0x1f, RZ, 0xc0, !PT ;  /* 0x0000001f15007812 */ /* 0x042fe400078ec0ff */
[----:B------:R-:W-:-:S05]  /*5e10*/  LOP3.LUT R5, R21, 0x3e0, RZ, 0xc0, !PT ;  /* 0x000003e015057812 */ /* 0x000fca00078ec0ff */
[----:B------:R-:W-:-:S04]  /*5e20*/  IMAD R7, R5, 0x9, R0 ;  /* 0x0000000905077824 */ /* 0x000fc800078e0200 */
[C---:B------:R-:W-:Y:S01]  /*5e30*/  VIADD R0, R7.reuse, 0x20 ;  /* 0x0000002007007836 */ /* 0x040fe20000000000 */
[C---:B------:R-:W-:Y:S01]  /*5e40*/  ISETP.GE.AND P6, PT, R7.reuse, UR4, PT ;  /* 0x0000000407007c0c */ /* 0x040fe2000bfc6270 */
[C---:B------:R-:W-:Y:S01]  /*5e50*/  VIADD R5, R7.reuse, 0x40 ;  /* 0x0000004007057836 */ /* 0x040fe20000000000 */
[C---:B0-----:R-:W-:Y:S01]  /*5e60*/  LEA R2, P5, R7.reuse, R2, 0x2 ;  /* 0x0000000207027211 */ /* 0x041fe200078a10ff */
[C---:B------:R-:W-:Y:S01]  /*5e70*/  VIADD R6, R7.reuse, 0x60 ;  /* 0x0000006007067836 */ /* 0x040fe20000000000 */
[----:B------:R-:W-:Y:S01]  /*5e80*/  ISETP.GE.AND P1, PT, R0, UR4, PT ;  /* 0x0000000400007c0c */ /* 0x000fe2000bf26270 */
[----:B------:R-:W-:Y:S01]  /*5e90*/  VIADD R0, R7, 0x80 ;  /* 0x0000008007007836 */ /* 0x000fe20000000000 */
[----:B------:R-:W-:Y:S01]  /*5ea0*/  ISETP.GE.AND P0, PT, R5, UR4, PT ;  /* 0x0000000405007c0c */ /* 0x000fe2000bf06270 */
[C---:B------:R-:W-:Y:S01]  /*5eb0*/  VIADD R5, R7.reuse, 0xa0 ;  /* 0x000000a007057836 */ /* 0x040fe20000000000 */
[----:B------:R-:W-:Y:S01]  /*5ec0*/  ISETP.GE.AND P2, PT, R6, UR4, PT ;  /* 0x0000000406007c0c */ /* 0x000fe2000bf46270 */
[----:B------:R-:W-:Y:S01]  /*5ed0*/  VIADD R6, R7, 0xc0 ;  /* 0x000000c007067836 */ /* 0x000fe20000000000 */
[----:B------:R-:W-:Y:S01]  /*5ee0*/  ISETP.GE.AND P3, PT, R0, UR4, PT ;  /* 0x0000000400007c0c */ /* 0x000fe2000bf66270 */
[----:B------:R-:W-:Y:S01]  /*5ef0*/  IMAD.X R3, RZ, RZ, R3, P5 ;  /* 0x000000ffff037224 */ /* 0x000fe200028e0603 */
[----:B------:R-:W-:Y:S01]  /*5f00*/  ISETP.GE.AND P4, PT, R5, UR4, PT ;  /* 0x0000000405007c0c */ /* 0x000fe2000bf86270 */
[C---:B------:R-:W-:Y:S01]  /*5f10*/  VIADD R8, R7.reuse, 0xe0 ;  /* 0x000000e007087836 */ /* 0x040fe20000000000 */
[----:B------:R-:W-:Y:S01]  /*5f20*/  ISETP.GE.AND P5, PT, R6, UR4, PT ;  /* 0x0000000406007c0c */ /* 0x000fe2000bfa6270 */
[----:B------:R-:W-:-:S02]  /*5f30*/  VIADD R6, R7, 0x100 ;  /* 0x0000010007067836 */ /* 0x000fc40000000000 */
[----:B-----5:R-:W-:Y:S02]  /*5f40*/  IMAD.MOV.U32 R0, RZ, RZ, R4 ;  /* 0x000000ffff007224 */ /* 0x020fe400078e0004 */
[----:B------:R-:W5:Y:S02]  /*5f50*/  @!P6 LDG.E.CONSTANT R4, desc[UR8][R2.64] ;  /* 0x000000080204e981 */ /* 0x000f64000c1e9900 */
[----:B------:R-:W-:Y:S01]  /*5f60*/  IMAD.MOV.U32 R5, RZ, RZ, R0 ;  /* 0x000000ffff057224 */ /* 0x000fe200078e0000 */
[----:B------:R-:W-:-:S05]  /*5f70*/  ISETP.GE.AND P6, PT, R8, UR4, PT ;  /* 0x0000000408007c0c */ /* 0x000fca000bfc6270 */
[----:B------:R-:W4:Y:S01]  /*5f80*/  @!P1 LDG.E.CONSTANT R5, desc[UR8][R2.64+0x80] ;  /* 0x0000800802059981 */ /* 0x000f22000c1e9900 */
[----:B------:R-:W-:Y:S01]  /*5f90*/  ISETP.GE.AND P1, PT, R6, UR4, PT ;  /* 0x0000000406007c0c */ /* 0x000fe2000bf26270 */
[--C-:B------:R-:W-:Y:S02]  /*5fa0*/  IMAD.MOV.U32 R6, RZ, RZ, R0.reuse ;  /* 0x000000ffff067224 */ /* 0x100fe400078e0000 */
[--C-:B------:R-:W-:Y:S02]  /*5fb0*/  IMAD.MOV.U32 R7, RZ, RZ, R0.reuse ;  /* 0x000000ffff077224 */ /* 0x100fe400078e0000 */
[--C-:B------:R-:W-:Y:S02]  /*5fc0*/  IMAD.MOV.U32 R8, RZ, RZ, R0.reuse ;  /* 0x000000ffff087224 */ /* 0x100fe400078e0000 */
[--C-:B------:R-:W-:Y:S01]  /*5fd0*/  IMAD.MOV.U32 R9, RZ, RZ, R0.reuse ;  /* 0x000000ffff097224 */ /* 0x100fe200078e0000 */
[----:B------:R-:W4:Y:S01]  /*5fe0*/  @!P0 LDG.E.CONSTANT R6, desc[UR8][R2.64+0x100] ;  /* 0x0001000802068981 */ /* 0x000f22000c1e9900 */
[----:B------:R-:W-:-:S02]  /*5ff0*/  IMAD.MOV.U32 R11, RZ, RZ, R0 ;  /* 0x000000ffff0b7224 */ /* 0x000fc400078e0000 */
[----:B------:R-:W-:Y:S01]  /*6000*/  IMAD.MOV.U32 R13, RZ, RZ, R0 ;  /* 0x000000ffff0d7224 */ /* 0x000fe200078e0000 */
[----:B------:R-:W4:Y:S04]  /*6010*/  @!P2 LDG.E.CONSTANT R7, desc[UR8][R2.64+0x180] ;  /* 0x000180080207a981 */ /* 0x000f28000c1e9900 */
[----:B------:R-:W4:Y:S04]  /*6020*/  @!P3 LDG.E.CONSTANT R8, desc[UR8][R2.64+0x200] ;  /* 0x000200080208b981 */ /* 0x000f28000c1e9900 */
[----:B------:R-:W4:Y:S04]  /*6030*/  @!P4 LDG.E.CONSTANT R9, desc[UR8][R2.64+0x280] ;  /* 0x000280080209c981 */ /* 0x000f28000c1e9900 */
[----:B------:R-:W4:Y:S04]  /*6040*/  @!P5 LDG.E.CONSTANT R11, desc[UR8][R2.64+0x300] ;  /* 0x00030008020bd981 */ /* 0x000f28000c1e9900 */
[----:B------:R-:W4:Y:S04]  /*6050*/  @!P6 LDG.E.CONSTANT R13, desc[UR8][R2.64+0x380] ;  /* 0x00038008020de981 */ /* 0x000f28000c1e9900 */
[----:B------:R-:W4:Y:S01]  /*6060*/  @!P1 LDG.E.CONSTANT R0, desc[UR8][R2.64+0x400] ;  /* 0x0004000802009981 */ /* 0x000f22000c1e9900 */
[----:B------:R-:W-:Y:S01]  /*6070*/  SHF.R.U32.HI R15, RZ, 0x5, R21 ;  /* 0x00000005ff0f7819 */ /* 0x000fe20000011615 */
[----:B------:R-:W-:-:S02]  /*6080*/  UMOV UR4, 0x400 ;  /* 0x0000040000047882 */ /* 0x000fc40000000000 */
[----:B---3--:R-:W-:Y:S02]  /*6090*/  ULEA UR4, UR5, UR4, 0x18 ;  /* 0x0000000405047291 */ /* 0x008fe4000f8ec0ff */
[----:B--2---:R-:W-:-:S05]  /*60a0*/  IMAD R15, R15, 0x120, R10 ;  /* 0x000001200f0f7824 */ /* 0x004fca00078e020a */
[----:B------:R-:W-:-:S05]  /*60b0*/  LEA R17, R15, UR4, 0x2 ;  /* 0x000000040f117c11 */ /* 0x000fca000f8e10ff */
[----:B------:R-:W-:Y:S01]  /*60c0*/  IMAD R20, R10, 0x20, R17 ;  /* 0x000000200a147824 */ /* 0x000fe200078e0211 */
[----:B------:R-:W-:Y:S01]  /*60d0*/  ISETP.NE.AND P5, PT, R21, RZ, PT ;  /* 0x000000ff1500720c */ /* 0x000fe20003fa5270 */
[----:B------:R-:W-:Y:S01]  /*60e0*/  IMAD.MOV.U32 R47, RZ, RZ, RZ ;  /* 0x000000ffff2f7224 */ /* 0x000fe200078e00ff */
[----:B-----5:R-:W-:Y:S04]  /*60f0*/  STS [R17], R4 ;  /* 0x0000000411007388 */ /* 0x020fe80000000800 */
[----:B----4-:R-:W-:Y:S04]  /*6100*/  STS [R17+0x80], R5 ;  /* 0x0000800511007388 */ /* 0x010fe80000000800 */
        /* <DEDUP_REMOVED lines=8> */
[----:B------:R-:W1:Y:S04]  /*6190*/  LDS R27, [R20+0x20] ;  /* 0x00002000141b7984 */ /* 0x000e680000000800 */
[----:B------:R-:W-:Y:S04]  /*61a0*/  LDS R2, [R20] ;  /* 0x0000000014027984 */ /* 0x000fe80000000800 */
[----:B------:R-:W2:Y:S04]  /*61b0*/  LDS R4, [R20+0x4] ;  /* 0x0000040014047984 */ /* 0x000ea80000000800 */
[----:B------:R-:W-:Y:S04]  /*61c0*/  LDS R6, [R20+0x8] ;  /* 0x0000080014067984 */ /* 0x000fe80000000800 */
[----:B------:R-:W-:Y:S04]  /*61d0*/  LDS R8, [R20+0xc] ;  /* 0x00000c0014087984 */ /* 0x000fe80000000800 */
[----:B------:R-:W-:Y:S04]  /*61e0*/  LDS R10, [R20+0x10] ;  /* 0x00001000140a7984 */ /* 0x000fe80000000800 */
[----:B------:R-:W-:Y:S04]  /*61f0*/  LDS R12, [R20+0x14] ;  /* 0x00001400140c7984 */ /* 0x000fe80000000800 */
[----:B------:R-:W-:Y:S04]  /*6200*/  LDS R14, [R20+0x18] ;  /* 0x00001800140e7984 */ /* 0x000fe80000000800 */
[----:B------:R-:W-:Y:S01]  /*6210*/  LDS R16, [R20+0x1c] ;  /* 0x00001c0014107984 */ /* 0x000fe20000000800 */
[----:B------:R-:W-:Y:S01]  /*6220*/  BAR.SYNC.DEFER_BLOCKING 0x0 ;  /* 0x0000000000007b1d */ /* 0x000fe20000010000 */
[----:B0-----:R-:W-:-:S05]  /*6230*/  LEA R0, R21, UR4, 0x2 ;  /* 0x0000000415007c11 */ /* 0x001fca000f8e10ff */
        /* <DEDUP_REMOVED lines=10> */
[----:B------:R-:W0:Y:S04]  /*62e0*/  LDS R3, [R20] ;  /* 0x0000000014037984 */ /* 0x000e280000000800 */
[----:B------:R-:W3:Y:S04]  /*62f0*/  LDS R5, [R20+0x4] ;  /* 0x0000040014057984 */ /* 0x000ee80000000800 */
[----:B------:R-:W4:Y:S04]  /*6300*/  LDS R7, [R20+0x8] ;  /* 0x0000080014077984 */ /* 0x000f280000000800 */
[----:B------:R-:W-:Y:S04]  /*6310*/  LDS R9, [R20+0xc] ;  /* 0x00000c0014097984 */ /* 0x000fe80000000800 */
[----:B------:R-:W-:Y:S04]  /*6320*/  LDS R11, [R20+0x10] ;  /* 0x00001000140b7984 */ /* 0x000fe80000000800 */
[----:B------:R-:W-:Y:S04]  /*6330*/  LDS R13, [R20+0x14] ;  /* 0x00001400140d7984 */ /* 0x000fe80000000800 */
[----:B------:R-:W-:Y:S04]  /*6340*/  LDS R15, [R20+0x18] ;  /* 0x00001800140f7984 */ /* 0x000fe80000000800 */
[----:B------:R-:W-:Y:S04]  /*6350*/  LDS R17, [R20+0x1c] ;  /* 0x00001c0014117984 */ /* 0x000fe80000000800 */
[----:B------:R0:W-:Y:S01]  /*6360*/  LDS R19, [R20+0x20] ;  /* 0x0000200014137984 */ /* 0x0001e20000000800 */
[----:B------:R-:W-:Y:S06]  /*6370*/  BAR.SYNC.DEFER_BLOCKING 0x0 ;  /* 0x0000000000007b1d */ /* 0x000fec0000010000 */
[----:B-1----:R-:W-:Y:S02]  /*6380*/  STS [R0+0x4d8], R27 ;  /* 0x0004d81b00007388 */ /* 0x002fe40000000800 */
[----:B------:R-:W-:Y:S01]  /*6390*/  BAR.SYNC.DEFER_BLOCKING 0x0 ;  /* 0x0000000000007b1d */ /* 0x000fe20000010000 */
[----:B------:R-:W-:-:S04]  /*63a0*/  IMAD R21, R21, 0x9, RZ ;  /* 0x0000000915157824 */ /* 0x000fc800078e02ff */
[C---:B------:R-:W-:Y:S01]  /*63b0*/  VIADD R23, R21.reuse, 0x1 ;  /* 0x0000000115177836 */ /* 0x040fe20000000000 */
[----:B------:R1:W5:Y:S04]  /*63c0*/  @P5 LDS R18, [R0+0x4d4] ;  /* 0x0004d40000125984 */ /* 0x0003680000000800 */
[----:B------:R-:W-:Y:S02]  /*63d0*/  ISETP.EQ.U32.AND P0, PT, R26, R23, PT ;  /* 0x000000171a00720c */ /* 0x000fe40003f02070 */
[----:B--2---:R-:W-:Y:S01]  /*63e0*/  ISETP.NE.AND P6, PT, R2, R4, PT ;  /* 0x000000040200720c */ /* 0x004fe20003fc5270 */
[----:B------:R-:W-:-:S03]  /*63f0*/  VIADD R25, R21, 0x2 ;  /* 0x0000000215197836 */ /* 0x000fc60000000000 */
[----:B------:R-:W-:Y:S02]  /*6400*/  ISETP.EQ.OR.EX P0, PT, R30, RZ, P6, P0 ;  /* 0x000000ff1e00720c */ /* 0x000fe40003702700 */
[----:B------:R-:W-:Y:S02]  /*6410*/  ISETP.EQ.U32.AND P1, PT, R26, R25, PT ;  /* 0x000000191a00720c */ /* 0x000fe40003f22070 */
[----:B0-----:R-:W-:Y:S02]  /*6420*/  SEL R20, R3, RZ, !P0 ;  /* 0x000000ff03147207 */ /* 0x001fe40004000000 */
[----:B------:R-:W-:Y:S01]  /*6430*/  ISETP.NE.AND P6, PT, R4, R6, PT ;  /* 0x000000060400720c */ /* 0x000fe20003fc5270 */
[----:B------:R-:W-:Y:S02]  /*6440*/  VIADD R29, R21, 0x3 ;  /* 0x00000003151d7836 */ /* 0x000fe40000000000 */
[----:B---3--:R-:W-:Y:S01]  /*6450*/  IMAD.IADD R20, R5, 0x1, R20 ;  /* 0x0000000105147824 */ /* 0x008fe200078e0214 */
[----:B------:R-:W-:-:S02]  /*6460*/  ISETP.EQ.OR.EX P1, PT, R30, RZ, P6, P1 ;  /* 0x000000ff1e00720c */ /* 0x000fc40003722710 */
[----:B------:R-:W-:Y:S01]  /*6470*/  ISETP.NE.U32.AND P4, PT, R26, R21, PT ;  /* 0x000000151a00720c */ /* 0x000fe20003f85070 */
[----:B------:R-:W-:Y:S01]  /*6480*/  VIADD R23, R21, 0x4 ;  /* 0x0000000415177836 */ /* 0x000fe20000000000 */
[----:B------:R-:W-:Y:S01]  /*6490*/  SEL R20, R20, RZ, !P1 ;  /* 0x000000ff14147207 */ /* 0x000fe20004800000 */
[----:B------:R-:W-:Y:S01]  /*64a0*/  IMAD.MOV.U32 R25, RZ, RZ, 0x1 ;  /* 0x00000001ff197424 */ /* 0x000fe200078e00ff */
[----:B------:R-:W-:Y:S02]  /*64b0*/  ISETP.NE.AND.EX P4, PT, R30, RZ, PT, P4 ;  /* 0x000000ff1e00720c */ /* 0x000fe40003f85340 */
[----:B------:R-:W-:Y:S02]  /*64c0*/  ISETP.EQ.U32.AND P2, PT, R26, R29, PT ;  /* 0x0000001d1a00720c */ /* 0x000fe40003f42070 */
[----:B------:R-:W-:Y:S01]  /*64d0*/  ISETP.NE.AND P6, PT, R6, R8, PT ;  /* 0x000000080600720c */ /* 0x000fe20003fc5270 */
[----:B----4-:R-:W-:Y:S01]  /*64e0*/  IMAD.IADD R20, R7, 0x1, R20 ;  /* 0x0000000107147824 */ /* 0x010fe200078e0214 */
[----:B-1----:R-:W-:-:S02]  /*64f0*/  SEL R0, RZ, 0x1, P4 ;  /* 0x00000001ff007807 */ /* 0x002fc40002000000 */
[----:B------:R-:W-:Y:S02]  /*6500*/  SEL R47, R47, RZ, P4 ;  /* 0x000000ff2f2f7207 */ /* 0x000fe40002000000 */
[----:B------:R-:W-:Y:S02]  /*6510*/  ISETP.EQ.OR.EX P2, PT, R30, RZ, P6, P2 ;  /* 0x000000ff1e00720c */ /* 0x000fe40003742720 */
[----:B-----5:R-:W-:-:S04]  /*6520*/  @P5 ISETP.NE.AND P3, PT, R18, R2, PT ;  /* 0x000000021200520c */ /* 0x020fc80003f65270 */
[----:B------:R-:W-:Y:S02]  /*6530*/  @P5 SEL R25, RZ, 0x1, !P3 ;  /* 0x00000001ff195807 */ /* 0x000fe40005800000 */
[----:B------:R-:W-:Y:S01]  /*6540*/  ISETP.EQ.U32.AND P3, PT, R26, R23, PT ;  /* 0x000000171a00720c */ /* 0x000fe20003f62070 */
[----:B------:R-:W-:Y:S01]  /*6550*/  VIADD R23, R21, 0x7 ;  /* 0x0000000715177836 */ /* 0x000fe20000000000 */
[----:B------:R-:W-:Y:S02]  /*6560*/  @P5 SEL R0, R0, R25, !P4 ;  /* 0x0000001900005207 */ /* 0x000fe40006000000 */
[----:B------:R-:W-:Y:S02]  /*6570*/  SEL R47, R47, RZ, P5 ;  /* 0x000000ff2f2f7207 */ /* 0x000fe40002800000 */
[----:B------:R-:W-:Y:S01]  /*6580*/  ISETP.EQ.U32.AND P4, PT, R26, R23, PT ;  /* 0x000000171a00720c */ /* 0x000fe20003f82070 */
[----:B------:R-:W-:Y:S01]  /*6590*/  VIADD R23, R21, 0x8 ;  /* 0x0000000815177836 */ /* 0x000fe20000000000 */
[----:B------:R-:W-:-:S02]  /*65a0*/  SEL R20, R20, RZ, !P2 ;  /* 0x000000ff14147207 */ /* 0x000fc40005000000 */
[----:B------:R-:W-:Y:S02]  /*65b0*/  ISETP.NE.AND P5, PT, R8, R10, PT ;  /* 0x0000000a0800720c */ /* 0x000fe40003fa5270 */
[----:B------:R-:W-:Y:S01]  /*65c0*/  ISETP.NE.AND P6, PT, R14, R16, PT ;  /* 0x000000100e00720c */ /* 0x000fe20003fc5270 */
[----:B------:R-:W-:Y:S01]  /*65d0*/  IMAD.IADD R20, R9, 0x1, R20 ;  /* 0x0000000109147824 */ /* 0x000fe200078e0214 */
[----:B------:R-:W-:Y:S02]  /*65e0*/  ISETP.EQ.OR.EX P3, PT, R30, RZ, P5, P3 ;  /* 0x000000ff1e00720c */ /* 0x000fe40002f62730 */
[----:B------:R-:W-:Y:S01]  /*65f0*/  ISETP.EQ.U32.AND P5, PT, R26, R23, PT ;  /* 0x000000171a00720c */ /* 0x000fe20003fa2070 */
[----:B------:R-:W-:Y:S01]  /*6600*/  VIADD R23, R21, 0x5 ;  /* 0x0000000515177836 */ /* 0x000fe20000000000 */
[----:B------:R-:W-:Y:S02]  /*6610*/  ISETP.EQ.OR.EX P4, PT, R30, RZ, P6, P4 ;  /* 0x000000ff1e00720c */ /* 0x000fe40003782740 */
[----:B------:R-:W-:-:S02]  /*6620*/  ISETP.NE.AND P6, PT, R16, R27, PT ;  /* 0x0000001b1000720c */ /* 0x000fc40003fc5270 */
[----:B------:R-:W-:Y:S02]  /*6630*/  SEL R20, R20, RZ, !P3 ;  /* 0x000000ff14147207 */ /* 0x000fe40005800000 */
[----:B------:R-:W-:Y:S02]  /*6640*/  P2R R22, PR, RZ, 0x4 ;  /* 0x00000004ff167803 */ /* 0x000fe40000000000 */
[----:B------:R-:W-:Y:S02]  /*6650*/  ISETP.EQ.OR.EX P5, PT, R30, RZ, P6, P5 ;  /* 0x000000ff1e00720c */ /* 0x000fe400037a2750 */
[----:B------:R-:W-:Y:S02]  /*6660*/  ISETP.EQ.U32.AND P6, PT, R26, R23, PT ;  /* 0x000000171a00720c */ /* 0x000fe40003fc2070 */
[----:B------:R-:W-:Y:S01]  /*6670*/  ISETP.NE.AND P2, PT, R10, R12, PT ;  /* 0x0000000c0a00720c */ /* 0x000fe20003f45270 */
[----:B------:R-:W-:Y:S01]  /*6680*/  IMAD.IADD R20, R11, 0x1, R20 ;  /* 0x000000010b147824 */ /* 0x000fe200078e0214 */
[----:B------:R-:W-:-:S02]  /*6690*/  SEL R25, RZ, 0x1, !P0 ;  /* 0x00000001ff197807 */ /* 0x000fc40004000000 */
[----:B------:R-:W-:-:S04]  /*66a0*/  ISETP.EQ.OR.EX P6, PT, R30, RZ, P2, P6 ;  /* 0x000000ff1e00720c */ /* 0x000fc800017c2760 */
[----:B------:R-:W-:Y:S02]  /*66b0*/  SEL R23, RZ, 0x1, !P6 ;  /* 0x00000001ff177807 */ /* 0x000fe40007000000 */
[----:B------:R-:W-:Y:S02]  /*66c0*/  SEL R20, R20, RZ, !P6 ;  /* 0x000000ff14147207 */ /* 0x000fe40007000000 */
[----:B------:R-:W-:Y:S02]  /*66d0*/  IADD3 R25, P6, PT, R25, R0, RZ ;  /* 0x0000000019197210 */ /* 0x000fe40007fde0ff */
[----:B------:R-:W-:Y:S01]  /*66e0*/  SEL R32, RZ, 0x1, !P1 ;  /* 0x00000001ff207807 */ /* 0x000fe20004800000 */
[----:B------:R-:W-:Y:S02]  /*66f0*/  VIADD R21, R21, 0x6 ;  /* 0x0000000615157836 */ /* 0x000fe40000000000 */
[----:B------:R-:W-:Y:S01]  /*6700*/  IMAD.X R31, RZ, RZ, R47, P6 ;  /* 0x000000ffff1f7224 */ /* 0x000fe200030e062f */
[----:B------:R-:W-:-:S02]  /*6710*/  IADD3 R32, P6, PT, R25, R32, RZ ;  /* 0x0000002019207210 */ /* 0x000fc40007fde0ff */
[----:B------:R-:W-:-:S03]  /*6720*/  ISETP.NE.AND P2, PT, R12, R14, PT ;  /* 0x0000000e0c00720c */ /* 0x000fc60003f45270 */
[----:B------:R-:W-:Y:S01]  /*6730*/  IMAD.X R33, RZ, RZ, R31, P6 ;  /* 0x000000ffff217224 */ /* 0x000fe200030e061f */
[----:B------:R-:W-:Y:S01]  /*6740*/  ISETP.EQ.U32.AND P6, PT, R26, R21, PT ;  /* 0x000000151a00720c */ /* 0x000fe20003fc2070 */
[----:B------:R-:W-:-:S03]  /*6750*/  IMAD.IADD R20, R13, 0x1, R20 ;  /* 0x000000010d147824 */ /* 0x000fc600078e0214 */
[----:B------:R-:W-:-:S04]  /*6760*/  ISETP.EQ.OR.EX P6, PT, R30, RZ, P2, P6 ;  /* 0x000000ff1e00720c */ /* 0x000fc800017c2760 */
[----:B------:R-:W-:Y:S02]  /*6770*/  SEL R20, R20, RZ, !P6 ;  /* 0x000000ff14147207 */ /* 0x000fe40007000000 */
[----:B------:R-:W-:-:S03]  /*6780*/  ISETP.NE.AND P2, PT, R22, RZ, PT ;  /* 0x000000ff1600720c */ /* 0x000fc60003f45270 */
[----:B------:R-:W-:Y:S01]  /*6790*/  IMAD.IADD R20, R15, 0x1, R20 ;  /* 0x000000010f147824 */ /* 0x000fe200078e0214 */
[----:B------:R-:W-:Y:S02]  /*67a0*/  SEL R25, RZ, 0x1, !P2 ;  /* 0x00000001ff197807 */ /* 0x000fe40005000000 */
[----:B------:R-:W-:Y:S02]  /*67b0*/  SEL R21, RZ, 0x1, !P6 ;  /* 0x00000001ff157807 */ /* 0x000fe40007000000 */
[----:B------:R-:W-:Y:S02]  /*67c0*/  SEL R20, R20, RZ, !P4 ;  /* 0x000000ff14147207 */ /* 0x000fe40006000000 */
[----:B------:R-:W-:Y:S02]  /*67d0*/  IADD3 R34, P6, PT, R32, R25, RZ ;  /* 0x0000001920227210 */ /* 0x000fe40007fde0ff */
[----:B------:R-:W-:Y:S01]  /*67e0*/  SEL R25, RZ, 0x1, !P3 ;  /* 0x00000001ff197807 */ /* 0x000fe20005800000 */
[----:B------:R-:W-:-:S02]  /*67f0*/  IMAD.IADD R20, R17, 0x1, R20 ;  /* 0x0000000111147824 */ /* 0x000fc400078e0214 */
[----:B------:R-:W-:Y:S01]  /*6800*/  IMAD.X R35, RZ, RZ, R33, P6 ;  /* 0x000000ffff237224 */ /* 0x000fe200030e0621 */
[----:B------:R-:W-:Y:S02]  /*6810*/  IADD3 R36, P6, PT, R34, R25, RZ ;  /* 0x0000001922247210 */ /* 0x000fe40007fde0ff */
[----:B------:R-:W-:-:S03]  /*6820*/  SEL R20, R20, RZ, !P5 ;  /* 0x000000ff14147207 */ /* 0x000fc60006800000 */
[----:B------:R-:W-:Y:S01]  /*6830*/  IMAD.X R37, RZ, RZ, R35, P6 ;  /* 0x000000ffff257224 */ /* 0x000fe200030e0623 */
[----:B------:R-:W-:Y:S01]  /*6840*/  IADD3 R38, P6, PT, R36, R23, RZ ;  /* 0x0000001724267210 */ /* 0x000fe20007fde0ff */
[----:B------:R-:W-:Y:S01]  /*6850*/  IMAD.IADD R20, R19, 0x1, R20 ;  /* 0x0000000113147824 */ /* 0x000fe200078e0214 */
[----:B------:R-:W-:-:S03]  /*6860*/  SEL R23, RZ, 0x1, !P4 ;  /* 0x00000001ff177807 */ /* 0x000fc60006000000 */
[----:B------:R-:W-:Y:S01]  /*6870*/  IMAD.X R39, RZ, RZ, R37, P6 ;  /* 0x000000ffff277224 */ /* 0x000fe200030e0625 */
[----:B------:R-:W-:Y:S01]  /*6880*/  IADD3 R40, P6, PT, R38, R21, RZ ;  /* 0x0000001526287210 */ /* 0x000fe20007fde0ff */
[----:B------:R-:W0:Y:S01]  /*6890*/  SHFL.UP PT, R19, R20, 0x1, RZ ;  /* 0x0420000014137989 */ /* 0x000e2200000e00ff */
[----:B------:R-:W-:Y:S02]  /*68a0*/  SEL R21, RZ, 0x1, !P5 ;  /* 0x00000001ff157807 */ /* 0x000fe40006800000 */
[----:B------:R-:W-:Y:S01]  /*68b0*/  IADD3 R42, P5, PT, R40, R23, RZ ;  /* 0x00000017282a7210 */ /* 0x000fe20007fbe0ff */
[----:B------:R-:W-:-:S04]  /*68c0*/  IMAD.X R41, RZ, RZ, R39, P6 ;  /* 0x000000ffff297224 */ /* 0x000fc800030e0627 */
[----:B------:R-:W-:Y:S01]  /*68d0*/  IMAD.X R43, RZ, RZ, R41, P5 ;  /* 0x000000ffff2b7224 */ /* 0x000fe200028e0629 */
[----:B------:R-:W-:-:S05]  /*68e0*/  IADD3 R24, P5, PT, R42, R21, RZ ;  /* 0x000000152a187210 */ /* 0x000fca0007fbe0ff */
[----:B------:R-:W-:Y:S01]  /*68f0*/  IMAD.X R25, RZ, RZ, R43, P5 ;  /* 0x000000ffff197224 */ /* 0x000fe200028e062b */
[----:B------:R-:W-:-:S04]  /*6900*/  ISETP.NE.U32.AND P5, PT, R24, RZ, PT ;  /* 0x000000ff1800720c */ /* 0x000fc80003fa5070 */
[----:B------:R-:W-:-:S04]  /*6910*/  ISETP.NE.AND.EX P5, PT, R25, RZ, PT, P5 ;  /* 0x000000ff1900720c */ /* 0x000fc80003fa5350 */
[----:B0-----:R-:W-:Y:S02]  /*6920*/  SEL R23, R19, RZ, !P5 ;  /* 0x000000ff13177207 */ /* 0x001fe40006800000 */
[----:B------:R-:W0:Y:S01]  /*6930*/  S2R R19, SR_LANEID ;  /* 0x0000000000137919 */ /* 0x000e220000000000 */
[----:B------:R-:W1:Y:S04]  /*6940*/  SHFL.UP PT, R21, R24, 0x1, RZ ;  /* 0x0420000018157989 */ /* 0x000e6800000e00ff */
[----:B------:R-:W2:Y:S01]  /*6950*/  SHFL.UP PT, R22, R25, 0x1, RZ ;  /* 0x0420000019167989 */ /* 0x000ea200000e00ff */
[----:B0-----:R-:W-:-:S04]  /*6960*/  ISETP.GE.AND P5, PT, R19, 0x1, PT ;  /* 0x000000011300780c */ /* 0x001fc80003fa6270 */
[----:B------:R-:W-:-:S05]  /*6970*/  SEL R23, R23, RZ, P5 ;  /* 0x000000ff17177207 */ /* 0x000fca0002800000 */
[----:B------:R-:W-:-:S05]  /*6980*/  IMAD.IADD R23, R20, 0x1, R23 ;  /* 0x0000000114177824 */ /* 0x000fca00078e0217 */
[----:B------:R-:W0:Y:S01]  /*6990*/  SHFL.UP PT, R20, R23, 0x2, RZ ;  /* 0x0440000017147989 */ /* 0x000e2200000e00ff */
[----:B-1----:R-:W-:Y:S02]  /*69a0*/  SEL R21, R21, RZ, P5 ;  /* 0x000000ff15157207 */ /* 0x002fe40002800000 */
[----:B--2---:R-:W-:Y:S02]  /*69b0*/  SEL R22, R22, RZ, P5 ;  /* 0x000000ff16167207 */ /* 0x004fe40002800000 */
[----:B------:R-:W-:-:S05]  /*69c0*/  IADD3 R29, P5, PT, R21, R24, RZ ;  /* 0x00000018151d7210 */ /* 0x000fca0007fbe0ff */
[----:B------:R-:W-:Y:S01]  /*69d0*/  IMAD.X R28, R22, 0x1, R25, P5 ;  /* 0x00000001161c7824 */ /* 0x000fe200028e0619 */
[----:B------:R-:W-:-:S04]  /*69e0*/  ISETP.NE.U32.AND P5, PT, R29, RZ, PT ;  /* 0x000000ff1d00720c */ /* 0x000fc80003fa5070 */
[----:B------:R-:W-:Y:S01]  /*69f0*/  ISETP.NE.AND.EX P5, PT, R28, RZ, PT, P5 ;  /* 0x000000ff1c00720c */ /* 0x000fe20003fa5350 */
[----:B------:R-:W1:Y:S03]  /*6a00*/  SHFL.UP PT, R21, R28, 0x2, RZ ;  /* 0x044000001c157989 */ /* 0x000e6600000e00ff */
[----:B0-----:R-:W-:Y:S02]  /*6a10*/  SEL R22, R20, RZ, !P5 ;  /* 0x000000ff14167207 */ /* 0x001fe40006800000 */
[----:B------:R-:W0:Y:S01]  /*6a20*/  SHFL.UP PT, R20, R29, 0x2, RZ ;  /* 0x044000001d147989 */ /* 0x000e2200000e00ff */
[----:B------:R-:W-:-:S04]  /*6a30*/  ISETP.GE.AND P5, PT, R19, 0x2, PT ;  /* 0x000000021300780c */ /* 0x000fc80003fa6270 */
[----:B------:R-:W-:-:S05]  /*6a40*/  SEL R22, R22, RZ, P5 ;  /* 0x000000ff16167207 */ /* 0x000fca0002800000 */
[----:B------:R-:W-:Y:S01]  /*6a50*/  IMAD.IADD R22, R23, 0x1, R22 ;  /* 0x0000000117167824 */ /* 0x000fe200078e0216 */
[----:B-1----:R-:W-:Y:S02]  /*6a60*/  SEL R21, R21, RZ, P5 ;  /* 0x000000ff15157207 */ /* 0x002fe40002800000 */
        /* <DEDUP_REMOVED lines=32> */
[----:B------:R-:W1:Y:S01]  /*6c70*/  SHFL.UP PT, R21, R24, 0x10, RZ ;  /* 0x0600000018157989 */ /* 0x000e6200000e00ff */
[----:B------:R-:W2:Y:S02]  /*6c80*/  S2R R44, SR_TID.X ;  /* 0x00000000002c7919 */ /* 0x000ea40000002100 */
[----:B0-----:R-:W-:Y:S02]  /*6c90*/  SEL R23, R20, RZ, !P5 ;  /* 0x000000ff14177207 */ /* 0x001fe40006800000 */
[----:B------:R-:W0:Y:S01]  /*6ca0*/  SHFL.UP PT, R20, R25, 0x10, RZ ;  /* 0x0600000019147989 */ /* 0x000e2200000e00ff */
[----:B------:R-:W-:-:S04]  /*6cb0*/  ISETP.GE.AND P5, PT, R19, 0x10, PT ;  /* 0x000000101300780c */ /* 0x000fc80003fa6270 */
[----:B------:R-:W-:Y:S02]  /*6cc0*/  SEL R23, R23, RZ, P5 ;  /* 0x000000ff17177207 */ /* 0x000fe40002800000 */
[----:B-1----:R-:W-:-:S03]  /*6cd0*/  SEL R21, R21, RZ, P5 ;  /* 0x000000ff15157207 */ /* 0x002fc60002800000 */
[----:B------:R-:W-:Y:S01]  /*6ce0*/  IMAD.IADD R45, R22, 0x1, R23 ;  /* 0x00000001162d7824 */ /* 0x000fe200078e0217 */
[----:B0-----:R-:W-:Y:S02]  /*6cf0*/  SEL R20, R20, RZ, P5 ;  /* 0x000000ff14147207 */ /* 0x001fe40002800000 */
[----:B------:R-:W-:Y:S02]  /*6d00*/  ISETP.NE.AND P5, PT, R19, 0x1f, PT ;  /* 0x0000001f1300780c */ /* 0x000fe40003fa5270 */
[----:B------:R-:W-:Y:S02]  /*6d10*/  IADD3 R20, P6, PT, R20, R25, RZ ;  /* 0x0000001914147210 */ /* 0x000fe40007fde0ff */
[----:B--2---:R-:W-:-:S03]  /*6d20*/  SHF.R.U32.HI R46, RZ, 0x5, R44 ;  /* 0x00000005ff2e7819 */ /* 0x004fc6000001162c */
[----:B------:R-:W-:-:S06]  /*6d30*/  IMAD.X R21, R21, 0x1, R24, P6 ;  /* 0x0000000115157824 */ /* 0x000fcc00030e0618 */
[----:B------:R-:W-:-:S05]  /*6d40*/  @!P5 LEA R48, R46, UR4, 0x4 ;  /* 0x000000042e30dc11 */ /* 0x000fca000f8e20ff */
[----:B------:R-:W-:Y:S04]  /*6d50*/  @!P5 STS.64 [R48], R20 ;  /* 0x000000143000d388 */ /* 0x000fe80000000a00 */
[----:B------:R-:W-:Y:S01]  /*6d60*/  @!P5 STS [R48+0x8], R45 ;  /* 0x0000082d3000d388 */ /* 0x000fe20000000800 */
[----:B------:R-:W-:Y:S06]  /*6d70*/  BAR.SYNC.DEFER_BLOCKING 0x0 ;  /* 0x0000000000007b1d */ /* 0x000fec0000010000 */
[----:B------:R-:W-:Y:S04]  /*6d80*/  LDS.64 R22, [UR4+0x10] ;  /* 0x00001004ff167984 */ /* 0x000fe80008000a00 */
[----:B------:R-:W0:Y:S04]  /*6d90*/  LDS.64 R24, [UR4] ;  /* 0x00000004ff187984 */ /* 0x000e280008000a00 */
[----:B------:R-:W1:Y:S01]  /*6da0*/  LDS.64 R28, [UR4+0x20] ;  /* 0x00002004ff1c7984 */ /* 0x000e620008000a00 */
[----:B0-----:R-:W-:-:S05]  /*6db0*/  IADD3 R53, P5, PT, R24, R22, RZ ;  /* 0x0000001618357210 */ /* 0x001fca0007fbe0ff */
[----:B------:R-:W-:Y:S01]  /*6dc0*/  IMAD.X R55, R25, 0x1, R23, P5 ;  /* 0x0000000119377824 */ /* 0x000fe200028e0617 */
[----:B------:R-:W-:Y:S02]  /*6dd0*/  ISETP.NE.U32.AND P5, PT, R22, RZ, PT ;  /* 0x000000ff1600720c */ /* 0x000fe40003fa5070 */
[----:B------:R-:W0:Y:S02]  /*6de0*/  LDS R22, [UR4+0x8] ;  /* 0x00000804ff167984 */ /* 0x000e240008000800 */
[----:B------:R-:W-:Y:S02]  /*6df0*/  ISETP.NE.AND.EX P5, PT, R23, RZ, PT, P5 ;  /* 0x000000ff1700720c */ /* 0x000fe40003fa5350 */
[----:B------:R-:W2:Y:S01]  /*6e00*/  LDS R23, [UR4+0x18] ;  /* 0x00001804ff177984 */ /* 0x000ea20008000800 */
[----:B-1----:R-:W-:-:S05]  /*6e10*/  IADD3 R51, P6, PT, R28, R53, RZ ;  /* 0x000000351c337210 */ /* 0x002fca0007fde0ff */
[----:B------:R-:W-:Y:S01]  /*6e20*/  IMAD.X R49, R29, 0x1, R55, P6 ;  /* 0x000000011d317824 */ /* 0x000fe200030e0637 */
[----:B------:R-:W-:-:S04]  /*6e30*/  ISETP.NE.AND P6, PT, R46, 0x2, PT ;  /* 0x000000022e00780c */ /* 0x000fc80003fc5270 */
[----:B------:R-:W-:Y:S02]  /*6e40*/  SEL R48, R53, R24, !P6 ;  /* 0x0000001835307207 */ /* 0x000fe40007000000 */
[----:B------:R-:W-:Y:S02]  /*6e50*/  SEL R50, R55, R25, !P6 ;  /* 0x0000001937327207 */ /* 0x000fe40007000000 */
[----:B------:R-:W1:Y:S01]  /*6e60*/  LDS R25, [UR4+0x28] ;  /* 0x00002804ff197984 */ /* 0x000e620008000800 */
[----:B0-----:R-:W-:Y:S02]  /*6e70*/  SEL R24, R22, RZ, !P5 ;  /* 0x000000ff16187207 */ /* 0x001fe40006800000 */
[----:B------:R-:W-:-:S03]  /*6e80*/  ISETP.NE.U32.AND P5, PT, R28, RZ, PT ;  /* 0x000000ff1c00720c */ /* 0x000fc60003fa5070 */
[----:B--2---:R-:W-:Y:S01]  /*6e90*/  IMAD.IADD R23, R23, 0x1, R24 ;  /* 0x0000000117177824 */ /* 0x004fe200078e0218 */
[----:B------:R-:W-:-:S04]  /*6ea0*/  ISETP.NE.AND.EX P5, PT, R29, RZ, PT, P5 ;  /* 0x000000ff1d00720c */ /* 0x000fc80003fa5350 */
[C---:B------:R-:W-:Y:S02]  /*6eb0*/  SEL R24, R23.reuse, R22, !P6 ;  /* 0x0000001617187207 */ /* 0x040fe40007000000 */
[----:B------:R-:W-:Y:S02]  /*6ec0*/  SEL R28, R23, RZ, !P5 ;  /* 0x000000ff171c7207 */ /* 0x000fe40006800000 */
[----:B------:R-:W0:Y:S01]  /*6ed0*/  LDS.64 R22, [UR4+0x30] ;  /* 0x00003004ff167984 */ /* 0x000e220008000a00 */
[----:B------:R-:W-:Y:S02]  /*6ee0*/  ISETP.NE.AND P5, PT, R46, 0x3, PT ;  /* 0x000000032e00780c */ /* 0x000fe40003fa5270 */
[----:B-1----:R-:W-:Y:S02]  /*6ef0*/  IMAD.IADD R25, R25, 0x1, R28 ;  /* 0x0000000119197824 */ /* 0x002fe400078e021c */
[----:B------:R-:W-:Y:S02]  /*6f00*/  SEL R48, R51, R48, !P5 ;  /* 0x0000003033307207 */ /* 0x000fe40006800000 */
[----:B------:R-:W-:-:S02]  /*6f10*/  SEL R50, R49, R50, !P5 ;  /* 0x0000003231327207 */ /* 0x000fc40006800000 */
[----:B------:R-:W-:Y:S02]  /*6f20*/  SEL R24, R25, R24, !P5 ;  /* 0x0000001819187207 */ /* 0x000fe40006800000 */
[----:B0-----:R-:W-:-:S04]  /*6f30*/  ISETP.NE.U32.AND P5, PT, R22, RZ, PT ;  /* 0x000000ff1600720c */ /* 0x001fc80003fa5070 */
[----:B------:R-:W-:Y:S02]  /*6f40*/  ISETP.NE.AND.EX P5, PT, R23, RZ, PT, P5 ;  /* 0x000000ff1700720c */ /* 0x000fe40003fa5350 */
[----:B------:R-:W-:Y:S02]  /*6f50*/  IADD3 R51, P6, PT, R22, R51, RZ ;  /* 0x0000003316337210 */ /* 0x000fe40007fde0ff */
[----:B------:R-:W-:Y:S02]  /*6f60*/  SEL R28, R25, RZ, !P5 ;  /* 0x000000ff191c7207 */ /* 0x000fe40006800000 */
[----:B------:R-:W0:Y:S01]  /*6f70*/  LDS R25, [UR4+0x38] ;  /* 0x00003804ff197984 */ /* 0x000e220008000800 */
[----:B------:R-:W-:-:S03]  /*6f80*/  IMAD.X R53, R23, 0x1, R49, P6 ;  /* 0x0000000117357824 */ /* 0x000fc600030e0631 */
[----:B------:R-:W1:Y:S01]  /*6f90*/  LDS.64 R22, [UR4+0x40] ;  /* 0x00004004ff167984 */ /* 0x000e620008000a00 */
[----:B------:R-:W-:-:S04]  /*6fa0*/  ISETP.NE.AND P5, PT, R46, 0x4, PT ;  /* 0x000000042e00780c */ /* 0x000fc80003fa5270 */
[----:B------:R-:W-:Y:S02]  /*6fb0*/  SEL R48, R51, R48, !P5 ;  /* 0x0000003033307207 */ /* 0x000fe40006800000 */
[----:B------:R-:W-:Y:S01]  /*6fc0*/  SEL R50, R53, R50, !P5 ;  /* 0x0000003235327207 */ /* 0x000fe20006800000 */
[----:B0-----:R-:W-:-:S05]  /*6fd0*/  IMAD.IADD R25, R25, 0x1, R28 ;  /* 0x0000000119197824 */ /* 0x001fca00078e021c */
[----:B------:R-:W-:Y:S02]  /*6fe0*/  SEL R24, R25, R24, !P5 ;  /* 0x0000001819187207 */ /* 0x000fe40006800000 */
[----:B-1----:R-:W-:-:S04]  /*6ff0*/  ISETP.NE.U32.AND P5, PT, R22, RZ, PT ;  /* 0x000000ff1600720c */ /* 0x002fc80003fa5070 */
        /* <DEDUP_REMOVED lines=12> */
[----:B------:R-:W-:-:S04]  /*70c0*/  ISETP.NE.AND.EX P5, PT, R23, RZ, PT, P5 ;  /* 0x000000ff1700720c */ /* 0x000fc80003fa5350 */
[----:B------:R-:W-:Y:S02]  /*70d0*/  SEL R28, R25, RZ, !P5 ;  /* 0x000000ff191c7207 */ /* 0x000fe40006800000 */
[----:B------:R-:W0:Y:S01]  /*70e0*/  LDS R25, [UR4+0x58] ;  /* 0x00005804ff197984 */ /* 0x000e220008000800 */
[----:B------:R-:W-:-:S05]  /*70f0*/  IADD3 R49, P6, PT, R22, R49, RZ ;  /* 0x0000003116317210 */ /* 0x000fca0007fde0ff */
[----:B------:R-:W-:Y:S02]  /*7100*/  IMAD.X R51, R23, 0x1, R29, P6 ;  /* 0x0000000117337824 */ /* 0x000fe400030e061d */
[----:B------:R-:W1:Y:S01]  /*7110*/  LDS.64 R22, [UR4+0x60] ;  /* 0x00006004ff167984 */ /* 0x000e620008000a00 */
[----:B------:R-:W-:-:S03]  /*7120*/  ISETP.NE.AND P5, PT, R46, 0x6, PT ;  /* 0x000000062e00780c */ /* 0x000fc60003fa5270 */
[----:B------:R-:W-:Y:S01]  /*7130*/  SHFL.UP PT, R20, R20, 0x1, RZ ;  /* 0x0420000014147989 */ /* 0x000fe200000e00ff */
[----:B------:R-:W-:Y:S01]  /*7140*/  SEL R50, R51, R50, !P5 ;  /* 0x0000003233327207 */ /* 0x000fe20006800000 */
[----:B0-----:R-:W-:Y:S01]  /*7150*/  IMAD.IADD R25, R25, 0x1, R28 ;  /* 0x0000000119197824 */ /* 0x001fe200078e021c */
[----:B------:R-:W-:Y:S02]  /*7160*/  SEL R28, R49, R48, !P5 ;  /* 0x00000030311c7207 */ /* 0x000fe40006800000 */
[----:B------:R-:W0:Y:S01]  /*7170*/  LDS R48, [UR4+0x68] ;  /* 0x00006804ff307984 */ /* 0x000e220008000800 */
[----:B-1----:R-:W-:-:S05]  /*7180*/  IADD3 R49, P6, PT, R22, R49, RZ ;  /* 0x0000003116317210 */ /* 0x002fca0007fde0ff */
[----:B------:R-:W-:Y:S01]  /*7190*/  IMAD.X R29, R23, 0x1, R51, P6 ;  /* 0x00000001171d7824 */ /* 0x000fe200030e0633 */
[----:B------:R-:W-:Y:S02]  /*71a0*/  SEL R51, R25, R24, !P5 ;  /* 0x0000001819337207 */ /* 0x000fe40006800000 */
[----:B------:R-:W-:Y:S01]  /*71b0*/  ISETP.NE.U32.AND P5, PT, R22, RZ, PT ;  /* 0x000000ff1600720c */ /* 0x000fe20003fa5070 */
[----:B------:R-:W1:Y:S03]  /*71c0*/  SHFL.UP PT, R21, R21, 0x1, RZ ;  /* 0x0420000015157989 */ /* 0x000e6600000e00ff */
[----:B------:R-:W-:-:S04]  /*71d0*/  ISETP.NE.AND.EX P5, PT, R23, RZ, PT, P5 ;  /* 0x000000ff1700720c */ /* 0x000fc80003fa5350 */
[----:B------:R-:W-:Y:S02]  /*71e0*/  SEL R25, R25, RZ, !P5 ;  /* 0x000000ff19197207 */ /* 0x000fe40006800000 */
[----:B------:R-:W-:Y:S02]  /*71f0*/  ISETP.NE.AND P5, PT, R46, 0x7, PT ;  /* 0x000000072e00780c */ /* 0x000fe40003fa5270 */
[----:B------:R-:W-:Y:S02]  /*7200*/  ISETP.GE.U32.AND P6, PT, R44, 0x20, PT ;  /* 0x000000202c00780c */ /* 0x000fe40003fc6070 */
[----:B------:R-:W-:Y:S02]  /*7210*/  SEL R22, R49, R28, !P5 ;  /* 0x0000001c31167207 */ /* 0x000fe40006800000 */
[----:B------:R-:W-:Y:S01]  /*7220*/  SEL R23, R29, R50, !P5 ;  /* 0x000000321d177207 */ /* 0x000fe20006800000 */
[----:B0-----:R-:W-:-:S05]  /*7230*/  IMAD.IADD R48, R48, 0x1, R25 ;  /* 0x0000000130307824 */ /* 0x001fca00078e0219 */
[----:B------:R-:W-:Y:S02]  /*7240*/  SEL R51, R48, R51, !P5 ;  /* 0x0000003330337207 */ /* 0x000fe40006800000 */
[----:B------:R-:W-:Y:S02]  /*7250*/  ISETP.NE.AND P5, PT, R19, RZ, PT ;  /* 0x000000ff1300720c */ /* 0x000fe40003fa5270 */
[----:B------:R-:W-:Y:S02]  /*7260*/  SEL R22, R22, RZ, P6 ;  /* 0x000000ff16167207 */ /* 0x000fe40003000000 */
[----:B------:R-:W-:Y:S02]  /*7270*/  SEL R25, R20, RZ, P5 ;  /* 0x000000ff14197207 */ /* 0x000fe40002800000 */
[----:B------:R-:W-:Y:S02]  /*7280*/  SEL R19, R23, RZ, P6 ;  /* 0x000000ff17137207 */ /* 0x000fe40003000000 */
[----:B-1----:R-:W-:-:S02]  /*7290*/  SEL R28, R21, RZ, P5 ;  /* 0x000000ff151c7207 */ /* 0x002fc40002800000 */
[----:B------:R-:W-:Y:S01]  /*72a0*/  IADD3 R25, P6, PT, R25, R22, RZ ;  /* 0x0000001619197210 */ /* 0x000fe20007fde0ff */
[----:B------:R-:W0:Y:S04]  /*72b0*/  SHFL.UP PT, R45, R45, 0x1, RZ ;  /* 0x042000002d2d7989 */ /* 0x000e2800000e00ff */
[----:B------:R-:W-:Y:S01]  /*72c0*/  IMAD.X R28, R28, 0x1, R19, P6 ;  /* 0x000000011c1c7824 */ /* 0x000fe200030e0613 */
[----:B------:R-:W-:-:S04]  /*72d0*/  ISETP.GE.U32.AND P6, PT, R44, 0x20, PT ;  /* 0x000000202c00780c */ /* 0x000fc80003fc6070 */
[----:B------:R-:W-:Y:S02]  /*72e0*/  SEL R19, R51, RZ, P6 ;  /* 0x000000ff33137207 */ /* 0x000fe40003000000 */
[----:B------:R-:W-:-:S05]  /*72f0*/  IADD3 R23, P6, PT, R25, R0, RZ ;  /* 0x0000000019177210 */ /* 0x000fca0007fde0ff */
[----:B------:R-:W-:Y:S01]  /*7300*/  IMAD.X R22, R28, 0x1, R47, P6 ;  /* 0x000000011c167824 */ /* 0x000fe200030e062f */
[----:B------:R-:W-:-:S04]  /*7310*/  ISETP.NE.U32.AND P6, PT, R20, RZ, PT ;  /* 0x000000ff1400720c */ /* 0x000fc80003fc5070 */
[----:B------:R-:W-:-:S04]  /*7320*/  ISETP.NE.AND.EX P6, PT, R21, RZ, PT, P6 ;  /* 0x000000ff1500720c */ /* 0x000fc80003fc5360 */
[----:B------:R-:W-:-:S05]  /*7330*/  SEL R20, R19, RZ, !P6 ;  /* 0x000000ff13147207 */ /* 0x000fca0007000000 */
[----:B0-----:R-:W-:Y:S01]  /*7340*/  @P5 IMAD.IADD R19, R45, 0x1, R20 ;  /* 0x000000012d135824 */ /* 0x001fe200078e0214 */
[----:B------:R-:W-:-:S04]  /*7350*/  ISETP.NE.U32.AND P5, PT, R0, RZ, PT ;  /* 0x000000ff0000720c */ /* 0x000fc80003fa5070 */
[----:B------:R-:W-:-:S04]  /*7360*/  ISETP.NE.AND.EX P5, PT, R47, RZ, PT, P5 ;  /* 0x000000ff2f00720c */ /* 0x000fc80003fa5350 */
[----:B------:R-:W-:-:S05]  /*7370*/  SEL R20, R19, RZ, !P5 ;  /* 0x000000ff13147207 */ /* 0x000fca0006800000 */
[----:B------:R-:W-:-:S05]  /*7380*/  IMAD.IADD R3, R3, 0x1, R20 ;  /* 0x0000000103037824 */ /* 0x000fca00078e0214 */
[----:B------:R-:W-:-:S05]  /*7390*/  SEL R20, R3, RZ, !P0 ;  /* 0x000000ff03147207 */ /* 0x000fca0004000000 */
[----:B------:R-:W-:-:S05]  /*73a0*/  IMAD.IADD R5, R5, 0x1, R20 ;  /* 0x0000000105057824 */ /* 0x000fca00078e0214 */
[----:B------:R-:W-:-:S05]  /*73b0*/  SEL R20, R5, RZ, !P1 ;  /* 0x000000ff05147207 */ /* 0x000fca0004800000 */
[----:B------:R-:W-:-:S05]  /*73c0*/  IMAD.IADD R7, R7, 0x1, R20 ;  /* 0x0000000107077824 */ /* 0x000fca00078e0214 */
[----:B------:R-:W-:-:S05]  /*73d0*/  SEL R20, R7, RZ, !P2 ;  /* 0x000000ff07147207 */ /* 0x000fca0005000000 */
[----:B------:R-:W-:Y:S02]  /*73e0*/  IMAD.IADD R9, R9, 0x1, R20 ;  /* 0x0000000109097824 */ /* 0x000fe400078e0214 */
[----:B------:R-:W-:-:S03]  /*73f0*/  IMAD R44, R44, 0x9, RZ ;  /* 0x000000092c2c7824 */ /* 0x000fc600078e02ff */
[----:B------:R-:W-:Y:S01]  /*7400*/  SEL R20, R9, RZ, !P3 ;  /* 0x000000ff09147207 */ /* 0x000fe20005800000 */
[----:B------:R-:W-:Y:S01]  /*7410*/  VIADD R21, R44, 0x5 ;  /* 0x000000052c157836 */ /* 0x000fe20000000000 */
[----:B------:R-:W-:-:S03]  /*7420*/  ISETP.NE.AND P6, PT, R10, R12, PT ;  /* 0x0000000c0a00720c */ /* 0x000fc60003fc5270 */
[----:B------:R-:W-:-:S05]  /*7430*/  IMAD.IADD R11, R11, 0x1, R20 ;  /* 0x000000010b0b7824 */ /* 0x000fca00078e0214 */
[----:B------:R-:W-:Y:S02]  /*7440*/  SEL R20, R11, RZ, !P6 ;  /* 0x000000ff0b147207 */ /* 0x000fe40007000000 */
[----:B------:R-:W-:-:S04]  /*7450*/  ISETP.NE.U32.AND P6, PT, R26, R21, PT ;  /* 0x000000151a00720c */ /* 0x000fc80003fc5070 */
[----:B------:R-:W-:-:S04]  /*7460*/  ISETP.NE.AND.EX P6, PT, R30, RZ, PT, P6 ;  /* 0x000000ff1e00720c */ /* 0x000fc80003fc5360 */
[----:B------:R-:W-:Y:S02]  /*7470*/  SEL R44, R20, RZ, P6 ;  /* 0x000000ff142c7207 */ /* 0x000fe40003000000 */
[----:B------:R-:W0:Y:S01]  /*7480*/  LDS.64 R20, [UR4+0x70] ;  /* 0x00007004ff147984 */ /* 0x000e220008000a00 */
[----:B------:R-:W1:Y:S02]  /*7490*/  S2R R24, SR_TID.X ;  /* 0x0000000000187919 */ /* 0x000e640000002100 */
[----:B------:R-:W-:Y:S01]  /*74a0*/  IMAD.IADD R13, R13, 0x1, R44 ;  /* 0x000000010d0d7824 */ /* 0x000fe200078e022c */
[----:B------:R-:W-:-:S04]  /*74b0*/  ISETP.NE.AND P6, PT, R12, R14, PT ;  /* 0x0000000e0c00720c */ /* 0x000fc80003fc5270 */
[----:B------:R-:W-:Y:S02]  /*74c0*/  SEL R45, R13, RZ, !P6 ;  /* 0x000000ff0d2d7207 */ /* 0x000fe40007000000 */
[----:B0-----:R-:W-:-:S05]  /*74d0*/  IADD3 R44, P6, PT, R20, R49, RZ ;  /* 0x00000031142c7210 */ /* 0x001fca0007fde0ff */
[----:B------:R-:W-:Y:S01]  /*74e0*/  IMAD.X R29, R21, 0x1, R29, P6 ;  /* 0x00000001151d7824 */ /* 0x000fe200030e061d */
[----:B------:R-:W-:Y:S01]  /*74f0*/  ISETP.NE.U32.AND P6, PT, R20, RZ, PT ;  /* 0x000000ff1400720c */ /* 0x000fe20003fc5070 */
[----:B-1----:R-:W-:-:S03]  /*7500*/  IMAD R20, R24, 0x9, RZ ;  /* 0x0000000918147824 */ /* 0x002fc600078e02ff */
[----:B------:R-:W-:Y:S01]  /*7510*/  ISETP.NE.AND.EX P6, PT, R21, RZ, PT, P6 ;  /* 0x000000ff1500720c */ /* 0x000fe20003fc5360 */
[----:B------:R-:W-:-:S03]  /*7520*/  VIADD R21, R20, 0x6 ;  /* 0x0000000614157836 */ /* 0x000fc60000000000 */
[----:B------:R-:W-:Y:S02]  /*7530*/  SEL R20, R48, RZ, !P6 ;  /* 0x000000ff30147207 */ /* 0x000fe40007000000 */
[----:B------:R-:W-:Y:S02]  /*7540*/  ISETP.NE.U32.AND P6, PT, R26, R21, PT ;  /* 0x000000151a00720c */ /* 0x000fe40003fc5070 */
[----:B------:R-:W-:Y:S02]  /*7550*/  SEL R21, RZ, 0x1, !P0 ;  /* 0x00000001ff157807 */ /* 0x000fe40004000000 */
[----:B------:R-:W-:-:S03]  /*7560*/  ISETP.NE.AND.EX P6, PT, R30, RZ, PT, P6 ;  /* 0x000000ff1e00720c */ /* 0x000fc60003fc5360 */
[----:B------:R-:W-:Y:S01]  /*7570*/  IMAD.IADD R0, R21, 0x1, R0 ;  /* 0x0000000115007824 */ /* 0x000fe200078e0200 */
[----:B------:R-:W-:Y:S01]  /*7580*/  SEL R50, R45, RZ, P6 ;  /* 0x000000ff2d327207 */ /* 0x000fe20003000000 */
[----:B------:R-:W0:Y:S03]  /*7590*/  LDS R21, [UR4+0x78] ;  /* 0x00007804ff157984 */ /* 0x000e260008000800 */
[----:B------:R-:W-:-:S05]  /*75a0*/  IADD3 R0, P6, PT, R25, R0, RZ ;  /* 0x0000000019007210 */ /* 0x000fca0007fde0ff */
[----:B------:R-:W-:Y:S01]  /*75b0*/  IMAD.X R31, R28, 0x1, R31, P6 ;  /* 0x000000011c1f7824 */ /* 0x000fe200030e061f */
        /* <DEDUP_REMOVED lines=12> */
[----:B------:R-:W-:-:S04]  /*7680*/  ISETP.GE.U32.AND P6, PT, R44, 0x101, PT ;  /* 0x000001012c00780c */ /* 0x000fc80003fc6070 */
[----:B------:R-:W-:Y:S01]  /*7690*/  ISETP.GE.AND.EX P6, PT, R29, RZ, PT, P6 ;  /* 0x000000ff1d00720c */ /* 0x000fe20003fc6360 */
[----:B------:R-:W-:Y:S01]  /*76a0*/  IMAD.IADD R15, R15, 0x1, R50 ;  /* 0x000000010f0f7824 */ /* 0x000fe200078e0232 */
[----:B------:R-:W-:Y:S04]  /*76b0*/  BSSY.RECONVERGENT B0, `(.L_x_1347) ;  /* 0x00000fb000007945 */ /* 0x000fe80003800200 */
[----:B------:R-:W-:Y:S01]  /*76c0*/  SEL R32, R15, RZ, !P4 ;  /* 0x000000ff0f207207 */ /* 0x000fe20006000000 */
[----:B0-----:R-:W-:-:S04]  /*76d0*/  IMAD.IADD R36, R21, 0x1, R20 ;  /* 0x0000000115247824 */ /* 0x001fc800078e0214 */
[----:B------:R-:W-:Y:S02]  /*76e0*/  IMAD.IADD R17, R17, 0x1, R32 ;  /* 0x0000000111117824 */ /* 0x000fe400078e0220 */
[----:B------:R-:W-:Y:S05]  /*76f0*/  @!P6 BRA `(.L_x_1348) ;  /* 0x0000000400d8e947 */ /* 0x000fea0003800000 */
[----:B------:R-:W-:Y:S01]  /*7700*/  BAR.SYNC.DEFER_BLOCKING 0x0 ;  /* 0x0000000000007b1d */ /* 0x000fe20000010000 */
[----:B------:R-:W-:Y:S01]  /*7710*/  IMAD.MOV.U32 R33, RZ, RZ, 0x9 ;  /* 0x00000009ff217424 */ /* 0x000fe200078e00ff */
[----:B------:R-:W-:Y:S02]  /*7720*/  @P5 LEA R25, R25, UR4, 0x3 ;  /* 0x0000000419195c11 */ /* 0x000fe4000f8e18ff */
[----:B------:R-:W-:Y:S01]  /*7730*/  @P0 LEA R23, R23, UR4, 0x3 ;  /* 0x0000000417170c11 */ /* 0x000fe2000f8e18ff */
[-C--:B------:R-:W-:Y:S01]  /*7740*/  IMAD R21, R24, R33.reuse, 0x5 ;  /* 0x0000000518157424 */ /* 0x080fe200078e0221 */
[----:B------:R-:W-:Y:S01]  /*7750*/  @P1 LEA R0, R0, UR4, 0x3 ;  /* 0x0000000400001c11 */ /* 0x000fe2000f8e18ff */
[----:B------:R-:W-:Y:S01]  /*7760*/  IMAD R31, R24, R33, 0x6 ;  /* 0x00000006181f7424 */ /* 0x000fe200078e0221 */
[----:B------:R-:W-:Y:S01]  /*7770*/  @P2 LEA R45, R45, UR4, 0x3 ;  /* 0x000000042d2d2c11 */ /* 0x000fe2000f8e18ff */
[----:B------:R-:W0:Y:S01]  /*7780*/  LDCU.64 UR12, c[0x0][0x398] ;  /* 0x00007300ff0c77ac */ /* 0x000e220008000a00 */
[----:B------:R-:W-:Y:S01]  /*7790*/  ISETP.NE.U32.AND P6, PT, R26, R21, PT ;  /* 0x000000151a00720c */ /* 0x000fe20003fc5070 */
[----:B------:R-:W-:Y:S01]  /*77a0*/  IMAD R21, R24, R33, 0x8 ;  /* 0x0000000818157424 */ /* 0x000fe200078e0221 */
[----:B------:R-:W-:Y:S01]  /*77b0*/  @P3 LEA R34, R34, UR4, 0x3 ;  /* 0x0000000422223c11 */ /* 0x000fe2000f8e18ff */
[----:B------:R-:W1:Y:S01]  /*77c0*/  LDCU.64 UR14, c[0x0][0x3a0] ;  /* 0x00007400ff0e77ac */ /* 0x000e620008000a00 */
[----:B------:R-:W-:Y:S01]  /*77d0*/  @P4 LEA R40, R40, UR4, 0x3 ;  /* 0x0000000428284c11 */ /* 0x000fe2000f8e18ff */
[----:B------:R-:W-:Y:S01]  /*77e0*/  BSSY.RECONVERGENT B1, `(.L_x_1349) ;  /* 0x0000066000017945 */ /* 0x000fe20003800200 */
[----:B------:R2:W-:Y:S01]  /*77f0*/  @P5 STS.64 [R25], R18 ;  /* 0x0000001219005388 */ /* 0x0005e20000000a00 */
[----:B------:R-:W-:-:S03]  /*7800*/  ISETP.NE.AND P5, PT, R10, R12, PT ;  /* 0x0000000c0a00720c */ /* 0x000fc60003fa5270 */
[----:B------:R2:W-:Y:S01]  /*7810*/  @P0 STS.64 [R23], R2 ;  /* 0x0000000217000388 */ /* 0x0005e20000000a00 */
[----:B------:R-:W-:Y:S02]  /*7820*/  ISETP.NE.U32.AND P0, PT, R26, R31, PT ;  /* 0x0000001f1a00720c */ /* 0x000fe40003f05070 */
[----:B------:R-:W-:Y:S01]  /*7830*/  ISETP.NE.AND.EX P5, PT, R30, RZ, !P5, P6 ;  /* 0x000000ff1e00720c */ /* 0x000fe20006fa5360 */
[----:B------:R2:W-:Y:S01]  /*7840*/  @P1 STS.64 [R0], R4 ;  /* 0x0000000400001388 */ /* 0x0005e20000000a00 */
[----:B------:R-:W-:Y:S02]  /*7850*/  ISETP.NE.AND P1, PT, R12, R14, PT ;  /* 0x0000000e0c00720c */ /* 0x000fe40003f25270 */
[----:B------:R-:W-:Y:S01]  /*7860*/  ISETP.NE.U32.AND P6, PT, R26, R21, PT ;  /* 0x000000151a00720c */ /* 0x000fe20003fc5070 */
[----:B------:R2:W-:Y:S01]  /*7870*/  @P2 STS.64 [R45], R6 ;  /* 0x000000062d002388 */ /* 0x0005e20000000a00 */
[----:B------:R-:W-:Y:S02]  /*7880*/  ISETP.NE.AND.EX P0, PT, R30, RZ, !P1, P0 ;  /* 0x000000ff1e00720c */ /* 0x000fe40004f05300 */
[----:B------:R-:W-:Y:S01]  /*7890*/  ISETP.NE.AND P1, PT, R16, R27, PT ;  /* 0x0000001b1000720c */ /* 0x000fe20003f25270 */
[----:B------:R2:W-:Y:S03]  /*78a0*/  @P3 STS.64 [R34], R8 ;  /* 0x0000000822003388 */ /* 0x0005e60000000a00 */
[----:B------:R-:W-:-:S02]  /*78b0*/  ISETP.NE.AND.EX P6, PT, R30, RZ, !P1, P6 ;  /* 0x000000ff1e00720c */ /* 0x000fc40004fc5360 */
[----:B------:R-:W-:-:S05]  /*78c0*/  @!P5 LEA R47, R47, UR4, 0x3 ;  /* 0x000000042f2fdc11 */ /* 0x000fca000f8e18ff */
[----:B------:R-:W-:Y:S01]  /*78d0*/  @!P0 LEA R38, R38, UR4, 0x3 ;  /* 0x0000000426268c11 */ /* 0x000fe2000f8e18ff */
[----:B------:R2:W-:Y:S04]  /*78e0*/  @!P5 STS.64 [R47], R10 ;  /* 0x0000000a2f00d388 */ /* 0x0005e80000000a00 */
[----:B------:R2:W-:Y:S01]  /*78f0*/  @!P0 STS.64 [R38], R12 ;  /* 0x0000000c26008388 */ /* 0x0005e20000000a00 */
[----:B------:R-:W-:Y:S02]  /*7900*/  ISETP.GT.U32.AND P0, PT, R44, R24, PT ;  /* 0x000000182c00720c */ /* 0x000fe40003f04070 */
[----:B------:R-:W-:Y:S01]  /*7910*/  @!P6 LEA R42, R42, UR4, 0x3 ;  /* 0x000000042a2aec11 */ /* 0x000fe2000f8e18ff */
[----:B------:R2:W-:Y:S01]  /*7920*/  @P4 STS.64 [R40], R14 ;  /* 0x0000000e28004388 */ /* 0x0005e20000000a00 */
[----:B------:R-:W-:-:S03]  /*7930*/  ISETP.GT.U32.AND.EX P0, PT, R29, RZ, PT, P0 ;  /* 0x000000ff1d00720c */ /* 0x000fc60003f04100 */
[----:B------:R2:W-:Y:S01]  /*7940*/  @!P6 STS.64 [R42], R16 ;  /* 0x000000102a00e388 */ /* 0x0005e20000000a00 */
[----:B------:R-:W-:Y:S09]  /*7950*/  BAR.SYNC.DEFER_BLOCKING 0x0 ;  /* 0x0000000000007b1d */ /* 0x000ff20000010000 */
[----:B01----:R-:W-:Y:S05]  /*7960*/  @!P0 BRA `(.L_x_1350) ;  /* 0x0000000400348947 */ /* 0x003fea0003800000 */
[----:B--2---:R-:W-:Y:S01]  /*7970*/  IMAD.MOV.U32 R19, RZ, RZ, R24 ;  /* 0x000000ffff137224 */ /* 0x004fe200078e0018 */
[----:B------:R-:W-:Y:S01]  /*7980*/  BSSY.RECONVERGENT B2, `(.L_x_1351) ;  /* 0x000002c000027945 */ /* 0x000fe20003800200 */
[----:B------:R-:W-:-:S03]  /*7990*/  IMAD.MOV.U32 R18, RZ, RZ, RZ ;  /* 0x000000ffff127224 */ /* 0x000fc600078e00ff */
[----:B------:R-:W-:Y:S02]  /*79a0*/  LOP3.LUT R3, RZ, R19, RZ, 0x33, !PT ;  /* 0x00000013ff037212 */ /* 0x000fe400078e33ff */
        /* <DEDUP_REMOVED lines=8> */
[----:B------:R-:W-:Y:S05]  /*7a30*/  @!P1 BRA `(.L_x_1352) ;  /* 0x0000000000809947 */ /* 0x000fea0003800000 */
        /* <DEDUP_REMOVED lines=15> */
.L_x_1353:
        /* <DEDUP_REMOVED lines=17> */
.L_x_1352:
[----:B------:R-:W-:Y:S05]  /*7c40*/  BSYNC.RECONVERGENT B2 ;  /* 0x0000000000027941 */ /* 0x000fea0003800200 */
.L_x_1351:
[----:B------:R-:W-:Y:S05]  /*7c50*/  @!P0 BRA `(.L_x_1350) ;  /* 0x0000000000788947 */ /* 0x000fea0003800000 */
.L_x_1354:
        /* <DEDUP_REMOVED lines=30> */
.L_x_1350:
[----:B------:R-:W-:Y:S05]  /*7e40*/  BSYNC.RECONVERGENT B1 ;  /* 0x0000000000017941 */ /* 0x000fea0003800200 */
.L_x_1349:
[----:B------:R-:W-:Y:S05]  /*7e50*/  BRA `(.L_x_1355) ;  /* 0x0000000800007947 */ /* 0x000fea0003800000 */
.L_x_1348:
[----:B------:R-:W-:Y:S01]  /*7e60*/  IMAD.MOV.U32 R37, RZ, RZ, 0x9 ;  /* 0x00000009ff257424 */ /* 0x000fe200078e00ff */
[----:B------:R-:W-:Y:S03]  /*7e70*/  BSSY.RECONVERGENT B1, `(.L_x_1356) ;  /* 0x000000e000017945 */ /* 0x000fe60003800200 */
[CC--:B------:R-:W-:Y:S02]  /*7e80*/  IMAD R49, R24.reuse, R37.reuse, 0x5 ;  /* 0x0000000518317424 */ /* 0x0c0fe400078e0225 */
[----:B------:R-:W-:Y:S01]  /*7e90*/  IMAD R51, R24, R37, 0x6 ;  /* 0x0000000618337424 */ /* 0x000fe200078e0225 */
        /* <DEDUP_REMOVED lines=11> */
.L_x_1357:
[----:B------:R-:W-:Y:S05]  /*7f50*/  BSYNC.RECONVERGENT B1 ;  /* 0x0000000000017941 */ /* 0x000fea0003800200 */
.L_x_1356:
[----:B------:R-:W-:Y:S01]  /*7f60*/  BSSY.RECONVERGENT B1, `(.L_x_1358) ;  /* 0x000000f000017945 */ /* 0x000fe20003800200 */
[----:B------:R-:W-:Y:S01]  /*7f70*/  ISETP.NE.U32.AND P6, PT, R26, R49, PT ;  /* 0x000000311a00720c */ /* 0x000fe20003fc5070 */
[----:B------:R-:W-:Y:S01]  /*7f80*/  IMAD R37, R24, R37, 0x8 ;  /* 0x0000000818257424 */ /* 0x000fe200078e0225 */
[----:B------:R-:W-:Y:S01]  /*7f90*/  ISETP.NE.U32.AND P5, PT, R26, R51, PT ;  /* 0x000000331a00720c */ /* 0x000fe20003fa5070 */
[----:B------:R-:W-:-:S12]  /*7fa0*/  @!P0 BRA `(.L_x_1359) ;  /* 0x0000000000288947 */ /* 0x000fd80003800000 */
[----:B------:R-:W1:Y:S01]  /*7fb0*/  LDCU.64 UR6, c[0x0][0x398] ;  /* 0x00007300ff0677ac */ /* 0x000e620008000a00 */
[C---:B0-----:R-:W-:Y:S01]  /*7fc0*/  IMAD.SHL.U32 R20, R23.reuse, 0x4, RZ ;  /* 0x0000000417147824 */ /* 0x041fe200078e00ff */
[----:B------:R-:W-:Y:S01]  /*7fd0*/  SHF.L.U64.HI R22, R23, 0x2, R22 ;  /* 0x0000000217167819 */ /* 0x000fe20000010216 */
[----:B------:R-:W0:Y:S03]  /*7fe0*/  LDCU.64 UR10, c[0x0][0x3a0] ;  /* 0x00007400ff0a77ac */ /* 0x000e260008000a00 */
[----:B-1----:R-:W-:-:S04]  /*7ff0*/  IADD3 R18, P0, PT, R20, UR6, RZ ;  /* 0x0000000614127c10 */ /* 0x002fc8000ff1e0ff */
[----:B------:R-:W-:Y:S02]  /*8000*/  IADD3.X R19, PT, PT, R22, UR7, RZ, P0, !PT ;  /* 0x0000000716137c10 */ /* 0x000fe400087fe4ff */
[----:B0-----:R-:W-:-:S03]  /*8010*/  IADD3 R20, P0, PT, R20, UR10, RZ ;  /* 0x0000000a14147c10 */ /* 0x001fc6000ff1e0ff */
[----:B------:R1:W-:Y:S01]  /*8020*/  STG.E desc[UR8][R18.64], R2 ;  /* 0x0000000212007986 */ /* 0x0003e2000c101908 */
[----:B------:R-:W-:-:S05]  /*8030*/  IADD3.X R21, PT, PT, R22, UR11, RZ, P0, !PT ;  /* 0x0000000b16157c10 */ /* 0x000fca00087fe4ff */
[----:B------:R1:W-:Y:S04]  /*8040*/  STG.E desc[UR8][R20.64], R3 ;  /* 0x0000000314007986 */ /* 0x0003e8000c101908 */
.L_x_1359:
[----:B------:R-:W-:Y:S05]  /*8050*/  BSYNC.RECONVERGENT B1 ;  /* 0x0000000000017941 */ /* 0x000fea0003800200 */
.L_x_1358:
[----:B------:R-:W-:Y:S01]  /*8060*/  BSSY.RECONVERGENT B1, `(.L_x_1360) ;  /* 0x000000d000017945 */ /* 0x000fe20003800200 */
[----:B------:R-:W-:-:S03]  /*8070*/  ISETP.NE.U32.AND P0, PT, R26, R37, PT ;  /* 0x000000251a00720c */ /* 0x000fc60003f05070 */
[----:B------:R-:W-:Y:S10]  /*8080*/  @!P1 BRA `(.L_x_1361) ;  /* 0x0000000000289947 */ /* 0x000ff40003800000 */
        /* <DEDUP_REMOVED lines=10> */
.L_x_1361:
[----:B------:R-:W-:Y:S05]  /*8130*/  BSYNC.RECONVERGENT B1 ;  /* 0x0000000000017941 */ /* 0x000fea0003800200 */
.L_x_1360:
[----:B------:R-:W-:Y:S04]  /*8140*/  BSSY.RECONVERGENT B1, `(.L_x_1362) ;  /* 0x000000c000017945 */ /* 0x000fe80003800200 */
[----:B------:R-:W-:Y:S05]  /*8150*/  @!P2 BRA `(.L_x_1363) ;  /* 0x000000000028a947 */ /* 0x000fea0003800000 */
[----:B------:R-:W1:Y:S01]  /*8160*/  LDCU.64 UR6, c[0x0][0x398] ;  /* 0x00007300ff0677ac */ /* 0x000e620008000a00 */
[C---:B--2---:R-:W-:Y:S01]  /*8170*/  IMAD.SHL.U32 R4, R45.reuse, 0x4, RZ ;  /* 0x000000042d047824 */ /* 0x044fe200078e00ff */
[----:B------:R-:W-:Y:S01]  /*8180*/  SHF.L.U64.HI R46, R45, 0x2, R46 ;  /* 0x000000022d2e7819 */ /* 0x000fe2000001022e */
[----:B------:R-:W2:Y:S03]  /*8190*/  LDCU.64 UR10, c[0x0][0x3a0] ;  /* 0x00007400ff0a77ac */ /* 0x000ea60008000a00 */
[C---:B-1----:R-:W-:Y:S02]  /*81a0*/  IADD3 R2, P1, PT, R4.reuse, UR6, RZ ;  /* 0x0000000604027c10 */ /* 0x042fe4000ff3e0ff */
[----:B--2---:R-:W-:Y:S02]  /*81b0*/  IADD3 R4, P2, PT, R4, UR10, RZ ;  /* 0x0000000a04047c10 */ /* 0x004fe4000ff5e0ff */
[----:B------:R-:W-:-:S02]  /*81c0*/  IADD3.X R3, PT, PT, R46, UR7, RZ, P1, !PT ;  /* 0x000000072e037c10 */ /* 0x000fc40008ffe4ff */
[----:B------:R-:W-:-:S03]  /*81d0*/  IADD3.X R5, PT, PT, R46, UR11, RZ, P2, !PT ;  /* 0x0000000b2e057c10 */ /* 0x000fc600097fe4ff */
[----:B------:R3:W-:Y:S04]  /*81e0*/  STG.E desc[UR8][R2.64], R6 ;  /* 0x0000000602007986 */ /* 0x0007e8000c101908 */
[----:B------:R3:W-:Y:S02]  /*81f0*/  STG.E desc[UR8][R4.64], R7 ;  /* 0x0000000704007986 */ /* 0x0007e4000c101908 */
.L_x_1363:
[----:B------:R-:W-:Y:S05]  /*8200*/  BSYNC.RECONVERGENT B1 ;  /* 0x0000000000017941 */ /* 0x000fea0003800200 */
.L_x_1362:
[----:B------:R-:W-:Y:S04]  /*8210*/  BSSY.RECONVERGENT B1, `(.L_x_1364) ;  /* 0x000000c000017945 */ /* 0x000fe80003800200 */
[----:B------:R-:W-:Y:S05]  /*8220*/  @!P3 BRA `(.L_x_1365) ;  /* 0x000000000028b947 */ /* 0x000fea0003800000 */
[----:B------:R-:W1:Y:S01]  /*8230*/  LDCU.64 UR6, c[0x0][0x398] ;  /* 0x00007300ff0677ac */ /* 0x000e620008000a00 */
[C---:B--23--:R-:W-:Y:S01]  /*8240*/  IMAD.SHL.U32 R4, R34.reuse, 0x4, RZ ;  /* 0x0000000422047824 */ /* 0x04cfe200078e00ff */
        /* <DEDUP_REMOVED lines=8> */
.L_x_1365:
[----:B------:R-:W-:Y:S05]  /*82d0*/  BSYNC.RECONVERGENT B1 ;  /* 0x0000000000017941 */ /* 0x000fea0003800200 */
.L_x_1364:
[----:B------:R-:W-:Y:S01]  /*82e0*/  ISETP.NE.AND P3, PT, R10, R12, PT ;  /* 0x0000000c0a00720c */ /* 0x000fe20003f65270 */
[----:B------:R-:W-:Y:S01]  /*82f0*/  BSSY.RECONVERGENT B1, `(.L_x_1366) ;  /* 0x0000011000017945 */ /* 0x000fe20003800200 */
[----:B------:R-:W-:Y:S02]  /*8300*/  ISETP.NE.AND.EX P6, PT, R30, RZ, PT, P6 ;  /* 0x000000ff1e00720c */ /* 0x000fe40003fc5360 */
[----:B------:R-:W-:Y:S02]  /*8310*/  ISETP.NE.AND P1, PT, R12, R14, PT ;  /* 0x0000000e0c00720c */ /* 0x000fe40003f25270 */
[----:B------:R-:W-:Y:S02]  /*8320*/  ISETP.NE.AND P2, PT, R16, R27, PT ;  /* 0x0000001b1000720c */ /* 0x000fe40003f45270 */
[C---:B------:R-:W-:Y:S02]  /*8330*/  ISETP.NE.AND.EX P5, PT, R30.reuse, RZ, PT, P5 ;  /* 0x000000ff1e00720c */ /* 0x040fe40003fa5350 */
[----:B------:R-:W-:-:S05]  /*8340*/  ISETP.NE.AND.EX P0, PT, R30, RZ, PT, P0 ;  /* 0x000000ff1e00720c */ /* 0x000fca0003f05300 */
[----:B------:R-:W-:Y:S08]  /*8350*/  @!P3 BRA P6, `(.L_x_1367) ;  /* 0x000000000028b947 */ /* 0x000ff00003000000 */
[----:B------:R-:W1:Y:S01]  /*8360*/  LDCU.64 UR6, c[0x0][0x398] ;  /* 0x00007300ff0677ac */ /* 0x000e620008000a00 */
[C---:B--234-:R-:W-:Y:S01]  /*8370*/  IMAD.SHL.U32 R4, R47.reuse, 0x4, RZ ;  /* 0x000000042f047824 */ /* 0x05cfe200078e00ff */
        /* <DEDUP_REMOVED lines=8> */
.L_x_1367:
[----:B------:R-:W-:Y:S05]  /*8400*/  BSYNC.RECONVERGENT B1 ;  /* 0x0000000000017941 */ /* 0x000fea0003800200 */
.L_x_1366:
[----:B------:R-:W-:Y:S04]  /*8410*/  BSSY.RECONVERGENT B1, `(.L_x_1368) ;  /* 0x000000c000017945 */ /* 0x000fe80003800200 */
[----:B------:R-:W-:Y:S05]  /*8420*/  @!P1 BRA P5, `(.L_x_1369) ;  /* 0x0000000000289947 */ /* 0x000fea0002800000 */
[----:B------:R-:W5:Y:S01]  /*8430*/  LDCU.64 UR6, c[0x0][0x398] ;  /* 0x00007300ff0677ac */ /* 0x000f620008000a00 */
[C---:B-1234-:R-:W-:Y:S01]  /*8440*/  IMAD.SHL.U32 R4, R38.reuse, 0x4, RZ ;  /* 0x0000000426047824 */ /* 0x05efe200078e00ff */
[----:B------:R-:W-:Y:S01]  /*8450*/  SHF.L.U64.HI R39, R38, 0x2, R39 ;  /* 0x0000000226277819 */ /* 0x000fe20000010227 */
[----:B------:R-:W1:Y:S03]  /*8460*/  LDCU.64 UR10, c[0x0][0x3a0] ;  /* 0x00007400ff0a77ac */ /* 0x000e660008000a00 */
[C---:B-----5:R-:W-:Y:S02]  /*8470*/  IADD3 R2, P1, PT, R4.reuse, UR6, RZ ;  /* 0x0000000604027c10 */ /* 0x060fe4000ff3e0ff */
[----:B-1----:R-:W-:Y:S02]  /*8480*/  IADD3 R4, P3, PT, R4, UR10, RZ ;  /* 0x0000000a04047c10 */ /* 0x002fe4000ff7e0ff */
[----:B------:R-:W-:-:S02]  /*8490*/  IADD3.X R3, PT, PT, R39, UR7, RZ, P1, !PT ;  /* 0x0000000727037c10 */ /* 0x000fc40008ffe4ff */
[----:B------:R-:W-:-:S03]  /*84a0*/  IADD3.X R5, PT, PT, R39, UR11, RZ, P3, !PT ;  /* 0x0000000b27057c10 */ /* 0x000fc60009ffe4ff */
[----:B------:R1:W-:Y:S04]  /*84b0*/  STG.E desc[UR8][R2.64], R12 ;  /* 0x0000000c02007986 */ /* 0x0003e8000c101908 */
[----:B------:R1:W-:Y:S02]  /*84c0*/  STG.E desc[UR8][R4.64], R13 ;  /* 0x0000000d04007986 */ /* 0x0003e4000c101908 */
.L_x_1369:
[----:B------:R-:W-:Y:S05]  /*84d0*/  BSYNC.RECONVERGENT B1 ;  /* 0x0000000000017941 */ /* 0x000fea0003800200 */
.L_x_1368:
[----:B------:R-:W-:Y:S04]  /*84e0*/  BSSY.RECONVERGENT B1, `(.L_x_1370) ;  /* 0x000000c000017945 */ /* 0x000fe80003800200 */
[----:B------:R-:W-:Y:S05]  /*84f0*/  @!P4 BRA `(.L_x_1371) ;  /* 0x000000000028c947 */ /* 0x000fea0003800000 */
        /* <DEDUP_REMOVED lines=10> */
.L_x_1371:
[----:B------:R-:W-:Y:S05]  /*85a0*/  BSYNC.RECONVERGENT B1 ;  /* 0x0000000000017941 */ /* 0x000fea0003800200 */
.L_x_1370:
        /* <DEDUP_REMOVED lines=11> */
.L_x_1355:
[----:B------:R-:W-:Y:S05]  /*8660*/  BSYNC.RECONVERGENT B0 ;  /* 0x0000000000007941 */ /* 0x000fea0003800200 */
.L_x_1347:
[----:B------:R-:W-:-:S13]  /*8670*/  ISETP.NE.AND P0, PT, R24, 0xff, PT ;  /* 0x000000ff1800780c */ /* 0x000fda0003f05270 */
[----:B------:R-:W-:Y:S05]  /*8680*/  @P0 EXIT ;  /* 0x000000000000094d */ /* 0x000fea0003800000 */
[----:B01234-:R-:W0:Y:S01]  /*8690*/  LDC.64 R2, c[0x0][0x3a8] ;  /* 0x0000ea00ff027b82 */ /* 0x01fe220000000a00 */
[----:B------:R-:W-:-:S04]  /*86a0*/  ISETP.NE.U32.AND P0, PT, R26, 0x900, PT ;  /* 0x000009001a00780c */ /* 0x000fc80003f05070 */
[----:B------:R-:W-:-:S13]  /*86b0*/  ISETP.NE.AND.EX P0, PT, R30, RZ, PT, P0 ;  /* 0x000000ff1e00720c */ /* 0x000fda0003f05300 */
[----:B------:R-:W-:Y:S05]  /*86c0*/  @P0 BRA `(.L_x_1372) ;  /* 0x0000000000300947 */ /* 0x000fea0003800000 */
[----:B------:R-:W1:Y:S01]  /*86d0*/  LDCU.64 UR4, c[0x0][0x398] ;  /* 0x00007300ff0477ac */ /* 0x000e620008000a00 */
[C---:B------:R-:W-:Y:S01]  /*86e0*/  IMAD.SHL.U32 R6, R44.reuse, 0x4, RZ ;  /* 0x000000042c067824 */ /* 0x040fe200078e00ff */
[----:B------:R-:W-:Y:S01]  /*86f0*/  SHF.L.U64.HI R0, R44, 0x2, R29 ;  /* 0x000000022c007819 */ /* 0x000fe2000001021d */
[----:B------:R-:W2:Y:S03]  /*8700*/  LDCU.64 UR6, c[0x0][0x3a0] ;  /* 0x00007400ff0677ac */ /* 0x000ea60008000a00 */
[C---:B-1----:R-:W-:Y:S02]  /*8710*/  IADD3 R4, P0, PT, R6.reuse, UR4, RZ ;  /* 0x0000000406047c10 */ /* 0x042fe4000ff1e0ff */
[----:B--2---:R-:W-:Y:S02]  /*8720*/  IADD3 R6, P1, PT, R6, UR6, RZ ;  /* 0x0000000606067c10 */ /* 0x004fe4000ff3e0ff */
[----:B------:R-:W-:-:S02]  /*8730*/  IADD3.X R5, PT, PT, R0, UR5, RZ, P0, !PT ;  /* 0x0000000500057c10 */ /* 0x000fc400087fe4ff */
[----:B------:R-:W-:Y:S02]  /*8740*/  IADD3.X R7, PT, PT, R0, UR7, RZ, P1, !PT ;  /* 0x0000000700077c10 */ /* 0x000fe40008ffe4ff */
[----:B------:R-:W-:Y:S01]  /*8750*/  IADD3 R44, P0, PT, R44, 0x1, RZ ;  /* 0x000000012c2c7810 */ /* 0x000fe20007f1e0ff */
[----:B------:R1:W-:Y:S04]  /*8760*/  STG.E desc[UR8][R4.64], R27 ;  /* 0x0000001b04007986 */ /* 0x0003e8000c101908 */
[----:B------:R1:W-:Y:S01]  /*8770*/  STG.E desc[UR8][R6.64], R36 ;  /* 0x0000002406007986 */ /* 0x0003e2000c101908 */
[----:B------:R-:W-:-:S07]  /*8780*/  IMAD.X R29, RZ, RZ, R29, P0 ;  /* 0x000000ffff1d7224 */ /* 0x000fce00000e061d */
.L_x_1372:
[----:B------:R-:W-:-:S05]  /*8790*/  IMAD.MOV.U32 R45, RZ, RZ, R29 ;  /* 0x000000ffff2d7224 */ /* 0x000fca00078e001d */
[----:B0-----:R-:W-:Y:S01]  /*87a0*/  STG.E.64 desc[UR8][R2.64], R44 ;  /* 0x0000002c02007986 */ /* 0x001fe2000c101b08 */
[----:B------:R-:W-:Y:S05]  /*87b0*/  EXIT ;  /* 0x000000000000794d */ /* 0x000fea0003800000 */
.L_x_1346:
[----:B------:R-:W0:Y:S02]  /*87c0*/  LDC.64 R2, c[0x0][0x380] ;  /* 0x0000e000ff027b82 */ /* 0x000e240000000a00 */
[----:B0-----:R-:W-:-:S05]  /*87d0*/  IMAD.WIDE.U32 R4, R39, 0x2400, R2 ;  /* 0x0000240027047825 */ /* 0x001fca00078e0002 */
[----:B------:R-:W2:Y:S01]  /*87e0*/  LDG.E.CONSTANT R6, desc[UR8][R4.64] ;  /* 0x0000000804067981 */ /* 0x000ea2000c1e9900 */
[----:B------:R-:W0:Y:S02]  /*87f0*/  S2R R32, SR_TID.X ;  /* 0x0000000000207919 */ /* 0x000e240000002100 */
[C---:B0-----:R-:W-:Y:S02]  /*8800*/  LOP3.LUT R0, R32.reuse, 0x1f, RZ, 0xc0, !PT ;  /* 0x0000001f20007812 */ /* 0x041fe400078ec0ff */
[----:B------:R-:W-:-:S05]  /*8810*/  LOP3.LUT R3, R32, 0x3e0, RZ, 0xc0, !PT ;  /* 0x000003e020037812 */ /* 0x000fca00078ec0ff */
[----:B------:R-:W-:-:S04]  /*8820*/  IMAD R9, R3, 0x9, R0 ;  /* 0x0000000903097824 */ /* 0x000fc800078e0200 */
[C---:B------:R-:W-:Y:S01]  /*8830*/  VIADD R3, R9.reuse, 0x20 ;  /* 0x0000002009037836 */ /* 0x040fe20000000000 */
[C---:B------:R-:W-:Y:S01]  /*8840*/  ISETP.GE.U32.AND P6, PT, R9.reuse, R26, PT ;  /* 0x0000001a0900720c */ /* 0x040fe20003fc6070 */
[C---:B------:R-:W-:Y:S01]  /*8850*/  VIADD R7, R9.reuse, 0x40 ;  /* 0x0000004009077836 */ /* 0x040fe20000000000 */
[C---:B------:R-:W-:Y:S01]  /*8860*/  LEA R2, P5, R9.reuse, R4, 0x2 ;  /* 0x0000000409027211 */ /* 0x040fe200078a10ff */
[----:B------:R-:W-:Y:S01]  /*8870*/  VIADD R11, R9, 0x60 ;  /* 0x00000060090b7836 */ /* 0x000fe20000000000 */
[-C--:B------:R-:W-:Y:S01]  /*8880*/  ISETP.GE.U32.AND P1, PT, R3, R26.reuse, PT ;  /* 0x0000001a0300720c */ /* 0x080fe20003f26070 */
[----:B------:R-:W-:Y:S01]  /*8890*/  VIADD R3, R9, 0x80 ;  /* 0x0000008009037836 */ /* 0x000fe20000000000 */
[-C--:B------:R-:W-:Y:S01]  /*88a0*/  ISETP.GE.U32.AND P0, PT, R7, R26.reuse, PT ;  /* 0x0000001a0700720c */ /* 0x080fe20003f06070 */
[----:B------:R-:W-:Y:S01]  /*88b0*/  VIADD R7, R9, 0xa0 ;  /* 0x000000a009077836 */ /* 0x000fe20000000000 */
[-C--:B------:R-:W-:Y:S01]  /*88c0*/  ISETP.GE.U32.AND P2, PT, R11, R26.reuse, PT ;  /* 0x0000001a0b00720c */ /* 0x080fe20003f46070 */
[----:B------:R-:W-:Y:S01]  /*88d0*/  VIADD R11, R9, 0xc0 ;  /* 0x000000c0090b7836 */ /* 0x000fe20000000000 */
[-C--:B------:R-:W-:Y:S01]  /*88e0*/  ISETP.GE.U32.AND P3, PT, R3, R26.reuse, PT ;  /* 0x0000001a0300720c */ /* 0x080fe20003f66070 */
[----:B------:R-:W-:Y:S01]  /*88f0*/  IMAD.X R3, RZ, RZ, R5, P5 ;  /* 0x000000ffff037224 */ /* 0x000fe200028e0605 */
[----:B------:R-:W-:-:S02]  /*8900*/  ISETP.GE.U32.AND P4, PT, R7, R26, PT ;  /* 0x0000001a0700720c */ /* 0x000fc40003f86070 */
[-C--:B------:R-:W-:Y:S01]  /*8910*/  ISETP.GE.U32.AND P5, PT, R11, R26.reuse, PT ;  /* 0x0000001a0b00720c */ /* 0x080fe20003fa6070 */
[C---:B------:R-:W-:Y:S02]  /*8920*/  VIADD R11, R9.reuse, 0xe0 ;  /* 0x000000e0090b7836 */ /* 0x040fe40000000000 */
[----:B------:R-:W-:Y:S02]  /*8930*/  VIADD R9, R9, 0x100 ;  /* 0x0000010009097836 */ /* 0x000fe40000000000 */
[----:B------:R-:W-:Y:S02]  /*8940*/  IMAD.MOV.U32 R8, RZ, RZ, RZ ;  /* 0x000000ffff087224 */ /* 0x000fe400078e00ff */
[----:B--2---:R-:W-:Y:S02]  /*8950*/  IMAD.MOV.U32 R0, RZ, RZ, R6 ;  /* 0x000000ffff007224 */ /* 0x004fe400078e0006 */
[----:B------:R-:W2:Y:S02]  /*8960*/  @!P6 LDG.E.CONSTANT R6, desc[UR8][R2.64] ;  /* 0x000000080206e981 */ /* 0x000ea4000c1e9900 */
[----:B------:R-:W-:Y:S01]  /*8970*/  IMAD.MOV.U32 R7, RZ, RZ, R0 ;  /* 0x000000ffff077224 */ /* 0x000fe200078e0000 */
[----:B------:R-:W-:-:S05]  /*8980*/  ISETP.GE.U32.AND P6, PT, R11, R26, PT ;  /* 0x0000001a0b00720c */ /* 0x000fca0003fc6070 */
[----:B------:R-:W3:Y:S01]  /*8990*/  @!P1 LDG.E.CONSTANT R7, desc[UR8][R2.64+0x80] ;  /* 0x0000800802079981 */ /* 0x000ee2000c1e9900 */
[----:B------:R-:W-:Y:S01]  /*89a0*/  ISETP.GE.U32.AND P1, PT, R9, R26, PT ;  /* 0x0000001a0900720c */ /* 0x000fe20003f26070 */
[--C-:B------:R-:W-:Y:S02]  /*89b0*/  IMAD.MOV.U32 R10, RZ, RZ, R0.reuse ;  /* 0x000000ffff0a7224 */ /* 0x100fe400078e0000 */
[--C-:B------:R-:W-:Y:S02]  /*89c0*/  IMAD.MOV.U32 R11, RZ, RZ, R0.reuse ;  /* 0x000000ffff0b7224 */ /* 0x100fe400078e0000 */
[--C-:B------:R-:W-:Y:S02]  /*89d0*/  IMAD.MOV.U32 R13, RZ, RZ, R0.reuse ;  /* 0x000000ffff0d7224 */ /* 0x100fe400078e0000 */
[--C-:B------:R-:W-:Y:S01]  /*89e0*/  IMAD.MOV.U32 R15, RZ, RZ, R0.reuse ;  /* 0x000000ffff0f7224 */ /* 0x100fe200078e0000 */
[----:B------:R-:W4:Y:S01]  /*89f0*/  @!P0 LDG.E.CONSTANT R10, desc[UR8][R2.64+0x100] ;  /* 0x00010008020a8981 */ /* 0x000f22000c1e9900 */
[----:B------:R-:W-:-:S02]  /*8a00*/  IMAD.MOV.U32 R17, RZ, RZ, R0 ;  /* 0x000000ffff117224 */ /* 0x000fc400078e0000 */
[----:B------:R-:W-:Y:S01]  /*8a10*/  IMAD.MOV.U32 R19, RZ, RZ, R0 ;  /* 0x000000ffff137224 */ /* 0x000fe200078e0000 */
[----:B------:R-:W5:Y:S04]  /*8a20*/  @!P2 LDG.E.CONSTANT R11, desc[UR8][R2.64+0x180] ;  /* 0x00018008020ba981 */ /* 0x000f68000c1e9900 */
[----:B------:R-:W5:Y:S04]  /*8a30*/  @!P3 LDG.E.CONSTANT R13, desc[UR8][R2.64+0x200] ;  /* 0x00020008020db981 */ /* 0x000f68000c1e9900 */
[----:B------:R-:W5:Y:S04]  /*8a40*/  @!P4 LDG.E.CONSTANT R15, desc[UR8][R2.64+0x280] ;  /* 0x00028008020fc981 */ /* 0x000f68000c1e9900 */
[----:B------:R-:W5:Y:S04]  /*8a50*/  @!P5 LDG.E.CONSTANT R17, desc[UR8][R2.64+0x300] ;  /* 0x000300080211d981 */ /* 0x000f68000c1e9900 */
[----:B------:R-:W5:Y:S04]  /*8a60*/  @!P6 LDG.E.CONSTANT R19, desc[UR8][R2.64+0x380] ;  /* 0x000380080213e981 */ /* 0x000f68000c1e9900 */
[----:B------:R0:W5:Y:S01]  /*8a70*/  @!P1 LDG.E.CONSTANT R0, desc[UR8][R2.64+0x400] ;  /* 0x0004000802009981 */ /* 0x000162000c1e9900 */
[----:B------:R-:W-:Y:S01]  /*8a80*/  ISETP.NE.AND P0, PT, R32, RZ, PT ;  /* 0x000000ff2000720c */ /* 0x000fe20003f05270 */
[----:B------:R-:W1:Y:S01]  /*8a90*/  S2R R28, SR_LANEID ;  /* 0x00000000001c7919 */ /* 0x000e620000000000 */
[----:B------:R-:W1:Y:S01]  /*8aa0*/  S2UR UR5, SR_CgaCtaId ;  /* 0x00000000000579c3 */ /* 0x000e620000008800 */
[----:B------:R-:W-:Y:S01]  /*8ab0*/  SHF.R.U32.HI R9, RZ, 0x5, R32 ;  /* 0x00000005ff097819 */ /* 0x000fe20000011620 */
[----:B------:R-:W-:-:S06]  /*8ac0*/  UMOV UR4, 0x400 ;  /* 0x0000040000047882 */ /* 0x000fcc0000000000 */
[----:B0-----:R-:W0:Y:S03]  /*8ad0*/  LDC R3, c[0x0][0x390] ;  /* 0x0000e400ff037b82 */ /* 0x001e260000000800 */
[----:B------:R1:W5:Y:S01]  /*8ae0*/  @!P0 LDG.E.CONSTANT R8, desc[UR8][R4.64+-0x4] ;  /* 0xfffffc0804088981 */ /* 0x000362000c1e9900 */
[----:B------:R-:W-:Y:S01]  /*8af0*/  P2R R2, PR, RZ, 0x1 ;  /* 0x00000001ff027803 */ /* 0x000fe20000000000 */
[----:B-1----:R-:W-:Y:S01]  /*8b00*/  ULEA UR4, UR5, UR4, 0x18 ;  /* 0x0000000405047291 */ /* 0x002fe2000f8ec0ff */
[----:B------:R-:W-:-:S05]  /*8b10*/  IMAD R12, R9, 0x120, R28 ;  /* 0x00000120090c7824 */ /* 0x000fca00078e021c */
[----:B------:R-:W-:-:S05]  /*8b20*/  LEA R24, R12, UR4, 0x2 ;  /* 0x000000040c187c11 */ /* 0x000fca000f8e10ff */
[----:B------:R-:W-:Y:S01]  /*8b30*/  IMAD R4, R28, 0x20, R24 ;  /* 0x000000201c047824 */ /* 0x000fe200078e0218 */
[----:B------:R-:W-:Y:S01]  /*8b40*/  ISETP.NE.AND P0, PT, R32, RZ, PT ;  /* 0x000000ff2000720c */ /* 0x000fe20003f05270 */
[----:B--2---:R1:W-:Y:S04]  /*8b50*/  STS [R24], R6 ;  /* 0x0000000618007388 */ /* 0x0043e80000000800 */
        /* <DEDUP_REMOVED lines=9> */
[----:B------:R-:W2:Y:S04]  /*8bf0*/  LDS R29, [R4+0x20] ;  /* 0x00002000041d7984 */ /* 0x000ea80000000800 */
[----:B------:R-:W-:Y:S04]  /*8c00*/  LDS R10, [R4] ;  /* 0x00000000040a7984 */ /* 0x000fe80000000800 */
[----:B------:R-:W3:Y:S04]  /*8c10*/  LDS R12, [R4+0x4] ;  /* 0x00000400040c7984 */ /* 0x000ee80000000800 */
[----:B------:R-:W-:Y:S04]  /*8c20*/  LDS R14, [R4+0x8] ;  /* 0x00000800040e7984 */ /* 0x000fe80000000800 */
[----:B------:R-:W-:Y:S04]  /*8c30*/  LDS R16, [R4+0xc] ;  /* 0x00000c0004107984 */ /* 0x000fe80000000800 */
[----:B------:R-:W-:Y:S04]  /*8c40*/  LDS R18, [R4+0x10] ;  /* 0x0000100004127984 */ /* 0x000fe80000000800 */
[----:B------:R-:W-:Y:S04]  /*8c50*/  LDS R20, [R4+0x14] ;  /* 0x0000140004147984 */ /* 0x000fe80000000800 */
[----:B------:R-:W-:Y:S04]  /*8c60*/  LDS R22, [R4+0x18] ;  /* 0x0000180004167984 */ /* 0x000fe80000000800 */
[----:B------:R-:W-:Y:S01]  /*8c70*/  LDS R2, [R4+0x1c] ;  /* 0x00001c0004027984 */ /* 0x000fe20000000800 */
[----:B------:R-:W-:Y:S01]  /*8c80*/  BAR.SYNC.DEFER_BLOCKING 0x0 ;  /* 0x0000000000007b1d */ /* 0x000fe20000010000 */
[----:B-1----:R-:W-:-:S05]  /*8c90*/  LEA R6, R32, UR4, 0x2 ;  /* 0x0000000420067c11 */ /* 0x002fca000f8e10ff */
[----:B0-----:R-:W-:Y:S04]  /*8ca0*/  STS [R24], R3 ;  /* 0x0000000318007388 */ /* 0x001fe80000000800 */
        /* <DEDUP_REMOVED lines=9> */
[----:B------:R-:W-:Y:S04]  /*8d40*/  LDS R11, [R4] ;  /* 0x00000000040b7984 */ /* 0x000fe80000000800 */
[----:B------:R-:W-:Y:S04]  /*8d50*/  LDS R13, [R4+0x4] ;  /* 0x00000400040d7984 */ /* 0x000fe80000000800 */
[----:B------:R-:W-:Y:S04]  /*8d60*/  LDS R15, [R4+0x8] ;  /* 0x00000800040f7984 */ /* 0x000fe80000000800 */
[----:B------:R-:W-:Y:S04]  /*8d70*/  LDS R17, [R4+0xc] ;  /* 0x00000c0004117984 */ /* 0x000fe80000000800 */
[----:B------:R-:W-:Y:S04]  /*8d80*/  LDS R19, [R4+0x10] ;  /* 0x0000100004137984 */ /* 0x000fe80000000800 */
[----:B------:R-:W-:Y:S04]  /*8d90*/  LDS R21, [R4+0x14] ;  /* 0x0000140004157984 */ /* 0x000fe80000000800 */
[----:B------:R-:W-:Y:S04]  /*8da0*/  LDS R23, [R4+0x18] ;  /* 0x0000180004177984 */ /* 0x000fe80000000800 */
[----:B------:R-:W-:Y:S04]  /*8db0*/  LDS R3, [R4+0x1c] ;  /* 0x00001c0004037984 */ /* 0x000fe80000000800 */
[----:B------:R0:W-:Y:S01]  /*8dc0*/  LDS R0, [R4+0x20] ;  /* 0x0000200004007984 */ /* 0x0001e20000000800 */
[----:B------:R-:W-:Y:S06]  /*8dd0*/  BAR.SYNC.DEFER_BLOCKING 0x0 ;  /* 0x0000000000007b1d */ /* 0x000fec0000010000 */
[----:B--2---:R-:W-:Y:S02]  /*8de0*/  STS [R6+0x4d8], R29 ;  /* 0x0004d81d06007388 */ /* 0x004fe40000000800 */
[----:B------:R-:W-:Y:S06]  /*8df0*/  BAR.SYNC.DEFER_BLOCKING 0x0 ;  /* 0x0000000000007b1d */ /* 0x000fec0000010000 */
[----:B------:R-:W1:Y:S01]  /*8e00*/  @P0 LDS R8, [R6+0x4d4] ;  /* 0x0004d40006080984 */ /* 0x000e620000000800 */
[----:B------:R-:W-:-:S04]  /*8e10*/  IMAD R7, R32, 0x9, RZ ;  /* 0x0000000920077824 */ /* 0x000fc800078e02ff */
[C---:B------:R-:W-:Y:S01]  /*8e20*/  VIADD R5, R7.reuse, 0x1 ;  /* 0x0000000107057836 */ /* 0x040fe20000000000 */
[----:B------:R-:W-:Y:S01]  /*8e30*/  ISETP.EQ.U32.AND P4, PT, R26, R7, PT ;  /* 0x000000071a00720c */ /* 0x000fe20003f82070 */
[C---:B------:R-:W-:Y:S01]  /*8e40*/  VIADD R25, R7.reuse, 0x2 ;  /* 0x0000000207197836 */ /* 0x040fe20000000000 */
[----:B---3--:R-:W-:Y:S01]  /*8e50*/  ISETP.NE.AND P5, PT, R10, R12, PT ;  /* 0x0000000c0a00720c */ /* 0x008fe20003fa5270 */
[C---:B------:R-:W-:Y:S01]  /*8e60*/  VIADD R27, R7.reuse, 0x3 ;  /* 0x00000003071b7836 */ /* 0x040fe20000000000 */
[C---:B------:R-:W-:Y:S01]  /*8e70*/  ISETP.EQ.U32.AND P2, PT, R26.reuse, R5, PT ;  /* 0x000000051a00720c */ /* 0x040fe20003f42070 */
[----:B------:R-:W-:Y:S01]  /*8e80*/  VIADD R5, R7, 0x4 ;  /* 0x0000000407057836 */ /* 0x000fe20000000000 */
[----:B------:R-:W-:Y:S02]  /*8e90*/  ISETP.EQ.U32.AND P3, PT, R26, R25, PT ;  /* 0x000000191a00720c */ /* 0x000fe40003f62070 */
[----:B------:R-:W-:Y:S02]  /*8ea0*/  ISETP.EQ.OR.EX P5, PT, R30, RZ, P5, P2 ;  /* 0x000000ff1e00720c */ /* 0x000fe40002fa2720 */
[----:B------:R-:W-:-:S02]  /*8eb0*/  ISETP.EQ.U32.AND P1, PT, R26, R27, PT ;  /* 0x0000001b1a00720c */ /* 0x000fc40003f22070 */
[----:B------:R-:W-:Y:S02]  /*8ec0*/  ISETP.EQ.U32.AND P2, PT, R26, R5, PT ;  /* 0x000000051a00720c */ /* 0x000fe40003f42070 */
[----:B0-----:R-:W-:Y:S02]  /*8ed0*/  SEL R4, RZ, 0x1, !P5 ;  /* 0x00000001ff047807 */ /* 0x001fe40006800000 */
[----:B-1----:R-:W-:-:S04]  /*8ee0*/  ISETP.NE.AND P0, PT, R8, R10, PT ;  /* 0x0000000a0800720c */ /* 0x002fc80003f05270 */
[----:B------:R-:W-:Y:S02]  /*8ef0*/  ISETP.EQ.OR.EX P4, PT, R30, RZ, P0, P4 ;  /* 0x000000ff1e00720c */ /* 0x000fe40000782740 */
[----:B------:R-:W-:Y:S02]  /*8f00*/  ISETP.NE.AND P0, PT, R12, R14, PT ;  /* 0x0000000e0c00720c */ /* 0x000fe40003f05270 */
[----:B------:R-:W-:Y:S02]  /*8f10*/  SEL R6, RZ, 0x1, !P4 ;  /* 0x00000001ff067807 */ /* 0x000fe40006000000 */
[----:B------:R-:W-:Y:S02]  /*8f20*/  ISETP.EQ.OR.EX P3, PT, R30, RZ, P0, P3 ;  /* 0x000000ff1e00720c */ /* 0x000fe40000762730 */
[----:B------:R-:W-:Y:S02]  /*8f30*/  ISETP.NE.AND P4, PT, R14, R16, PT ;  /* 0x000000100e00720c */ /* 0x000fe40003f85270 */
[----:B------:R-:W-:-:S02]  /*8f40*/  ISETP.NE.AND P0, PT, R16, R18, PT ;  /* 0x000000121000720c */ /* 0x000fc40003f05270 */
[----:B------:R-:W-:Y:S02]  /*8f50*/  SEL R27, RZ, 0x1, !P3 ;  /* 0x00000001ff1b7807 */ /* 0x000fe40005800000 */
[C---:B------:R-:W-:Y:S02]  /*8f60*/  ISETP.EQ.OR.EX P6, PT, R30.reuse, RZ, P4, P1 ;  /* 0x000000ff1e00720c */ /* 0x040fe400027c2710 */
[----:B------:R-:W-:Y:S02]  /*8f70*/  ISETP.EQ.OR.EX P2, PT, R30, RZ, P0, P2 ;  /* 0x000000ff1e00720c */ /* 0x000fe40000742720 */
[----:B------:R-:W-:Y:S02]  /*8f80*/  IADD3 R27, P0, P1, R27, R4, R6 ;  /* 0x000000041b1b7210 */ /* 0x000fe4000791e006 */
[----:B------:R-:W-:Y:S02]  /*8f90*/  SEL R5, RZ, 0x1, !P6 ;  /* 0x00000001ff057807 */ /* 0x000fe40007000000 */
[----:B------:R-:W-:-:S02]  /*8fa0*/  SEL R4, RZ, 0x1, !P2 ;  /* 0x00000001ff047807 */ /* 0x000fc40005000000 */
[----:B------:R-:W-:Y:S02]  /*8fb0*/  IADD3.X R24, PT, PT, RZ, RZ, RZ, P0, P1 ;  /* 0x000000ffff187210 */ /* 0x000fe400007e24ff */
[----:B------:R-:W-:Y:S01]  /*8fc0*/  IADD3 R27, P0, P1, R4, R27, R5 ;  /* 0x0000001b041b7210 */ /* 0x000fe2000791e005 */
[----:B------:R-:W-:-:S03]  /*8fd0*/  VIADD R5, R7, 0x5 ;  /* 0x0000000507057836 */ /* 0x000fc60000000000 */
[----:B------:R-:W-:Y:S02]  /*8fe0*/  IADD3.X R24, PT, PT, RZ, R24, RZ, P0, P1 ;  /* 0x00000018ff187210 */ /* 0x000fe400007e24ff */
[----:B------:R-:W-:Y:S01]  /*8ff0*/  ISETP.EQ.U32.AND P0, PT, R26, R5, PT ;  /* 0x000000051a00720c */ /* 0x000fe20003f02070 */
[----:B------:R-:W-:Y:S01]  /*9000*/  VIADD R5, R7, 0x6 ;  /* 0x0000000607057836 */ /* 0x000fe20000000000 */
[----:B------:R-:W-:Y:S02]  /*9010*/  ISETP.NE.AND P1, PT, R18, R20, PT ;  /* 0x000000141200720c */ /* 0x000fe40003f25270 */
[----:B------:R-:W-:Y:S02]  /*9020*/  ISETP.NE.AND P4, PT, R20, R22, PT ;  /* 0x000000161400720c */ /* 0x000fe40003f85270 */
[----:B------:R-:W-:Y:S02]  /*9030*/  ISETP.EQ.OR.EX P1, PT, R30, RZ, P1, P0 ;  /* 0x000000ff1e00720c */ /* 0x000fe40000f22700 */
[----:B------:R-:W-:-:S04]  /*9040*/  ISETP.EQ.U32.AND P0, PT, R26, R5, PT ;  /* 0x000000051a00720c */ /* 0x000fc80003f02070 */
[----:B------:R-:W-:Y:S02]  /*9050*/  ISETP.EQ.OR.EX P0, PT, R30, RZ, P4, P0 ;  /* 0x000000ff1e00720c */ /* 0x000fe40002702700 */
[----:B------:R-:W-:Y:S02]  /*9060*/  SEL R5, RZ, 0x1, !P1 ;  /* 0x00000001ff057807 */ /* 0x000fe40004800000 */
[----:B------:R-:W-:Y:S02]  /*9070*/  SEL R4, RZ, 0x1, !P0 ;  /* 0x00000001ff047807 */ /* 0x000fe40004000000 */
[----:B------:R-:W-:Y:S02]  /*9080*/  P2R R31, PR, RZ, 0x20 ;  /* 0x00000020ff1f7803 */ /* 0x000fe40000000000 */
[----:B------:R-:W-:Y:S01]  /*9090*/  IADD3 R27, P4, P5, R4, R27, R5 ;  /* 0x0000001b041b7210 */ /* 0x000fe20007d9e005 */
[C---:B------:R-:W-:Y:S02]  /*90a0*/  VIADD R5, R7.reuse, 0x7 ;  /* 0x0000000707057836 */ /* 0x040fe40000000000 */
[----:B------:R-:W-:Y:S01]  /*90b0*/  VIADD R7, R7, 0x8 ;  /* 0x0000000807077836 */ /* 0x000fe20000000000 */
[----:B------:R-:W-:-:S02]  /*90c0*/  IADD3.X R24, PT, PT, RZ, R24, RZ, P4, P5 ;  /* 0x00000018ff187210 */ /* 0x000fc400027ea4ff */
[----:B------:R-:W-:Y:S02]  /*90d0*/  ISETP.EQ.U32.AND P5, PT, R26, R5, PT ;  /* 0x000000051a00720c */ /* 0x000fe40003fa2070 */
[----:B------:R-:W-:Y:S02]  /*90e0*/  ISETP.NE.AND P4, PT, R22, R2, PT ;  /* 0x000000021600720c */ /* 0x000fe40003f85270 */
[----:B------:R-:W-:Y:S02]  /*90f0*/  P2R R34, PR, RZ, 0x40 ;  /* 0x00000040ff227803 */ /* 0x000fe40000000000 */
[----:B------:R-:W-:Y:S02]  /*9100*/  ISETP.EQ.OR.EX P5, PT, R30, RZ, P4, P5 ;  /* 0x000000ff1e00720c */ /* 0x000fe400027a2750 */
[----:B------:R-:W-:Y:S02]  /*9110*/  ISETP.EQ.U32.AND P4, PT, R26, R7, PT ;  /* 0x000000071a00720c */ /* 0x000fe40003f82070 */
[----:B------:R-:W-:-:S02]  /*9120*/  ISETP.NE.AND P6, PT, R2, R29, PT ;  /* 0x0000001d0200720c */ /* 0x000fc40003fc5270 */
[----:B------:R-:W-:Y:S02]  /*9130*/  P2R R33, PR, RZ, 0x8 ;  /* 0x00000008ff217803 */ /* 0x000fe40000000000 */
[----:B------:R-:W-:Y:S02]  /*9140*/  ISETP.EQ.OR.EX P4, PT, R30, RZ, P6, P4 ;  /* 0x000000ff1e00720c */ /* 0x000fe40003782740 */
[----:B------:R-:W-:Y:S02]  /*9150*/  ISETP.NE.AND P3, PT, R31, RZ, PT ;  /* 0x000000ff1f00720c */ /* 0x000fe40003f65270 */
[----:B------:R-:W-:Y:S02]  /*9160*/  SEL R5, RZ, 0x1, !P5 ;  /* 0x00000001ff057807 */ /* 0x000fe40006800000 */
[----:B------:R-:W-:Y:S02]  /*9170*/  SEL R4, RZ, 0x1, !P4 ;  /* 0x00000001ff047807 */ /* 0x000fe40006000000 */
[----:B------:R-:W-:-:S02]  /*9180*/  P2R R25, PR, RZ, 0x8 ;  /* 0x00000008ff197803 */ /* 0x000fc40000000000 */
[----:B------:R-:W-:-:S04]  /*9190*/  IADD3 R27, P3, P6, R4, R27, R5 ;  /* 0x0000001b041b7210 */ /* 0x000fc80007e7e005 */
[----:B------:R-:W-:Y:S02]  /*91a0*/  IADD3.X R24, PT, PT, RZ, R24, RZ, P3, P6 ;  /* 0x00000018ff187210 */ /* 0x000fe40001fec4ff */
[----:B------:R-:W-:-:S04]  /*91b0*/  ISETP.NE.AND P3, PT, R25, RZ, PT ;  /* 0x000000ff1900720c */ /* 0x000fc80003f65270 */
[----:B------:R-:W-:Y:S02]  /*91c0*/  SEL R4, R11, RZ, !P3 ;  /* 0x000000ff0b047207 */ /* 0x000fe40005800000 */
[----:B------:R-:W-:-:S03]  /*91d0*/  ISETP.NE.AND P3, PT, R33, RZ, PT ;  /* 0x000000ff2100720c */ /* 0x000fc60003f65270 */
[----:B------:R-:W-:-:S05]  /*91e0*/  IMAD.IADD R4, R13, 0x1, R4 ;  /* 0x000000010d047824 */ /* 0x000fca00078e0204 */
[----:B------:R-:W-:Y:S02]  /*91f0*/  SEL R4, R4, RZ, !P3 ;  /* 0x000000ff04047207 */ /* 0x000fe40005800000 */
[----:B------:R-:W-:-:S03]  /*9200*/  ISETP.NE.AND P6, PT, R34, RZ, PT ;  /* 0x000000ff2200720c */ /* 0x000fc60003fc5270 */
        /* <DEDUP_REMOVED lines=13> */
[----:B------:R-:W0:Y:S01]  /*92e0*/  SHFL.UP PT, R6, R0, 0x1, RZ ;  /* 0x0420000000067989 */ /* 0x000e2200000e00ff */
[----:B------:R-:W-:-:S03]  /*92f0*/  ISETP.NE.U32.AND P4, PT, R27, RZ, PT ;  /* 0x000000ff1b00720c */ /* 0x000fc60003f85070 */
[----:B------:R-:W1:Y:S01]  /*9300*/  SHFL.UP PT, R4, R27, 0x1, RZ ;  /* 0x042000001b047989 */ /* 0x000e6200000e00ff */
[----:B------:R-:W-:-:S03]  /*9310*/  ISETP.NE.AND.EX P4, PT, R24, RZ, PT, P4 ;  /* 0x000000ff1800720c */ /* 0x000fc60003f85340 */
[----:B------:R-:W2:Y:S01]  /*9320*/  SHFL.UP PT, R5, R24, 0x1, RZ ;  /* 0x0420000018057989 */ /* 0x000ea200000e00ff */
[----:B0-----:R-:W-:Y:S02]  /*9330*/  SEL R6, R6, RZ, !P4 ;  /* 0x000000ff06067207 */ /* 0x001fe40006000000 */
[----:B------:R-:W-:-:S04]  /*9340*/  ISETP.GE.AND P4, PT, R28, 0x1, PT ;  /* 0x000000011c00780c */ /* 0x000fc80003f86270 */
[----:B------:R-:W-:-:S05]  /*9350*/  SEL R7, R6, RZ, P4 ;  /* 0x000000ff06077207 */ /* 0x000fca0002000000 */
[----:B------:R-:W-:Y:S01]  /*9360*/  IMAD.IADD R7, R0, 0x1, R7 ;  /* 0x0000000100077824 */ /* 0x000fe200078e0207 */
[----:B-1----:R-:W-:-:S04]  /*9370*/  SEL R4, R4, RZ, P4 ;  /* 0x000000ff04047207 */ /* 0x002fc80002000000 */
[----:B------:R-:W0:Y:S01]  /*9380*/  SHFL.UP PT, R6, R7, 0x2, RZ ;  /* 0x0440000007067989 */ /* 0x000e2200000e00ff */
[----:B--2---:R-:W-:Y:S02]  /*9390*/  SEL R5, R5, RZ, P4 ;  /* 0x000000ff05057207 */ /* 0x004fe40002000000 */
[----:B------:R-:W-:-:S05]  /*93a0*/  IADD3 R25, P4, PT, R4, R27, RZ ;  /* 0x0000001b04197210 */ /* 0x000fca0007f9e0ff */
[----:B------:R-:W-:Y:S01]  /*93b0*/  IMAD.X R27, R5, 0x1, R24, P4 ;  /* 0x00000001051b7824 */ /* 0x000fe200020e0618 */
[----:B------:R-:W1:Y:S01]  /*93c0*/  SHFL.UP PT, R0, R25, 0x2, RZ ;  /* 0x0440000019007989 */ /* 0x000e6200000e00ff */
[----:B------:R-:W-:-:S03]  /*93d0*/  ISETP.NE.U32.AND P4, PT, R25, RZ, PT ;  /* 0x000000ff1900720c */ /* 0x000fc60003f85070 */
[----:B------:R-:W2:Y:S01]  /*93e0*/  SHFL.UP PT, R4, R27, 0x2, RZ ;  /* 0x044000001b047989 */ /* 0x000ea200000e00ff */
[----:B------:R-:W-:-:S04]  /*93f0*/  ISETP.NE.AND.EX P4, PT, R27, RZ, PT, P4 ;  /* 0x000000ff1b00720c */ /* 0x000fc80003f85340 */
[----:B0-----:R-:W-:Y:S02]  /*9400*/  SEL R6, R6, RZ, !P4 ;  /* 0x000000ff06067207 */ /* 0x001fe40006000000 */
[----:B------:R-:W-:-:S04]  /*9410*/  ISETP.GE.AND P4, PT, R28, 0x2, PT ;  /* 0x000000021c00780c */ /* 0x000fc80003f86270 */
[----:B------:R-:W-:-:S05]  /*9420*/  SEL R6, R6, RZ, P4 ;  /* 0x000000ff06067207 */ /* 0x000fca0002000000 */
[----:B------:R-:W-:Y:S01]  /*9430*/  IMAD.IADD R6, R7, 0x1, R6 ;  /* 0x0000000107067824 */ /* 0x000fe200078e0206 */
[----:B-1----:R-:W-:Y:S02]  /*9440*/  SEL R0, R0, RZ, P4 ;  /* 0x000000ff00007207 */ /* 0x002fe40002000000 */
[----:B--2---:R-:W-:Y:S02]  /*9450*/  SEL R4, R4, RZ, P4 ;  /* 0x000000ff04047207 */ /* 0x004fe40002000000 */
[----:B------:R-:W0:Y:S01]  /*9460*/  SHFL.UP PT, R5, R6, 0x4, RZ ;  /* 0x0480000006057989 */ /* 0x000e2200000e00ff */
        /* <DEDUP_REMOVED lines=8> */
[----:B------:R-:W-:Y:S02]  /*94f0*/  SEL R5, R5, RZ, P4 ;  /* 0x000000ff05057207 */ /* 0x000fe40002000000 */
[----:B-1----:R-:W-:-:S03]  /*9500*/  SEL R0, R0, RZ, P4 ;  /* 0x000000ff00007207 */ /* 0x002fc60002000000 */
[----:B------:R-:W-:Y:S01]  /*9510*/  IMAD.IADD R5, R6, 0x1, R5 ;  /* 0x0000000106057824 */ /* 0x000fe200078e0205 */
[----:B--2---:R-:W-:Y:S02]  /*9520*/  SEL R4, R4, RZ, P4 ;  /* 0x000000ff04047207 */ /* 0x004fe40002000000 */
[----:B------:R-:W-:Y:S02]  /*9530*/  IADD3 R7, P4, PT, R0, R7, RZ ;  /* 0x0000000700077210 */ /* 0x000fe40007f9e0ff */
[----:B------:R-:W0:Y:S03]  /*9540*/  SHFL.UP PT, R6, R5, 0x8, RZ ;  /* 0x0500000005067989 */ /* 0x000e2600000e00ff */
[----:B------:R-:W-:Y:S01]  /*9550*/  IMAD.X R27, R4, 0x1, R25, P4 ;  /* 0x00000001041b7824 */ /* 0x000fe200020e0619 */
[----:B------:R-:W1:Y:S04]  /*9560*/  SHFL.UP PT, R0, R7, 0x8, RZ ;  /* 0x0500000007007989 */ /* 0x000e6800000e00ff */
[----:B------:R-:W2:Y:S01]  /*9570*/  SHFL.UP PT, R4, R27, 0x8, RZ ;  /* 0x050000001b047989 */ /* 0x000ea200000e00ff */
[----:B------:R-:W-:-:S04]  /*9580*/  ISETP.NE.U32.AND P4, PT, R7, RZ, PT ;  /* 0x000000ff0700720c */ /* 0x000fc80003f85070 */
[----:B------:R-:W-:-:S04]  /*9590*/  ISETP.NE.AND.EX P4, PT, R27, RZ, PT, P4 ;  /* 0x000000ff1b00720c */ /* 0x000fc80003f85340 */
[----:B0-----:R-:W-:Y:S02]  /*95a0*/  SEL R6, R6, RZ, !P4 ;  /* 0x000000ff06067207 */ /* 0x001fe40006000000 */
[----:B------:R-:W-:-:S04]  /*95b0*/  ISETP.GE.AND P4, PT, R28, 0x8, PT ;  /* 0x000000081c00780c */ /* 0x000fc80003f86270 */
[----:B------:R-:W-:Y:S02]  /*95c0*/  SEL R6, R6, RZ, P4 ;  /* 0x000000ff06067207 */ /* 0x000fe40002000000 */
[----:B-1----:R-:W-:Y:S02]  /*95d0*/  SEL R0, R0, RZ, P4 ;  /* 0x000000ff00007207 */ /* 0x002fe40002000000 */
[----:B--2---:R-:W-:Y:S01]  /*95e0*/  SEL R4, R4, RZ, P4 ;  /* 0x000000ff04047207 */ /* 0x004fe20002000000 */
[----:B------:R-:W-:Y:S01]  /*95f0*/  IMAD.IADD R6, R5, 0x1, R6 ;  /* 0x0000000105067824 */ /* 0x000fe200078e0206 */
[----:B------:R-:W-:-:S04]  /*9600*/  IADD3 R25, P4, PT, R0, R7, RZ ;  /* 0x0000000700197210 */ /* 0x000fc80007f9e0ff */
[----:B------:R-:W0:Y:S01]  /*9610*/  SHFL.UP PT, R5, R6, 0x10, RZ ;  /* 0x0600000006057989 */ /* 0x000e2200000e00ff */
[----:B------:R-:W-:-:S03]  /*9620*/  IMAD.X R24, R4, 0x1, R27, P4 ;  /* 0x0000000104187824 */ /* 0x000fc600020e061b */
[----:B------:R-:W1:Y:S04]  /*9630*/  SHFL.UP PT, R0, R25, 0x10, RZ ;  /* 0x0600000019007989 */ /* 0x000e6800000e00ff */
[----:B------:R-:W2:Y:S01]  /*9640*/  SHFL.UP PT, R4, R24, 0x10, RZ ;  /* 0x0600000018047989 */ /* 0x000ea200000e00ff */
[----:B------:R-:W-:-:S04]  /*9650*/  ISETP.NE.U32.AND P4, PT, R25, RZ, PT ;  /* 0x000000ff1900720c */ /* 0x000fc80003f85070 */
[----:B------:R-:W-:-:S04]  /*9660*/  ISETP.NE.AND.EX P4, PT, R24, RZ, PT, P4 ;  /* 0x000000ff1800720c */ /* 0x000fc80003f85340 */
[----:B0-----:R-:W-:Y:S02]  /*9670*/  SEL R7, R5, RZ, !P4 ;  /* 0x000000ff05077207 */ /* 0x001fe40006000000 */
[----:B------:R-:W-:-:S04]  /*9680*/  ISETP.GE.AND P4, PT, R28, 0x10, PT ;  /* 0x000000101c00780c */ /* 0x000fc80003f86270 */
[----:B-1----:R-:W-:Y:S02]  /*9690*/  SEL R0, R0, RZ, P4 ;  /* 0x000000ff00007207 */ /* 0x002fe40002000000 */
[----:B--2---:R-:W-:Y:S02]  /*96a0*/  SEL R5, R4, RZ, P4 ;  /* 0x000000ff04057207 */ /* 0x004fe40002000000 */
[----:B------:R-:W-:Y:S02]  /*96b0*/  SEL R7, R7, RZ, P4 ;  /* 0x000000ff07077207 */ /* 0x000fe40002000000 */
[----:B------:R-:W-:Y:S02]  /*96c0*/  ISETP.NE.AND P4, PT, R28, 0x1f, PT ;  /* 0x0000001f1c00780c */ /* 0x000fe40003f85270 */
[----:B------:R-:W-:Y:S01]  /*96d0*/  IADD3 R4, P5, PT, R0, R25, RZ ;  /* 0x0000001900047210 */ /* 0x000fe20007fbe0ff */
[----:B------:R-:W-:-:S04]  /*96e0*/  IMAD.IADD R33, R6, 0x1, R7 ;  /* 0x0000000106217824 */ /* 0x000fc800078e0207 */
[----:B------:R-:W-:-:S06]  /*96f0*/  IMAD.X R5, R5, 0x1, R24, P5 ;  /* 0x0000000105057824 */ /* 0x000fcc00028e0618 */
[----:B------:R-:W-:-:S05]  /*9700*/  @!P4 LEA R40, R9, UR4, 0x4 ;  /* 0x000000040928cc11 */ /* 0x000fca000f8e20ff */
[----:B------:R-:W-:Y:S04]  /*9710*/  @!P4 STS.64 [R40], R4 ;  /* 0x000000042800c388 */ /* 0x000fe80000000a00 */
[----:B------:R-:W-:Y:S01]  /*9720*/  @!P4 STS [R40+0x8], R33 ;  /* 0x000008212800c388 */ /* 0x000fe20000000800 */
[----:B------:R-:W-:Y:S06]  /*9730*/  BAR.SYNC.DEFER_BLOCKING 0x0 ;  /* 0x0000000000007b1d */ /* 0x000fec0000010000 */
[----:B------:R-:W-:Y:S04]  /*9740*/  LDS.64 R34, [UR4+0x10] ;  /* 0x00001004ff227984 */ /* 0x000fe80008000a00 */
[----:B------:R-:W0:Y:S04]  /*9750*/  LDS.64 R36, [UR4] ;  /* 0x00000004ff247984 */ /* 0x000e280008000a00 */
[----:B------:R-:W1:Y:S04]  /*9760*/  LDS R0, [UR4+0x8] ;  /* 0x00000804ff007984 */ /* 0x000e680008000800 */
[----:B------:R-:W2:Y:S04]  /*9770*/  LDS R27, [UR4+0x18] ;  /* 0x00001804ff1b7984 */ /* 0x000ea80008000800 */
[----:B------:R-:W3:Y:S04]  /*9780*/  LDS.64 R24, [UR4+0x20] ;  /* 0x00002004ff187984 */ /* 0x000ee80008000a00 */
[----:B------:R-:W4:Y:S04]  /*9790*/  LDS R38, [UR4+0x28] ;  /* 0x00002804ff267984 */ /* 0x000f280008000800 */
[----:B------:R-:W5:Y:S04]  /*97a0*/  LDS.64 R6, [UR4+0x30] ;  /* 0x00003004ff067984 */ /* 0x000f680008000a00 */
[----:B------:R-:W-:Y:S01]  /*97b0*/  LDS R40, [UR4+0x58] ;  /* 0x00005804ff287984 */ /* 0x000fe20008000800 */
[----:B0-----:R-:W-:-:S05]  /*97c0*/  IADD3 R41, P4, PT, R36, R34, RZ ;  /* 0x0000002224297210 */ /* 0x001fca0007f9e0ff */
[----:B------:R-:W-:Y:S01]  /*97d0*/  IMAD.X R43, R37, 0x1, R35, P4 ;  /* 0x00000001252b7824 */ /* 0x000fe200020e0623 */
[----:B------:R-:W-:-:S04]  /*97e0*/  ISETP.NE.U32.AND P4, PT, R34, RZ, PT ;  /* 0x000000ff2200720c */ /* 0x000fc80003f85070 */
[----:B------:R-:W-:-:S04]  /*97f0*/  ISETP.NE.AND.EX P4, PT, R35, RZ, PT, P4 ;  /* 0x000000ff2300720c */ /* 0x000fc80003f85340 */
[----:B-1----:R-:W-:Y:S02]  /*9800*/  SEL R34, R0, RZ, !P4 ;  /* 0x000000ff00227207 */ /* 0x002fe40006000000 */
[----:B------:R-:W-:-:S03]  /*9810*/  ISETP.NE.AND P4, PT, R9, 0x2, PT ;  /* 0x000000020900780c */ /* 0x000fc60003f85270 */
[----:B--2---:R-:W-:Y:S01]  /*9820*/  IMAD.IADD R27, R27, 0x1, R34 ;  /* 0x000000011b1b7824 */ /* 0x004fe200078e0222 */
[----:B------:R-:W-:Y:S01]  /*9830*/  SEL R42, R41, R36, !P4 ;  /* 0x00000024292a7207 */ /* 0x000fe20006000000 */
[----:B------:R-:W-:Y:S01]  /*9840*/  LDS.64 R34, [UR4+0x40] ;  /* 0x00004004ff227984 */ /* 0x000fe20008000a00 */
[----:B------:R-:W-:Y:S02]  /*9850*/  SEL R44, R43, R37, !P4 ;  /* 0x000000252b2c7207 */ /* 0x000fe40006000000 */
[----:B------:R-:W-:Y:S01]  /*9860*/  SEL R0, R27, R0, !P4 ;  /* 0x000000001b007207 */ /* 0x000fe20006000000 */
[----:B------:R-:W0:Y:S01]  /*9870*/  LDS R36, [UR4+0x38] ;  /* 0x00003804ff247984 */ /* 0x000e220008000800 */
[----:B---3--:R-:W-:-:S05]  /*9880*/  IADD3 R37, P4, PT, R24, R41, RZ ;  /* 0x0000002918257210 */ /* 0x008fca0007f9e0ff */
[----:B------:R-:W-:Y:S01]  /*9890*/  IMAD.X R43, R25, 0x1, R43, P4 ;  /* 0x00000001192b7824 */ /* 0x000fe200020e062b */
[----:B------:R-:W-:-:S04]  /*98a0*/  ISETP.NE.U32.AND P4, PT, R24, RZ, PT ;  /* 0x000000ff1800720c */ /* 0x000fc80003f85070 */
[----:B------:R-:W-:Y:S02]  /*98b0*/  ISETP.NE.AND.EX P4, PT, R25, RZ, PT, P4 ;  /* 0x000000ff1900720c */ /* 0x000fe40003f85340 */
[----:B------:R-:W-:Y:S02]  /*98c0*/  LDS.64 R24, [UR4+0x50] ;  /* 0x00005004ff187984 */ /* 0x000fe40008000a00 */
[----:B------:R-:W-:Y:S02]  /*98d0*/  SEL R27, R27, RZ, !P4 ;  /* 0x000000ff1b1b7207 */ /* 0x000fe40006000000 */
[----:B------:R-:W-:-:S03]  /*98e0*/  ISETP.NE.AND P4, PT, R9, 0x3, PT ;  /* 0x000000030900780c */ /* 0x000fc60003f85270 */
[----:B----4-:R-:W-:Y:S01]  /*98f0*/  IMAD.IADD R27, R38, 0x1, R27 ;  /* 0x00000001261b7824 */ /* 0x010fe200078e021b */
[----:B------:R-:W-:Y:S01]  /*9900*/  SEL R42, R37, R42, !P4 ;  /* 0x0000002a252a7207 */ /* 0x000fe20006000000 */
[----:B------:R-:W1:Y:S01]  /*9910*/  LDS R38, [UR4+0x48] ;  /* 0x00004804ff267984 */ /* 0x000e620008000800 */
[----:B------:R-:W-:Y:S02]  /*9920*/  SEL R44, R43, R44, !P4 ;  /* 0x0000002c2b2c7207 */ /* 0x000fe40006000000 */
[----:B------:R-:W-:Y:S02]  /*9930*/  SEL R0, R27, R0, !P4 ;  /* 0x000000001b007207 */ /* 0x000fe40006000000 */
[----:B-----5:R-:W-:-:S05]  /*9940*/  IADD3 R37, P4, PT, R6, R37, RZ ;  /* 0x0000002506257210 */ /* 0x020fca0007f9e0ff */
[----:B------:R-:W-:Y:S01]  /*9950*/  IMAD.X R43, R7, 0x1, R43, P4 ;  /* 0x00000001072b7824 */ /* 0x000fe200020e062b */
[----:B------:R-:W-:-:S04]  /*9960*/  ISETP.NE.U32.AND P4, PT, R6, RZ, PT ;  /* 0x000000ff0600720c */ /* 0x000fc80003f85070 */
[----:B------:R-:W-:-:S04]  /*9970*/  ISETP.NE.AND.EX P4, PT, R7, RZ, PT, P4 ;  /* 0x000000ff0700720c */ /* 0x000fc80003f85340 */
[----:B------:R-:W-:Y:S02]  /*9980*/  SEL R27, R27, RZ, !P4 ;  /* 0x000000ff1b1b7207 */ /* 0x000fe40006000000 */
[----:B------:R-:W-:-:S03]  /*9990*/  ISETP.NE.AND P4, PT, R9, 0x4, PT ;  /* 0x000000040900780c */ /* 0x000fc60003f85270 */
[----:B0-----:R-:W-:Y:S01]  /*99a0*/  IMAD.IADD R27, R36, 0x1, R27 ;  /* 0x00000001241b7824 */ /* 0x001fe200078e021b */
[----:B------:R-:W-:Y:S02]  /*99b0*/  SEL R6, R37, R42, !P4 ;  /* 0x0000002a25067207 */ /* 0x000fe40006000000 */
[----:B------:R-:W-:Y:S02]  /*99c0*/  SEL R42, R43, R44, !P4 ;  /* 0x0000002c2b2a7207 */ /* 0x000fe40006000000 */
[----:B------:R-:W-:Y:S02]  /*99d0*/  SEL R0, R27, R0, !P4 ;  /* 0x000000001b007207 */ /* 0x000fe40006000000 */
[C---:B------:R-:W-:Y:S02]  /*99e0*/  IADD3 R7, P4, PT, R34.reuse, R37, RZ ;  /* 0x0000002522077210 */ /* 0x040fe40007f9e0ff */
[----:B------:R-:W0:Y:S03]  /*99f0*/  LDS.64 R36, [UR4+0x60] ;  /* 0x00006004ff247984 */ /* 0x000e260008000a00 */
[----:B------:R-:W-:Y:S01]  /*9a00*/  IMAD.X R43, R35, 0x1, R43, P4 ;  /* 0x00000001232b7824 */ /* 0x000fe200020e062b */
[----:B------:R-:W-:-:S02]  /*9a10*/  ISETP.NE.U32.AND P4, PT, R34, RZ, PT ;  /* 0x000000ff2200720c */ /* 0x000fc40003f85070 */
[----:B------:R-:W2:Y:S02]  /*9a20*/  LDS R34, [UR4+0x68] ;  /* 0x00006804ff227984 */ /* 0x000ea40008000800 */
[----:B------:R-:W-:-:S04]  /*9a30*/  ISETP.NE.AND.EX P4, PT, R35, RZ, PT, P4 ;  /* 0x000000ff2300720c */ /* 0x000fc80003f85340 */
[----:B------:R-:W-:Y:S02]  /*9a40*/  SEL R27, R27, RZ, !P4 ;  /* 0x000000ff1b1b7207 */ /* 0x000fe40006000000 */
[----:B------:R-:W-:-:S03]  /*9a50*/  ISETP.NE.AND P4, PT, R9, 0x5, PT ;  /* 0x000000050900780c */ /* 0x000fc60003f85270 */
[----:B-1----:R-:W-:Y:S01]  /*9a60*/  IMAD.IADD R27, R38, 0x1, R27 ;  /* 0x00000001261b7824 */ /* 0x002fe200078e021b */
[----:B------:R-:W-:Y:S02]  /*9a70*/  SEL R38, R7, R6, !P4 ;  /* 0x0000000607267207 */ /* 0x000fe40006000000 */
[----:B------:R-:W-:Y:S02]  /*9a80*/  SEL R42, R43, R42, !P4 ;  /* 0x0000002a2b2a7207 */ /* 0x000fe40006000000 */
[----:B------:R-:W-:Y:S02]  /*9a90*/  SEL R0, R27, R0, !P4 ;  /* 0x000000001b007207 */ /* 0x000fe40006000000 */
[C---:B------:R-:W-:Y:S02]  /*9aa0*/  IADD3 R35, P4, PT, R24.reuse, R7, RZ ;  /* 0x0000000718237210 */ /* 0x040fe40007f9e0ff */
[----:B------:R-:W1:Y:S03]  /*9ab0*/  LDS.64 R6, [UR4+0x70] ;  /* 0x00007004ff067984 */ /* 0x000e660008000a00 */
[----:B------:R-:W-:Y:S01]  /*9ac0*/  IMAD.X R43, R25, 0x1, R43, P4 ;  /* 0x00000001192b7824 */ /* 0x000fe200020e062b */
[----:B------:R-:W-:-:S04]  /*9ad0*/  ISETP.NE.U32.AND P4, PT, R24, RZ, PT ;  /* 0x000000ff1800720c */ /* 0x000fc80003f85070 */
[----:B------:R-:W-:-:S04]  /*9ae0*/  ISETP.NE.AND.EX P4, PT, R25, RZ, PT, P4 ;  /* 0x000000ff1900720c */ /* 0x000fc80003f85340 */
[----:B------:R-:W-:Y:S02]  /*9af0*/  SEL R27, R27, RZ, !P4 ;  /* 0x000000ff1b1b7207 */ /* 0x000fe40006000000 */
[----:B------:R-:W-:-:S03]  /*9b00*/  ISETP.NE.AND P4, PT, R9, 0x6, PT ;  /* 0x000000060900780c */ /* 0x000fc60003f85270 */
[----:B------:R-:W-:Y:S01]  /*9b10*/  IMAD.IADD R27, R40, 0x1, R27 ;  /* 0x00000001281b7824 */ /* 0x000fe200078e021b */
[----:B------:R-:W-:Y:S02]  /*9b20*/  SEL R24, R35, R38, !P4 ;  /* 0x0000002623187207 */ /* 0x000fe40006000000 */
[----:B------:R-:W-:Y:S01]  /*9b30*/  SEL R40, R43, R42, !P4 ;  /* 0x0000002a2b287207 */ /* 0x000fe20006000000 */
[----:B------:R-:W3:Y:S01]  /*9b40*/  LDS R38, [UR4+0x78] ;  /* 0x00007804ff267984 */ /* 0x000ee20008000800 */
[----:B------:R-:W-:Y:S02]  /*9b50*/  SEL R0, R27, R0, !P4 ;  /* 0x000000001b007207 */ /* 0x000fe40006000000 */
[----:B0-----:R-:W-:-:S05]  /*9b60*/  IADD3 R35, P4, PT, R36, R35, RZ ;  /* 0x0000002324237210 */ /* 0x001fca0007f9e0ff */
[----:B------:R-:W-:Y:S01]  /*9b70*/  IMAD.X R43, R37, 0x1, R43, P4 ;  /* 0x00000001252b7824 */ /* 0x000fe200020e062b */
[----:B------:R-:W-:-:S04]  /*9b80*/  ISETP.NE.U32.AND P4, PT, R36, RZ, PT ;  /* 0x000000ff2400720c */ /* 0x000fc80003f85070 */
[----:B------:R-:W-:-:S04]  /*9b90*/  ISETP.NE.AND.EX P4, PT, R37, RZ, PT, P4 ;  /* 0x000000ff2500720c */ /* 0x000fc80003f85340 */
[----:B------:R-:W-:Y:S02]  /*9ba0*/  SEL R27, R27, RZ, !P4 ;  /* 0x000000ff1b1b7207 */ /* 0x000fe40006000000 */
[----:B------:R-:W-:-:S03]  /*9bb0*/  ISETP.NE.AND P4, PT, R9, 0x7, PT ;  /* 0x000000070900780c */ /* 0x000fc60003f85270 */
[----:B--2---:R-:W-:Y:S01]  /*9bc0*/  IMAD.IADD R25, R34, 0x1, R27 ;  /* 0x0000000122197824 */ /* 0x004fe200078e021b */
[----:B------:R-:W-:Y:S02]  /*9bd0*/  SEL R34, R35, R24, !P4 ;  /* 0x0000001823227207 */ /* 0x000fe40006000000 */
[----:B------:R-:W-:Y:S02]  /*9be0*/  SEL R41, R43, R40, !P4 ;  /* 0x000000282b297207 */ /* 0x000fe40006000000 */
[----:B------:R-:W-:Y:S02]  /*9bf0*/  SEL R24, R25, R0, !P4 ;  /* 0x0000000019187207 */ /* 0x000fe40006000000 */
[----:B-1----:R-:W-:-:S05]  /*9c00*/  IADD3 R35, P4, PT, R6, R35, RZ ;  /* 0x0000002306237210 */ /* 0x002fca0007f9e0ff */
[----:B------:R-:W-:Y:S01]  /*9c10*/  IMAD.X R36, R7, 0x1, R43, P4 ;  /* 0x0000000107247824 */ /* 0x000fe200020e062b */
[----:B------:R-:W-:-:S04]  /*9c20*/  ISETP.NE.U32.AND P4, PT, R6, RZ, PT ;  /* 0x000000ff0600720c */ /* 0x000fc80003f85070 */
[----:B------:R-:W-:-:S04]  /*9c30*/  ISETP.NE.AND.EX P4, PT, R7, RZ, PT, P4 ;  /* 0x000000ff0700720c */ /* 0x000fc80003f85340 */
[----:B------:R-:W-:Y:S02]  /*9c40*/  SEL R37, R25, RZ, !P4 ;  /* 0x000000ff19257207 */ /* 0x000fe40006000000 */
[----:B------:R-:W-:Y:S01]  /*9c50*/  ISETP.GE.U32.AND P4, PT, R32, 0x20, PT ;  /* 0x000000202000780c */ /* 0x000fe20003f86070 */
[----:B------:R0:W1:Y:S04]  /*9c60*/  SHFL.UP PT, R27, R4, 0x1, RZ ;  /* 0x04200000041b7989 */ /* 0x00006800000e00ff */
[----:B------:R0:W2:Y:S01]  /*9c70*/  SHFL.UP PT, R0, R5, 0x1, RZ ;  /* 0x0420000005007989 */ /* 0x0000a200000e00ff */
[----:B---3--:R-:W-:-:S03]  /*9c80*/  IMAD.IADD R37, R38, 0x1, R37 ;  /* 0x0000000126257824 */ /* 0x008fc600078e0225 */
[----:B------:R0:W3:Y:S04]  /*9c90*/  SHFL.UP PT, R9, R33, 0x1, RZ ;  /* 0x0420000021097989 */ /* 0x0000e800000e00ff */
[----:B------:R-:W-:Y:S05]  /*9ca0*/  @!P4 BRA `(.L_x_1373) ;  /* 0x00000000002cc947 */ /* 0x000fea0003800000 */
[----:B------:R-:W-:Y:S02]  /*9cb0*/  ISETP.NE.AND P5, PT, R28, RZ, PT ;  /* 0x000000ff1c00720c */ /* 0x000fe40003fa5270 */
[C---:B-1----:R-:W-:Y:S02]  /*9cc0*/  ISETP.NE.U32.AND P4, PT, R27.reuse, RZ, PT ;  /* 0x000000ff1b00720c */ /* 0x042fe40003f85070 */
[----:B------:R-:W-:Y:S02]  /*9cd0*/  SEL R27, R27, RZ, P5 ;  /* 0x000000ff1b1b7207 */ /* 0x000fe40002800000 */
[C---:B--2---:R-:W-:Y:S02]  /*9ce0*/  ISETP.NE.AND.EX P4, PT, R0.reuse, RZ, PT, P4 ;  /* 0x000000ff0000720c */ /* 0x044fe40003f85340 */
[----:B------:R-:W-:Y:S02]  /*9cf0*/  SEL R0, R0, RZ, P5 ;  /* 0x000000ff00007207 */ /* 0x000fe40002800000 */
[----:B0-----:R-:W-:-:S02]  /*9d00*/  SEL R4, R24, RZ, !P4 ;  /* 0x000000ff18047207 */ /* 0x001fc40006000000 */
[----:B------:R-:W-:-:S03]  /*9d10*/  IADD3 R27, P4, PT, R27, R34, RZ ;  /* 0x000000221b1b7210 */ /* 0x000fc60007f9e0ff */
[----:B---3--:R-:W-:Y:S02]  /*9d20*/  @P5 IMAD.IADD R24, R9, 0x1, R4 ;  /* 0x0000000109185824 */ /* 0x008fe400078e0204 */
[----:B------:R-:W-:Y:S02]  /*9d30*/  IMAD.X R0, R0, 0x1, R41, P4 ;  /* 0x0000000100007824 */ /* 0x000fe400020e0629 */
[----:B------:R-:W-:Y:S01]  /*9d40*/  IMAD.MOV.U32 R9, RZ, RZ, R24 ;  /* 0x000000ffff097224 */ /* 0x000fe200078e0018 */
[----:B------:R-:W-:Y:S06]  /*9d50*/  BRA `(.L_x_1374) ;  /* 0x0000001000587947 */ /* 0x000fec0003800000 */
.L_x_1373:
[----:B------:R-:W4:Y:S01]  /*9d60*/  LDC.64 R24, c[0x0][0x3b0] ;  /* 0x0000ec00ff187b82 */ /* 0x000f220000000a00 */
[----:B------:R-:W-:Y:S01]  /*9d70*/  ISETP.NE.AND P4, PT, R32, RZ, PT ;  /* 0x000000ff2000720c */ /* 0x000fe20003f85270 */
[----:B------:R-:W5:-:S12]  /*9d80*/  LDCU UR5, c[0x0][0x370] ;  /* 0x00006e00ff0577ac */ /* 0x000f580008000800 */
[----:B------:R-:W-:Y:S01]  /*9d90*/  @!P4 IMAD.MOV.U32 R6, RZ, RZ, R35 ;  /* 0x000000ffff06c224 */ /* 0x000fe200078e0023 */
[----:B------:R1:W-:Y:S01]  /*9da0*/  @!P4 STS [UR4+0xd0], R37 ;  /* 0x0000d025ff00c988 */ /* 0x0003e20008000804 */
[----:B------:R-:W-:Y:S02]  /*9db0*/  @!P4 IMAD.MOV.U32 R7, RZ, RZ, R36 ;  /* 0x000000ffff07c224 */ /* 0x000fe400078e0024 */
[----:B0-----:R-:W-:Y:S02]  /*9dc0*/  @!P4 IMAD.MOV.U32 R4, RZ, RZ, R37 ;  /* 0x000000ffff04c224 */ /* 0x001fe400078e0025 */
[----:B------:R-:W-:Y:S01]  /*9dd0*/  @!P4 IMAD.MOV.U32 R5, RZ, RZ, 0x64 ;  /* 0x00000064ff05c424 */ /* 0x000fe200078e00ff */
[----:B------:R0:W-:Y:S01]  /*9de0*/  @!P4 STS.64 [UR4+0xc8], R6 ;  /* 0x0000c806ff00c988 */ /* 0x0001e20008000a04 */
[----:B-----5:R-:W-:Y:S01]  /*9df0*/  UISETP.GT.U32.AND UP0, UPT, UR5, 0x1f3, UPT ;  /* 0x000001f30500788c */ /* 0x020fe2000bf04070 */
[----:B----4-:R-:W-:-:S05]  /*9e00*/  IMAD.WIDE.U32 R24, R39, 0x10, R24 ;  /* 0x0000001027187825 */ /* 0x010fca00078e0018 */
[----:B------:R0:W-:Y:S03]  /*9e10*/  @!P4 ST.E.128.STRONG.GPU desc[UR8][R24.64+0x200], R4 ;  /* 0x000200041800c985 */ /* 0x0001e6000c10fd08 */
[----:B-1----:R-:W-:Y:S05]  /*9e20*/  BRA.U UP0, `(.L_x_1375) ;  /* 0x0000000100087547 */ /* 0x002fea000b800000 */
[----:B------:R1:W-:Y:S06]  /*9e30*/  MEMBAR.SC.CTA ;  /* 0x0000000000007992 */ /* 0x0003ec0000000000 */
[----:B-1----:R-:W-:Y:S05]  /*9e40*/  BRA `(.L_x_1376) ;  /* 0x0000000000087947 */ /* 0x002fea0003800000 */
.L_x_1375:
[----:B------:R-:W-:Y:S05]  /*9e50*/  NANOSLEEP 0x1c2 ;  /* 0x000001c20000795d */ /* 0x000fea0003800000 */
[----:B------:R-:W-:Y:S01]  /*9e60*/  NOP ;  /* 0x0000000000007918 */ /* 0x000fe20000000000 */
.L_x_1376:
[----:B0-----:R-:W-:-:S03]  /*9e70*/  IMAD.WIDE.U32 R4, R32, 0x10, RZ ;  /* 0x0000001020047825 */ /* 0x001fc600078e00ff */
[----:B------:R-:W-:Y:S02]  /*9e80*/  LOP3.LUT R7, R4, 0xfffffff0, RZ, 0x3c, !PT ;  /* 0xfffffff004077812 */ /* 0x000fe400078e3cff */
[----:B------:R-:W-:Y:S02]  /*9e90*/  LOP3.LUT R5, RZ, R5, RZ, 0x33, !PT ;  /* 0x00000005ff057212 */ /* 0x000fe400078e33ff */
[----:B------:R-:W-:-:S05]  /*9ea0*/  IADD3 R24, P4, PT, R24, R7, RZ ;  /* 0x0000000718187210 */ /* 0x000fca0007f9e0ff */
[----:B------:R-:W-:-:S08]  /*9eb0*/  IMAD.X R25, R25, 0x1, R5, P4 ;  /* 0x0000000119197824 */ /* 0x000fd000020e0605 */
.L_x_1378:
[----:B------:R-:W4:Y:S01]  /*9ec0*/  LD.E.128.STRONG.GPU R4, desc[UR8][R24.64+0x200] ;  /* 0x0002000818047980 */ /* 0x000f22000c10fd00 */
[----:B------:R-:W-:Y:S05]  /*9ed0*/  YIELD ;  /* 0x0000000000007946 */ /* 0x000fea0003800000 */
[----:B------:R-:W-:Y:S01]  /*9ee0*/  UMOV UR5, 0xffffffff ;  /* 0xffffffff00057882 */ /* 0x000fe20000000000 */
[----:B----4-:R-:W-:Y:S02]  /*9ef0*/  ISETP.NE.AND P4, PT, R5, 0x63, PT ;  /* 0x000000630500780c */ /* 0x010fe40003f85270 */
[----:B------:R-:W-:Y:S11]  /*9f00*/  BRA.DIV UR5, `(.L_x_1377) ;  /* 0x0000003e05047947 */ /* 0x000ff6000b800000 */
[----:B------:R-:W-:-:S13]  /*9f10*/  VOTE.ANY P4, !P4 ;  /* 0x0000000000ff7806 */ /* 0x000fda0006080100 */
.L_x_1531:
[----:B------:R-:W-:Y:S05]  /*9f20*/  @P4 BRA `(.L_x_1378) ;  /* 0xfffffffc00e44947 */ /* 0x000fea000383ffff */
[----:B------:R-:W-:Y:S01]  /*9f30*/  UMOV UR5, 0xffffffff ;  /* 0xffffffff00057882 */ /* 0x000fe20000000000 */
[----:B------:R-:W-:Y:S01]  /*9f40*/  ISETP.NE.AND P4, PT, R5, 0x65, PT ;  /* 0x000000650500780c */ /* 0x000fe20003f85270 */
[----:B------:R-:W-:Y:S02]  /*9f50*/  IMAD.MOV.U32 R40, RZ, RZ, R6 ;  /* 0x000000ffff287224 */ /* 0x000fe400078e0006 */
        /* <DEDUP_REMOVED lines=10> */
[----:B------:R0:W4:Y:S04]  /*a000*/  SHFL.DOWN PT, R24, R41, 0x1, R33 ;  /* 0x0820000029187989 */ /* 0x00012800000e0021 */
[----:B------:R0:W0:Y:S02]  /*a010*/  SHFL.DOWN PT, R6, R38, 0x1, R33 ;  /* 0x0820000026067989 */ /* 0x00002400000e0021 */
.L_x_1537:
[----:B------:R-:W-:Y:S01]  /*a020*/  ISETP.GE.AND P5, PT, R28, R33, PT ;  /* 0x000000211c00720c */ /* 0x000fe20003fa6270 */
[----:B------:R-:W-:-:S12]  /*a030*/  UMOV UR5, 0xffffffff ;  /* 0xffffffff00057882 */ /* 0x000fd80000000000 */
[----:B-1----:R-:W-:-:S05]  /*a040*/  @!P5 IADD3 R25, P4, PT, R25, R40, RZ ;  /* 0x000000281919d210 */ /* 0x002fca0007f9e0ff */
[----:B----4-:R-:W-:Y:S01]  /*a050*/  @!P5 IMAD.X R24, R24, 0x1, R41, P4 ;  /* 0x000000011818d824 */ /* 0x010fe200020e0629 */
[----:B------:R-:W-:Y:S01]  /*a060*/  @!P5 ISETP.NE.U32.AND P4, PT, R40, RZ, PT ;  /* 0x000000ff2800d20c */ /* 0x000fe20003f85070 */
[----:B0-----:R-:W-:-:S03]  /*a070*/  @!P5 IMAD.MOV.U32 R40, RZ, RZ, R25 ;  /* 0x000000ffff28d224 */ /* 0x001fc600078e0019 */
[----:B------:R-:W-:-:S04]  /*a080*/  @!P5 ISETP.NE.AND.EX P4, PT, R41, RZ, PT, P4 ;  /* 0x000000ff2900d20c */ /* 0x000fc80003f85340 */
[----:B------:R-:W-:Y:S01]  /*a090*/  @!P5 SEL R25, R6, RZ, !P4 ;  /* 0x000000ff0619d207 */ /* 0x000fe20006000000 */
[----:B------:R-:W-:Y:S08]  /*a0a0*/  BRA.DIV UR5, `(.L_x_1380) ;  /* 0x0000003e05307947 */ /* 0x000ff0000b800000 */
.L_x_1540:
[----:B------:R-:W-:Y:S01]  /*a0b0*/  UMOV UR5, 0xffffffff ;  /* 0xffffffff00057882 */ /* 0x000fe20000000000 */
[----:B------:R-:W-:Y:S02]  /*a0c0*/  @!P5 IMAD.MOV.U32 R41, RZ, RZ, R24 ;  /* 0x000000ffff29d224 */ /* 0x000fe400078e0018 */
[----:B------:R-:W-:Y:S01]  /*a0d0*/  @!P5 IMAD.IADD R38, R38, 0x1, R25 ;  /* 0x000000012626d824 */ /* 0x000fe200078e0219 */
[----:B------:R-:W-:Y:S06]  /*a0e0*/  BRA.DIV UR5, `(.L_x_1381) ;  /* 0x0000003e05407947 */ /* 0x000fec000b800000 */
[----:B------:R0:W1:Y:S04]  /*a0f0*/  SHFL.DOWN PT, R25, R40, 0x2, R33 ;  /* 0x0840000028197989 */ /* 0x00006800000e0021 */
[----:B------:R0:W4:Y:S04]  /*a100*/  SHFL.DOWN PT, R24, R41, 0x2, R33 ;  /* 0x0840000029187989 */ /* 0x00012800000e0021 */
[----:B------:R0:W0:Y:S02]  /*a110*/  SHFL.DOWN PT, R6, R38, 0x2, R33 ;  /* 0x0840000026067989 */ /* 0x00002400000e0021 */
.L_x_1545:
[----:B------:R-:W-:Y:S01]  /*a120*/  VIADD R43, R28, 0x2 ;  /* 0x000000021c2b7836 */ /* 0x000fe20000000000 */
[----:B------:R-:W-:-:S04]  /*a130*/  UMOV UR5, 0xffffffff ;  /* 0xffffffff00057882 */ /* 0x000fc80000000000 */
[----:B------:R-:W-:-:S13]  /*a140*/  ISETP.GT.AND P5, PT, R43, R33, PT ;  /* 0x000000212b00720c */ /* 0x000fda0003fa4270 */
[----:B------:R-:W-:-:S04]  /*a150*/  @!P5 ISETP.NE.U32.AND P4, PT, R40, RZ, PT ;  /* 0x000000ff2800d20c */ /* 0x000fc80003f85070 */
[----:B------:R-:W-:-:S04]  /*a160*/  @!P5 ISETP.NE.AND.EX P4, PT, R41, RZ, PT, P4 ;  /* 0x000000ff2900d20c */ /* 0x000fc80003f85340 */
[----:B0-----:R-:W-:Y:S02]  /*a170*/  @!P5 SEL R45, R6, RZ, !P4 ;  /* 0x000000ff062dd207 */ /* 0x001fe40006000000 */
[----:B-1----:R-:W-:-:S05]  /*a180*/  @!P5 IADD3 R25, P4, PT, R25, R40, RZ ;  /* 0x000000281919d210 */ /* 0x002fca0007f9e0ff */
[----:B----4-:R-:W-:Y:S01]  /*a190*/  @!P5 IMAD.X R24, R24, 0x1, R41, P4 ;  /* 0x000000011818d824 */ /* 0x010fe200020e0629 */
[----:B------:R-:W-:Y:S07]  /*a1a0*/  BRA.DIV UR5, `(.L_x_1382) ;  /* 0x0000003e05647947 */ /* 0x000fee000b800000 */
.L_x_1548:
[----:B------:R-:W-:Y:S01]  /*a1b0*/  UMOV UR5, 0xffffffff ;  /* 0xffffffff00057882 */ /* 0x000fe20000000000 */
[----:B------:R-:W-:Y:S02]  /*a1c0*/  @!P5 IMAD.MOV.U32 R40, RZ, RZ, R25 ;  /* 0x000000ffff28d224 */ /* 0x000fe400078e0019 */
[----:B------:R-:W-:Y:S02]  /*a1d0*/  @!P5 IMAD.MOV.U32 R41, RZ, RZ, R24 ;  /* 0x000000ffff29d224 */ /* 0x000fe400078e0018 */
[----:B------:R-:W-:Y:S01]  /*a1e0*/  @!P5 IMAD.IADD R38, R38, 0x1, R45 ;  /* 0x000000012626d824 */ /* 0x000fe200078e022d */
[----:B------:R-:W-:Y:S06]  /*a1f0*/  BRA.DIV UR5, `(.L_x_1383) ;  /* 0x0000003e05707947 */ /* 0x000fec000b800000 */
[----:B------:R0:W1:Y:S04]  /*a200*/  SHFL.DOWN PT, R25, R40, 0x4, R33 ;  /* 0x0880000028197989 */ /* 0x00006800000e0021 */
[----:B------:R0:W4:Y:S04]  /*a210*/  SHFL.DOWN PT, R24, R41, 0x4, R33 ;  /* 0x0880000029187989 */ /* 0x00012800000e0021 */
[----:B------:R0:W0:Y:S02]  /*a220*/  SHFL.DOWN PT, R6, R38, 0x4, R33 ;  /* 0x0880000026067989 */ /* 0x00002400000e0021 */
.L_x_1553:
        /* <DEDUP_REMOVED lines=9> */
.L_x_1556:
        /* <DEDUP_REMOVED lines=8> */
.L_x_1561:
        /* <DEDUP_REMOVED lines=9> */
.L_x_1564:
        /* <DEDUP_REMOVED lines=8> */
.L_x_1569:
[----:B------:R-:W-:Y:S01]  /*a450*/  VIADD R4, R28, 0x10 ;  /* 0x000000101c047836 */ /* 0x000fe20000000000 */
[----:B------:R-:W5:Y:S01]  /*a460*/  LDC.64 R24, c[0x0][0x3b0] ;  /* 0x0000ec00ff187b82 */ /* 0x000f620000000a00 */
[----:B------:R-:W-:Y:S01]  /*a470*/  UMOV UR5, 0xffffffff ;  /* 0xffffffff00057882 */ /* 0x000fe20000000000 */
[----:B------:R-:W-:Y:S02]  /*a480*/  LOP3.LUT R32, RZ, R32, RZ, 0x33, !PT ;  /* 0x00000020ff207212 */ /* 0x000fe400078e33ff */
[----:B------:R-:W-:-:S13]  /*a490*/  ISETP.GT.AND P4, PT, R4, R33, PT ;  /* 0x000000210400720c */ /* 0x000fda0003f84270 */
[----:B-1----:R-:W-:-:S05]  /*a4a0*/  @!P4 IADD3 R47, P5, PT, R47, R40, RZ ;  /* 0x000000282f2fc210 */ /* 0x002fca0007fbe0ff */
[----:B----4-:R-:W-:Y:S01]  /*a4b0*/  @!P4 IMAD.X R46, R46, 0x1, R41, P5 ;  /* 0x000000012e2ec824 */ /* 0x010fe200028e0629 */
[----:B------:R-:W-:Y:S01]  /*a4c0*/  @!P4 ISETP.NE.U32.AND P5, PT, R40, RZ, PT ;  /* 0x000000ff2800c20c */ /* 0x000fe20003fa5070 */
[----:B0-----:R-:W-:Y:S01]  /*a4d0*/  @!P4 IMAD.MOV.U32 R40, RZ, RZ, R47 ;  /* 0x000000ffff28c224 */ /* 0x001fe200078e002f */
[----:B-----5:R-:W-:Y:S02]  /*a4e0*/  IADD3 R24, P6, PT, R24, 0x200, RZ ;  /* 0x0000020018187810 */ /* 0x020fe40007fde0ff */
[----:B------:R-:W-:Y:S01]  /*a4f0*/  @!P4 ISETP.NE.AND.EX P5, PT, R41, RZ, PT, P5 ;  /* 0x000000ff2900c20c */ /* 0x000fe20003fa5350 */
[----:B------:R-:W-:-:S03]  /*a500*/  @!P4 IMAD.MOV.U32 R41, RZ, RZ, R46 ;  /* 0x000000ffff29c224 */ /* 0x000fc600078e002e */
[----:B------:R-:W-:Y:S02]  /*a510*/  @!P4 SEL R7, R6, RZ, !P5 ;  /* 0x000000ff0607c207 */ /* 0x000fe40006800000 */
[----:B------:R-:W-:-:S03]  /*a520*/  ISETP.NE.AND P5, PT, R5, 0x65, PT ;  /* 0x000000650500780c */ /* 0x000fc60003fa5270 */
[----:B------:R-:W-:Y:S01]  /*a530*/  @!P4 IMAD.IADD R38, R38, 0x1, R7 ;  /* 0x000000012626c824 */ /* 0x000fe200078e0207 */
[----:B------:R-:W-:Y:S09]  /*a540*/  BRA.DIV UR5, `(.L_x_1388) ;  /* 0x0000003e05d87947 */ /* 0x000ff2000b800000 */
.L_x_1572:
[----:B------:R-:W-:Y:S01]  /*a550*/  UMOV UR5, 0xffffffff ;  /* 0xffffffff00057882 */ /* 0x000fe20000000000 */
[----:B------:R-:W-:Y:S02]  /*a560*/  IMAD.X R25, RZ, RZ, R25, P6 ;  /* 0x000000ffff197224 */ /* 0x000fe400030e0619 */
[----:B------:R-:W-:Y:S01]  /*a570*/  IMAD.IADD R47, R32, 0x1, R39 ;  /* 0x00000001202f7824 */ /* 0x000fe200078e0227 */
[----:B------:R-:W-:Y:S06]  /*a580*/  BRA.DIV UR5, `(.L_x_1389) ;  /* 0x0000003e05e87947 */ /* 0x000fec000b800000 */
[----:B------:R-:W-:-:S13]  /*a590*/  VOTE.ALL P5, P5 ;  /* 0x0000000000ff7806 */ /* 0x000fda00028a0000 */
.L_x_1575:
[----:B------:R-:W-:Y:S05]  /*a5a0*/  @!P5 BRA `(.L_x_1390) ;  /* 0x0000000400b8d947 */ /* 0x000fea0003800000 */
.L_x_1404:
[----:B------:R-:W-:-:S07]  /*a5b0*/  IMAD.WIDE R32, R47, 0x10, R24 ;  /* 0x000000102f207825 */ /* 0x000fce00078e0218 */
.L_x_1392:
[----:B------:R-:W4:Y:S01]  /*a5c0*/  LD.E.128.STRONG.GPU R4, desc[UR8][R32.64+-0x200] ;  /* 0xfffe000820047980 */ /* 0x000f22000c10fd00 */
[----:B------:R-:W-:Y:S05]  /*a5d0*/  YIELD ;  /* 0x0000000000007946 */ /* 0x000fea0003800000 */
[----:B------:R-:W-:Y:S01]  /*a5e0*/  UMOV UR5, 0xffffffff ;  /* 0xffffffff00057882 */ /* 0x000fe20000000000 */
[----:B----4-:R-:W-:Y:S02]  /*a5f0*/  ISETP.NE.AND P4, PT, R5, 0x63, PT ;  /* 0x000000630500780c */ /* 0x010fe40003f85270 */
[----:B------:R-:W-:Y:S11]  /*a600*/  BRA.DIV UR5, `(.L_x_1391) ;  /* 0x0000003e05e47947 */ /* 0x000ff6000b800000 */
[----:B------:R-:W-:-:S13]  /*a610*/  VOTE.ANY P4, !P4 ;  /* 0x0000000000ff7806 */ /* 0x000fda0006080100 */
.L_x_1578:
        /* <DEDUP_REMOVED lines=13> */
[----:B------:R0:W4:Y:S04]  /*a6f0*/  SHFL.DOWN PT, R51, R32, 0x1, R33 ;  /* 0x0820000020337989 */ /* 0x00012800000e0021 */
[----:B------:R0:W0:Y:S02]  /*a700*/  SHFL.DOWN PT, R6, R46, 0x1, R33 ;  /* 0x082000002e067989 */ /* 0x00002400000e0021 */
.L_x_1584:
        /* <DEDUP_REMOVED lines=9> */
.L_x_1587:
[----:B------:R-:W-:Y:S01]  /*a7a0*/  UMOV UR5, 0xffffffff ;  /* 0xffffffff00057882 */ /* 0x000fe20000000000 */
[----:B------:R-:W-:Y:S02]  /*a7b0*/  @!P5 IMAD.MOV.U32 R32, RZ, RZ, R50 ;  /* 0x000000ffff20d224 */ /* 0x000fe400078e0032 */
[----:B------:R-:W-:Y:S01]  /*a7c0*/  @!P5 IMAD.IADD R46, R46, 0x1, R51 ;  /* 0x000000012e2ed824 */ /* 0x000fe200078e0233 */
[----:B------:R-:W-:Y:S06]  /*a7d0*/  BRA.DIV UR5, `(.L_x_1395) ;  /* 0x0000004205207947 */ /* 0x000fec000b800000 */
[----:B------:R0:W1:Y:S04]  /*a7e0*/  SHFL.DOWN PT, R48, R49, 0x2, R33 ;  /* 0x0840000031307989 */ /* 0x00006800000e0021 */
[----:B------:R0:W4:Y:S04]  /*a7f0*/  SHFL.DOWN PT, R51, R32, 0x2, R33 ;  /* 0x0840000020337989 */ /* 0x00012800000e0021 */
[----:B------:R0:W0:Y:S02]  /*a800*/  SHFL.DOWN PT, R6, R46, 0x2, R33 ;  /* 0x084000002e067989 */ /* 0x00002400000e0021 */
.L_x_1592:
[----:B------:R-:W-:Y:S01]  /*a810*/  ISETP.GT.AND P5, PT, R43, R33, PT ;  /* 0x000000212b00720c */ /* 0x000fe20003fa4270 */
        /* <DEDUP_REMOVED lines=8> */
.L_x_1595:
[----:B------:R-:W-:Y:S01]  /*a8a0*/  UMOV UR5, 0xffffffff ;  /* 0xffffffff00057882 */ /* 0x000fe20000000000 */
[----:B------:R-:W-:Y:S02]  /*a8b0*/  @!P5 IMAD.MOV.U32 R32, RZ, RZ, R50 ;  /* 0x000000ffff20d224 */ /* 0x000fe400078e0032 */
[----:B------:R-:W-:Y:S01]  /*a8c0*/  @!P5 IMAD.IADD R46, R46, 0x1, R51 ;  /* 0x000000012e2ed824 */ /* 0x000fe200078e0233 */
[----:B------:R-:W-:Y:S06]  /*a8d0*/  BRA.DIV UR5, `(.L_x_1397) ;  /* 0x0000004205547947 */ /* 0x000fec000b800000 */
[----:B------:R0:W1:Y:S04]  /*a8e0*/  SHFL.DOWN PT, R48, R49, 0x4, R33 ;  /* 0x0880000031307989 */ /* 0x00006800000e0021 */
[----:B------:R0:W4:Y:S04]  /*a8f0*/  SHFL.DOWN PT, R51, R32, 0x4, R33 ;  /* 0x0880000020337989 */ /* 0x00012800000e0021 */
[----:B------:R0:W0:Y:S02]  /*a900*/  SHFL.DOWN PT, R6, R46, 0x4, R33 ;  /* 0x088000002e067989 */ /* 0x00002400000e0021 */
.L_x_1600:
        /* <DEDUP_REMOVED lines=9> */
.L_x_1603:
[----:B------:R-:W-:Y:S01]  /*a9a0*/  UMOV UR5, 0xffffffff ;  /* 0xffffffff00057882 */ /* 0x000fe20000000000 */
[----:B------:R-:W-:Y:S02]  /*a9b0*/  @!P5 IMAD.MOV.U32 R32, RZ, RZ, R50 ;  /* 0x000000ffff20d224 */ /* 0x000fe400078e0032 */
[----:B------:R-:W-:Y:S01]  /*a9c0*/  @!P5 IMAD.IADD R46, R46, 0x1, R51 ;  /* 0x000000012e2ed824 */ /* 0x000fe200078e0233 */
[----:B------:R-:W-:Y:S06]  /*a9d0*/  BRA.DIV UR5, `(.L_x_1399) ;  /* 0x0000004205887947 */ /* 0x000fec000b800000 */
[----:B------:R0:W1:Y:S04]  /*a9e0*/  SHFL.DOWN PT, R48, R49, 0x8, R33 ;  /* 0x0900000031307989 */ /* 0x00006800000e0021 */
[----:B------:R0:W4:Y:S04]  /*a9f0*/  SHFL.DOWN PT, R51, R32, 0x8, R33 ;  /* 0x0900000020337989 */ /* 0x00012800000e0021 */
[----:B------:R0:W0:Y:S02]  /*aa00*/  SHFL.DOWN PT, R6, R46, 0x8, R33 ;  /* 0x090000002e067989 */ /* 0x00002400000e0021 */
.L_x_1608:
        /* <DEDUP_REMOVED lines=9> */
.L_x_1611:
[----:B------:R-:W-:Y:S01]  /*aaa0*/  UMOV UR5, 0xffffffff ;  /* 0xffffffff00057882 */ /* 0x000fe20000000000 */
[----:B------:R-:W-:Y:S02]  /*aab0*/  @!P5 IMAD.MOV.U32 R32, RZ, RZ, R50 ;  /* 0x000000ffff20d224 */ /* 0x000fe400078e0032 */
[----:B------:R-:W-:Y:S01]  /*aac0*/  @!P5 IMAD.IADD R46, R46, 0x1, R51 ;  /* 0x000000012e2ed824 */ /* 0x000fe200078e0233 */
[----:B------:R-:W-:Y:S06]  /*aad0*/  BRA.DIV UR5, `(.L_x_1401) ;  /* 0x0000004205bc7947 */ /* 0x000fec000b800000 */
[----:B------:R0:W1:Y:S01]  /*aae0*/  SHFL.DOWN PT, R48, R49, 0x10, R33 ;  /* 0x0a00000031307989 */ /* 0x00006200000e0021 */
[----:B------:R-:W-:-:S03]  /*aaf0*/  VIADD R50, R28, 0x10 ;  /* 0x000000101c327836 */ /* 0x000fc60000000000 */
[----:B------:R0:W4:Y:S04]  /*ab00*/  SHFL.DOWN PT, R51, R32, 0x10, R33 ;  /* 0x0a00000020337989 */ /* 0x00012800000e0021 */
[----:B------:R0:W0:Y:S02]  /*ab10*/  SHFL.DOWN PT, R6, R46, 0x10, R33 ;  /* 0x0a0000002e067989 */ /* 0x00002400000e0021 */
.L_x_1616:
[----:B------:R-:W-:Y:S01]  /*ab20*/  ISETP.GT.AND P5, PT, R50, R33, PT ;  /* 0x000000213200720c */ /* 0x000fe20003fa4270 */
[----:B------:R-:W-:-:S12]  /*ab30*/  UMOV UR5, 0xffffffff ;  /* 0xffffffff00057882 */ /* 0x000fd80000000000 */
[----:B------:R-:W-:-:S04]  /*ab40*/  @!P5 ISETP.NE.U32.AND P4, PT, R49, RZ, PT ;  /* 0x000000ff3100d20c */ /* 0x000fc80003f85070 */
[----:B------:R-:W-:-:S04]  /*ab50*/  @!P5 ISETP.NE.AND.EX P4, PT, R32, RZ, PT, P4 ;  /* 0x000000ff2000d20c */ /* 0x000fc80003f85340 */
[----:B0-----:R-:W-:Y:S02]  /*ab60*/  @!P5 SEL R7, R6, RZ, !P4 ;  /* 0x000000ff0607d207 */ /* 0x001fe40006000000 */
[----:B-1----:R-:W-:-:S03]  /*ab70*/  @!P5 IADD3 R48, P4, PT, R48, R49, RZ ;  /* 0x000000313030d210 */ /* 0x002fc60007f9e0ff */
[----:B------:R-:W-:Y:S02]  /*ab80*/  @!P5 IMAD.IADD R46, R46, 0x1, R7 ;  /* 0x000000012e2ed824 */ /* 0x000fe400078e0207 */
[----:B----4-:R-:W-:Y:S01]  /*ab90*/  @!P5 IMAD.X R51, R51, 0x1, R32, P4 ;  /* 0x000000013333d824 */ /* 0x010fe200020e0620 */
[----:B------:R-:W-:Y:S01]  /*aba0*/  ISETP.NE.U32.AND P4, PT, R40, RZ, PT ;  /* 0x000000ff2800720c */ /* 0x000fe20003f85070 */
[----:B------:R-:W-:Y:S02]  /*abb0*/  @!P5 IMAD.MOV.U32 R49, RZ, RZ, R48 ;  /* 0x000000ffff31d224 */ /* 0x000fe400078e0030 */
[----:B------:R-:W-:Y:S01]  /*abc0*/  @!P5 IMAD.MOV.U32 R32, RZ, RZ, R51 ;  /* 0x000000ffff20d224 */ /* 0x000fe200078e0033 */
[----:B------:R-:W-:Y:S02]  /*abd0*/  ISETP.NE.AND.EX P4, PT, R41, RZ, PT, P4 ;  /* 0x000000ff2900720c */ /* 0x000fe40003f85340 */
[----:B------:R-:W-:Y:S02]  /*abe0*/  ISETP.NE.AND P5, PT, R5, 0x65, PT ;  /* 0x000000650500780c */ /* 0x000fe40003fa5270 */
[----:B------:R-:W-:-:S02]  /*abf0*/  SEL R5, R46, RZ, !P4 ;  /* 0x000000ff2e057207 */ /* 0x000fc40006000000 */
[----:B------:R-:W-:Y:S01]  /*ac00*/  IADD3 R40, P6, PT, R40, R49, RZ ;  /* 0x0000003128287210 */ /* 0x000fe20007fde0ff */
[----:B------:R-:W-:-:S12]  /*ac10*/  BRA.DIV UR5, `(.L_x_1402) ;  /* 0x0000004205c47947 */ /* 0x000fd8000b800000 */
.L_x_1619:
[----:B------:R-:W-:Y:S01]  /*ac20*/  UMOV UR5, 0xffffffff ;  /* 0xffffffff00057882 */ /* 0x000fe20000000000 */
[----:B------:R-:W-:Y:S02]  /*ac30*/  IMAD.X R41, R41, 0x1, R32, P6 ;  /* 0x0000000129297824 */ /* 0x000fe400030e0620 */
[----:B------:R-:W-:Y:S02]  /*ac40*/  IMAD.IADD R38, R5, 0x1, R38 ;  /* 0x0000000105267824 */ /* 0x000fe400078e0226 */
[----:B------:R-:W-:Y:S01]  /*ac50*/  VIADD R47, R47, 0xffffffe0 ;  /* 0xffffffe02f2f7836 */ /* 0x000fe20000000000 */
[----:B------:R-:W-:Y:S06]  /*ac60*/  BRA.DIV UR5, `(.L_x_1403) ;  /* 0x0000004205d07947 */ /* 0x000fec000b800000 */
[----:B------:R-:W-:-:S13]  /*ac70*/  VOTE.ALL P5, P5 ;  /* 0x0000000000ff7806 */ /* 0x000fda00028a0000 */
.L_x_1622:
[----:B------:R-:W-:Y:S05]  /*ac80*/  @P5 BRA `(.L_x_1404) ;  /* 0xfffffff800485947 */ /* 0x000fea000383ffff */
.L_x_1390:
[----:B------:R-:W0:Y:S01]  /*ac90*/  S2R R4, SR_TID.X ;  /* 0x0000000000047919 */ /* 0x000e220000002100 */
[----:B------:R-:W-:Y:S01]  /*aca0*/  BSSY.RECONVERGENT B0, `(.L_x_1405) ;  /* 0x0000018000007945 */ /* 0x000fe20003800200 */
[----:B------:R-:W-:Y:S02]  /*acb0*/  IMAD.MOV.U32 R24, RZ, RZ, R40 ;  /* 0x000000ffff187224 */ /* 0x000fe400078e0028 */
[----:B------:R-:W-:Y:S01]  /*acc0*/  IMAD.MOV.U32 R25, RZ, RZ, R41 ;  /* 0x000000ffff197224 */ /* 0x000fe200078e0029 */
[----:B0-----:R-:W-:-:S13]  /*acd0*/  ISETP.NE.AND P4, PT, R4, RZ, PT ;  /* 0x000000ff0400720c */ /* 0x001fda0003f85270 */
[----:B------:R-:W-:Y:S05]  /*ace0*/  @P4 BRA `(.L_x_1406) ;  /* 0x00000000004c4947 */ /* 0x000fea0003800000 */
        /* <DEDUP_REMOVED lines=19> */
.L_x_1406:
[----:B------:R-:W-:Y:S05]  /*ae20*/  BSYNC.RECONVERGENT B0 ;  /* 0x0000000000007941 */ /* 0x000fea0003800200 */
.L_x_1405:
[----:B------:R-:W-:-:S13]  /*ae30*/  ISETP.NE.AND P4, PT, R28, RZ, PT ;  /* 0x000000ff1c00720c */ /* 0x000fda0003f85270 */
[----:B0-----:R-:W0:Y:S01]  /*ae40*/  @!P4 S2R R5, SR_CgaCtaId ;  /* 0x000000000005c919 */ /* 0x001e220000008800 */
[----:B------:R-:W-:Y:S01]  /*ae50*/  @!P4 MOV R4, 0x400 ;  /* 0x000004000004c802 */ /* 0x000fe20000000f00 */
[----:B------:R-:W-:Y:S02]  /*ae60*/  @!P4 IMAD.MOV.U32 R27, RZ, RZ, R24 ;  /* 0x000000ffff1bc224 */ /* 0x000fe400078e0018 */
[----:B--2---:R-:W-:Y:S02]  /*ae70*/  @!P4 IMAD.MOV.U32 R0, RZ, RZ, R25 ;  /* 0x000000ffff00c224 */ /* 0x004fe400078e0019 */
[----:B---3--:R-:W-:Y:S01]  /*ae80*/  @!P4 IMAD.MOV.U32 R9, RZ, RZ, R38 ;  /* 0x000000ffff09c224 */ /* 0x008fe200078e0026 */
[----:B0-----:R-:W-:-:S05]  /*ae90*/  @!P4 LEA R5, R5, R4, 0x18 ;  /* 0x000000040505c211 */ /* 0x001fca00078ec0ff */
[----:B------:R0:W-:Y:S04]  /*aea0*/  @!P4 STS.64 [R5+0x88], R24 ;  /* 0x000088180500c388 */ /* 0x0001e80000000a00 */
[----:B------:R0:W-:Y:S02]  /*aeb0*/  @!P4 STS [R5+0x90], R38 ;  /* 0x000090260500c388 */ /* 0x0001e40000000800 */
.L_x_1374:
[----:B------:R-:W0:Y:S01]  /*aec0*/  S2R R33, SR_TID.X ;  /* 0x0000000000217919 */ /* 0x000e220000002100 */
[----:B------:R-:W-:Y:S01]  /*aed0*/  ISETP.NE.AND P4, PT, R8, R10, PT ;  /* 0x0000000a0800720c */ /* 0x000fe20003f85270 */
[----:B------:R-:W-:Y:S05]  /*aee0*/  WARPSYNC.ALL ;  /* 0x0000000000007948 */ /* 0x000fea0003800000 */
[----:B------:R-:W-:Y:S06]  /*aef0*/  BAR.SYNC.DEFER_BLOCKING 0x0 ;  /* 0x0000000000007b1d */ /* 0x000fec0000010000 */
[----:B------:R-:W-:Y:S01]  /*af00*/  BSSY.RECONVERGENT B0, `(.L_x_1407) ;  /* 0x0000015000007945 */ /* 0x000fe20003800200 */
[----:B0-----:R-:W-:-:S05]  /*af10*/  IMAD R25, R33, 0x9, RZ ;  /* 0x0000000921197824 */ /* 0x001fca00078e02ff */
[----:B------:R-:W-:-:S04]  /*af20*/  ISETP.EQ.U32.AND P5, PT, R26, R25, PT ;  /* 0x000000191a00720c */ /* 0x000fc80003fa2070 */
[----:B------:R-:W-:Y:S02]  /*af30*/  ISETP.EQ.OR.EX P6, PT, R30, RZ, P4, P5 ;  /* 0x000000ff1e00720c */ /* 0x000fe400027c2750 */
[----:B------:R-:W-:Y:S02]  /*af40*/  ISETP.NE.AND P4, PT, R33, RZ, PT ;  /* 0x000000ff2100720c */ /* 0x000fe40003f85270 */
[----:B------:R-:W-:Y:S02]  /*af50*/  ISETP.NE.AND P5, PT, R31, RZ, PT ;  /* 0x000000ff1f00720c */ /* 0x000fe40003fa5270 */
[----:B------:R-:W-:Y:S02]  /*af60*/  P2R R7, PR, RZ, 0x40 ;  /* 0x00000040ff077803 */ /* 0x000fe40000000000 */
[----:B------:R-:W-:Y:S02]  /*af70*/  SEL R28, RZ, 0x1, !P5 ;  /* 0x00000001ff1c7807 */ /* 0x000fe40006800000 */
[----:B------:R-:W-:-:S05]  /*af80*/  SEL R24, RZ, 0x1, !P6 ;  /* 0x00000001ff187807 */ /* 0x000fca0007000000 */
[----:B------:R-:W-:Y:S05]  /*af90*/  @!P4 BRA `(.L_x_1408) ;  /* 0x00000000002cc947 */ /* 0x000fea0003800000 */
[----:B------:R-:W0:Y:S01]  /*afa0*/  S2UR UR6, SR_CgaCtaId ;  /* 0x00000000000679c3 */ /* 0x000e220000008800 */
[----:B------:R-:W-:Y:S01]  /*afb0*/  UMOV UR5, 0x400 ;  /* 0x0000040000057882 */ /* 0x000fe20000000000 */
[----:B------:R-:W-:-:S04]  /*afc0*/  ISETP.NE.U32.AND P4, PT, R27, RZ, PT ;  /* 0x000000ff1b00720c */ /* 0x000fc80003f85070 */
[----:B------:R-:W-:Y:S01]  /*afd0*/  ISETP.NE.AND.EX P4, PT, R0, RZ, PT, P4 ;  /* 0x000000ff0000720c */ /* 0x000fe20003f85340 */
[----:B0-----:R-:W-:-:S09]  /*afe0*/  ULEA UR5, UR6, UR5, 0x18 ;  /* 0x0000000506057291 */ /* 0x001fd2000f8ec0ff */
[----:B------:R-:W0:Y:S04]  /*aff0*/  LDS R6, [UR5+0x90] ;  /* 0x00009005ff067984 */ /* 0x000e280008000800 */
[----:B------:R-:W1:Y:S01]  /*b000*/  LDS.64 R4, [UR5+0x88] ;  /* 0x00008805ff047984 */ /* 0x000e620008000a00 */
[----:B0-----:R-:W-:Y:S02]  /*b010*/  SEL R6, R6, RZ, !P4 ;  /* 0x000000ff06067207 */ /* 0x001fe40006000000 */
[----:B-1----:R-:W-:-:S03]  /*b020*/  IADD3 R27, P4, PT, R4, R27, RZ ;  /* 0x0000001b041b7210 */ /* 0x002fc60007f9e0ff */
[----:B------:R-:W-:Y:S02]  /*b030*/  IMAD.IADD R9, R9, 0x1, R6 ;  /* 0x0000000109097824 */ /* 0x000fe400078e0206 */
[----:B------:R-:W-:-:S08]  /*b040*/  IMAD.X R0, R5, 0x1, R0, P4 ;  /* 0x0000000105007824 */ /* 0x000fd000020e0600 */
.L_x_1408:
[----:B------:R-:W-:Y:S05]  /*b050*/  BSYNC.RECONVERGENT B0 ;  /* 0x0000000000007941 */ /* 0x000fea0003800200 */
.L_x_1407:
[----:B------:R-:W-:Y:S01]  /*b060*/  IADD3 R28, P4, P5, R27, R28, R24 ;  /* 0x0000001c1b1c7210 */ /* 0x000fe20007d9e018 */
[C---:B------:R-:W-:Y:S01]  /*b070*/  VIADD R5, R25.reuse, 0x3 ;  /* 0x0000000319057836 */ /* 0x040fe20000000000 */
[----:B------:R-:W-:Y:S01]  /*b080*/  ISETP.NE.AND P6, PT, R22, R2, PT ;  /* 0x000000021600720c */ /* 0x000fe20003fc5270 */
[----:B------:R-:W0:Y:S01]  /*b090*/  S2UR UR5, SR_CgaCtaId ;  /* 0x00000000000579c3 */ /* 0x000e220000008800 */
[----:B------:R-:W-:Y:S01]  /*b0a0*/  IADD3.X R39, PT, PT, R0, RZ, RZ, P4, P5 ;  /* 0x000000ff00277210 */ /* 0x000fe200027ea4ff */
[----:B------:R-:W-:Y:S01]  /*b0b0*/  UMOV UR4, 0x400 ;  /* 0x0000040000047882 */ /* 0x000fe20000000000 */
[----:B------:R-:W-:Y:S01]  /*b0c0*/  ISETP.EQ.U32.AND P5, PT, R26, R5, PT ;  /* 0x000000051a00720c */ /* 0x000fe20003fa2070 */
[----:B------:R-:W-:Y:S01]  /*b0d0*/  VIADD R5, R25, 0x7 ;  /* 0x0000000719057836 */ /* 0x000fe20000000000 */
[----:B------:R-:W-:Y:S01]  /*b0e0*/  ISETP.NE.AND P4, PT, R14, R16, PT ;  /* 0x000000100e00720c */ /* 0x000fe20003f85270 */
[----:B------:R-:W-:Y:S01]  /*b0f0*/  BSSY.RECONVERGENT B0, `(.L_x_1409) ;  /* 0x0000135000007945 */ /* 0x000fe20003800200 */
[----:B------:R-:W-:-:S02]  /*b100*/  SEL R35, RZ, 0x1, !P2 ;  /* 0x00000001ff237807 */ /* 0x000fc40005000000 */
[----:B------:R-:W-:Y:S02]  /*b110*/  ISETP.EQ.OR.EX P4, PT, R30, RZ, P4, P5 ;  /* 0x000000ff1e00720c */ /* 0x000fe40002782750 */
[----:B------:R-:W-:Y:S02]  /*b120*/  ISETP.EQ.U32.AND P5, PT, R26, R5, PT ;  /* 0x000000051a00720c */ /* 0x000fe40003fa2070 */
[----:B------:R-:W-:Y:S02]  /*b130*/  SEL R5, RZ, 0x1, !P3 ;  /* 0x00000001ff057807 */ /* 0x000fe40005800000 */
[----:B------:R-:W-:Y:S02]  /*b140*/  ISETP.EQ.OR.EX P6, PT, R30, RZ, P6, P5 ;  /* 0x000000ff1e00720c */ /* 0x000fe400037c2750 */
[----:B------:R-:W-:Y:S02]  /*b150*/  ISETP.NE.AND P5, PT, R7, RZ, PT ;  /* 0x000000ff0700720c */ /* 0x000fe40003fa5270 */
[----:B------:R-:W-:-:S02]  /*b160*/  SEL R36, RZ, 0x1, !P1 ;  /* 0x00000001ff247807 */ /* 0x000fc40004800000 */
[----:B------:R-:W-:Y:S02]  /*b170*/  SEL R4, R9, RZ, !P5 ;  /* 0x000000ff09047207 */ /* 0x000fe40006800000 */
[----:B------:R-:W-:Y:S01]  /*b180*/  IADD3 R49, P5, PT, R27, R24, RZ ;  /* 0x000000181b317210 */ /* 0x000fe20007fbe0ff */
[----:B0-----:R-:W-:Y:S01]  /*b190*/  ULEA UR4, UR5, UR4, 0x18 ;  /* 0x0000000405047291 */ /* 0x001fe2000f8ec0ff */
[----:B------:R-:W-:Y:S01]  /*b1a0*/  SEL R37, RZ, 0x1, !P0 ;  /* 0x00000001ff257807 */ /* 0x000fe20004000000 */
[----:B------:R-:W-:Y:S01]  /*b1b0*/  IMAD.IADD R11, R11, 0x1, R4 ;  /* 0x000000010b0b7824 */ /* 0x000fe200078e0204 */
[----:B------:R-:W-:Y:S01]  /*b1c0*/  SEL R44, RZ, 0x1, !P6 ;  /* 0x00000001ff2c7807 */ /* 0x000fe20007000000 */
[----:B------:R-:W-:Y:S01]  /*b1d0*/  IMAD.X R46, RZ, RZ, R0, P5 ;  /* 0x000000ffff2e7224 */ /* 0x000fe200028e0600 */
[----:B------:R-:W-:Y:S02]  /*b1e0*/  IADD3 R32, P5, PT, R28, R5, RZ ;  /* 0x000000051c207210 */ /* 0x000fe40007fbe0ff */
[----:B------:R-:W-:-:S02]  /*b1f0*/  SEL R5, RZ, 0x1, !P4 ;  /* 0x00000001ff057807 */ /* 0x000fc40006000000 */
[----:B------:R-:W-:Y:S01]  /*b200*/  LDS R42, [UR4+0xc0] ;  /* 0x0000c004ff2a7984 */ /* 0x000fe20008000800 */
[----:B------:R-:W-:Y:S01]  /*b210*/  IMAD.X R41, RZ, RZ, R39, P5 ;  /* 0x000000ffff297224 */ /* 0x000fe200028e0627 */
[----:B------:R-:W-:-:S05]  /*b220*/  IADD3 R34, P5, PT, R32, R5, RZ ;  /* 0x0000000520227210 */ /* 0x000fca0007fbe0ff */
[----:B------:R-:W-:Y:S01]  /*b230*/  IMAD.X R43, RZ, RZ, R41, P5 ;  /* 0x000000ffff2b7224 */ /* 0x000fe200028e0629 */
[----:B------:R-:W-:-:S05]  /*b240*/  IADD3 R35, P5, PT, R34, R35, RZ ;  /* 0x0000002322237210 */ /* 0x000fca0007fbe0ff */
[----:B------:R-:W-:Y:S01]  /*b250*/  IMAD.X R38, RZ, RZ, R43, P5 ;  /* 0x000000ffff267224 */ /* 0x000fe200028e062b */
[----:B------:R-:W-:-:S05]  /*b260*/  IADD3 R36, P5, PT, R35, R36, RZ ;  /* 0x0000002423247210 */ /* 0x000fca0007fbe0ff */
[----:B------:R-:W-:Y:S01]  /*b270*/  IMAD.X R45, RZ, RZ, R38, P5 ;  /* 0x000000ffff2d7224 */ /* 0x000fe200028e0626 */
[----:B------:R-:W-:-:S05]  /*b280*/  IADD3 R37, P5, PT, R36, R37, RZ ;  /* 0x0000002524257210 */ /* 0x000fca0007fbe0ff */
[----:B------:R-:W-:Y:S01]  /*b290*/  IMAD.X R40, RZ, RZ, R45, P5 ;  /* 0x000000ffff287224 */ /* 0x000fe200028e062d */
[----:B------:R-:W-:-:S04]  /*b2a0*/  ISETP.NE.AND P5, PT, R31, RZ, PT ;  /* 0x000000ff1f00720c */ /* 0x000fc80003fa5270 */
[----:B------:R-:W-:Y:S02]  /*b2b0*/  SEL R4, R11, RZ, !P5 ;  /* 0x000000ff0b047207 */ /* 0x000fe40006800000 */
[----:B------:R-:W-:-:S03]  /*b2c0*/  IADD3 R47, P5, PT, R37, R44, RZ ;  /* 0x0000002c252f7210 */ /* 0x000fc60007fbe0ff */
[----:B------:R-:W-:Y:S02]  /*b2d0*/  IMAD.IADD R13, R13, 0x1, R4 ;  /* 0x000000010d0d7824 */ /* 0x000fe400078e0204 */
[----:B------:R-:W-:-:S03]  /*b2e0*/  IMAD.X R44, RZ, RZ, R40, P5 ;  /* 0x000000ffff2c7224 */ /* 0x000fc600028e0628 */
[----:B------:R-:W-:-:S05]  /*b2f0*/  SEL R4, R13, RZ, !P3 ;  /* 0x000000ff0d047207 */ /* 0x000fca0005800000 */
[----:B------:R-:W-:Y:S02]  /*b300*/  IMAD.IADD R15, R15, 0x1, R4 ;  /* 0x000000010f0f7824 */ /* 0x000fe400078e0204 */
[----:B------:R-:W0:Y:S03]  /*b310*/  LDS.64 R4, [UR4+0xc8] ;  /* 0x0000c804ff047984 */ /* 0x000e260008000a00 */
[----:B------:R-:W-:-:S05]  /*b320*/  SEL R6, R15, RZ, !P4 ;  /* 0x000000ff0f067207 */ /* 0x000fca0006000000 */
[----:B------:R-:W-:-:S05]  /*b330*/  IMAD.IADD R17, R17, 0x1, R6 ;  /* 0x0000000111117824 */ /* 0x000fca00078e0206 */
[----:B------:R-:W-:-:S05]  /*b340*/  SEL R6, R17, RZ, !P2 ;  /* 0x000000ff11067207 */ /* 0x000fca0005000000 */
[----:B------:R-:W-:Y:S02]  /*b350*/  IMAD.IADD R19, R19, 0x1, R6 ;  /* 0x0000000113137824 */ /* 0x000fe400078e0206 */
[----:B------:R-:W1:Y:S03]  /*b360*/  LDS.64 R6, [UR4+0xb8] ;  /* 0x0000b804ff067984 */ /* 0x000e660008000a00 */
[----:B------:R-:W-:-:S05]  /*b370*/  SEL R24, R19, RZ, !P1 ;  /* 0x000000ff13187207 */ /* 0x000fca0004800000 */
[----:B------:R-:W-:-:S05]  /*b380*/  IMAD.IADD R21, R21, 0x1, R24 ;  /* 0x0000000115157824 */ /* 0x000fca00078e0218 */
[----:B------:R-:W-:-:S05]  /*b390*/  SEL R24, R21, RZ, !P0 ;  /* 0x000000ff15187207 */ /* 0x000fca0004000000 */
[----:B------:R-:W-:Y:S01]  /*b3a0*/  IMAD.IADD R23, R23, 0x1, R24 ;  /* 0x0000000117177824 */ /* 0x000fe200078e0218 */
[----:B0-----:R-:W-:-:S04]  /*b3b0*/  ISETP.GE.U32.AND P5, PT, R4, 0x101, PT ;  /* 0x000001010400780c */ /* 0x001fc80003fa6070 */
[----:B------:R-:W-:Y:S02]  /*b3c0*/  SEL R24, R23, RZ, !P6 ;  /* 0x000000ff17187207 */ /* 0x000fe40007000000 */
[----:B------:R-:W-:-:S03]  /*b3d0*/  ISETP.GE.AND.EX P5, PT, R5, RZ, PT, P5 ;  /* 0x000000ff0500720c */ /* 0x000fc60003fa6350 */
[----:B------:R-:W-:-:S10]  /*b3e0*/  IMAD.IADD R3, R3, 0x1, R24 ;  /* 0x0000000103037824 */ /* 0x000fd400078e0218 */
[----:B------:R-:W-:Y:S05]  /*b3f0*/  @!P5 BRA `(.L_x_1410) ;  /* 0x000000080010d947 */ /* 0x000fea0003800000 */
[----:B------:R-:W-:Y:S01]  /*b400*/  ISETP.NE.U32.AND P5, PT, R26, R25, PT ;  /* 0x000000191a00720c */ /* 0x000fe20003fa5070 */
[----:B------:R-:W-:Y:S01]  /*b410*/  IMAD.MOV.U32 R0, RZ, RZ, 0x9 ;  /* 0x00000009ff007424 */ /* 0x000fe200078e00ff */
[----:B------:R-:W0:Y:S01]  /*b420*/  LDS.64 R24, [UR4+0xa8] ;  /* 0x0000a804ff187984 */ /* 0x000e220008000a00 */
[----:B------:R-:W-:Y:S01]  /*b430*/  ISETP.NE.AND P6, PT, R8, R10, PT ;  /* 0x0000000a0800720c */ /* 0x000fe20003fc5270 */
[----:B------:R-:W2:Y:S01]  /*b440*/  LDCU.64 UR12, c[0x0][0x398] ;  /* 0x00007300ff0c77ac */ /* 0x000ea20008000a00 */
[----:B------:R-:W-:Y:S01]  /*b450*/  BSSY.RECONVERGENT B1, `(.L_x_1411) ;  /* 0x000007d000017945 */ /* 0x000fe20003800200 */
[----:B------:R-:W-:Y:S01]  /*b460*/  BAR.SYNC.DEFER_BLOCKING 0x0 ;  /* 0x0000000000007b1d */ /* 0x000fe20000010000 */
[----:B------:R-:W-:Y:S02]  /*b470*/  ISETP.NE.AND.EX P5, PT, R30, RZ, !P6, P5 ;  /* 0x000000ff1e00720c */ /* 0x000fe400077a5350 */
[----:B------:R-:W-:Y:S01]  /*b480*/  ISETP.NE.AND P6, PT, R31, RZ, PT ;  /* 0x000000ff1f00720c */ /* 0x000fe20003fc5270 */
[----:B------:R-:W-:-:S02]  /*b490*/  IMAD R31, R33, R0, 0x7 ;  /* 0x00000007211f7424 */ /* 0x000fc400078e0200 */
[----:B------:R-:W3:Y:S08]  /*b4a0*/  LDCU.64 UR14, c[0x0][0x3a0] ;  /* 0x00007400ff0e77ac */ /* 0x000ef00008000a00 */
[--C-:B0-----:R-:W-:Y:S02]  /*b4b0*/  @!P5 IMAD.IADD R27, R27, 0x1, -R24.reuse ;  /* 0x000000011b1bd824 */ /* 0x101fe400078e0a18 */
[----:B------:R-:W-:-:S02]  /*b4c0*/  @P6 IMAD.IADD R49, R49, 0x1, -R24 ;  /* 0x0000000131316824 */ /* 0x000fc400078e0a18 */
[--C-:B------:R-:W-:Y:S01]  /*b4d0*/  @P3 IMAD.IADD R28, R28, 0x1, -R24.reuse ;  /* 0x000000011c1c3824 */ /* 0x100fe200078e0a18 */
[----:B------:R-:W-:Y:S01]  /*b4e0*/  @!P5 LEA R27, R27, UR4, 0x3 ;  /* 0x000000041b1bdc11 */ /* 0x000fe2000f8e18ff */
[--C-:B------:R-:W-:Y:S01]  /*b4f0*/  @P4 IMAD.IADD R32, R32, 0x1, -R24.reuse ;  /* 0x0000000120204824 */ /* 0x100fe200078e0a18 */
[----:B------:R-:W-:Y:S01]  /*b500*/  @P6 LEA R49, R49, UR4, 0x3 ;  /* 0x0000000431316c11 */ /* 0x000fe2000f8e18ff */
[--C-:B------:R-:W-:Y:S01]  /*b510*/  @P2 IMAD.IADD R34, R34, 0x1, -R24.reuse ;  /* 0x0000000122222824 */ /* 0x100fe200078e0a18 */
[----:B------:R-:W-:Y:S01]  /*b520*/  @P3 LEA R28, R28, UR4, 0x3 ;  /* 0x000000041c1c3c11 */ /* 0x000fe2000f8e18ff */
[----:B------:R0:W-:Y:S01]  /*b530*/  @!P5 STS.64 [R27], R8 ;  /* 0x000000081b00d388 */ /* 0x0001e20000000a00 */
[----:B------:R-:W-:Y:S01]  /*b540*/  ISETP.NE.U32.AND P5, PT, R26, R31, PT ;  /* 0x0000001f1a00720c */ /* 0x000fe20003fa5070 */
[----:B------:R-:W-:Y:S01]  /*b550*/  IMAD R31, R33, R0, 0x8 ;  /* 0x00000008211f7424 */ /* 0x000fe200078e0200 */
[----:B------:R-:W-:Y:S01]  /*b560*/  @P4 LEA R32, R32, UR4, 0x3 ;  /* 0x0000000420204c11 */ /* 0x000fe2000f8e18ff */
[----:B------:R0:W-:Y:S01]  /*b570*/  @P6 STS.64 [R49], R10 ;  /* 0x0000000a31006388 */ /* 0x0001e20000000a00 */
[----:B------:R-:W-:Y:S01]  /*b580*/  ISETP.NE.AND P6, PT, R22, R2, PT ;  /* 0x000000021600720c */ /* 0x000fe20003fc5270 */
[--C-:B------:R-:W-:Y:S01]  /*b590*/  @P1 IMAD.IADD R35, R35, 0x1, -R24.reuse ;  /* 0x0000000123231824 */ /* 0x100fe200078e0a18 */
[----:B------:R-:W-:Y:S01]  /*b5a0*/  @P2 LEA R34, R34, UR4, 0x3 ;  /* 0x0000000422222c11 */ /* 0x000fe2000f8e18ff */
[----:B------:R0:W-:Y:S01]  /*b5b0*/  @P3 STS.64 [R28], R12 ;  /* 0x0000000c1c003388 */ /* 0x0001e20000000a00 */
[----:B------:R-:W-:Y:S01]  /*b5c0*/  ISETP.NE.AND.EX P5, PT, R30, RZ, !P6, P5 ;  /* 0x000000ff1e00720c */ /* 0x000fe200077a5350 */
[----:B------:R-:W-:Y:S01]  /*b5d0*/  @P0 IMAD.IADD R36, R36, 0x1, -R24 ;  /* 0x0000000124240824 */ /* 0x000fe200078e0a18 */
[----:B------:R-:W-:Y:S01]  /*b5e0*/  ISETP.NE.U32.AND P3, PT, R26, R31, PT ;  /* 0x0000001f1a00720c */ /* 0x000fe20003f65070 */
[----:B------:R0:W-:Y:S01]  /*b5f0*/  @P4 STS.64 [R32], R14 ;  /* 0x0000000e20004388 */ /* 0x0001e20000000a00 */
[----:B------:R-:W-:-:S02]  /*b600*/  ISETP.NE.AND P6, PT, R2, R29, PT ;  /* 0x0000001d0200720c */ /* 0x000fc40003fc5270 */
[----:B------:R-:W-:Y:S01]  /*b610*/  @P1 LEA R35, R35, UR4, 0x3 ;  /* 0x0000000423231c11 */ /* 0x000fe2000f8e18ff */
[----:B------:R0:W-:Y:S01]  /*b620*/  @P2 STS.64 [R34], R16 ;  /* 0x0000001022002388 */ /* 0x0001e20000000a00 */
[----:B------:R-:W-:Y:S02]  /*b630*/  ISETP.NE.AND.EX P3, PT, R30, RZ, !P6, P3 ;  /* 0x000000ff1e00720c */ /* 0x000fe40007765330 */
[----:B------:R-:W-:Y:S01]  /*b640*/  @P0 LEA R36, R36, UR4, 0x3 ;  /* 0x0000000424240c11 */ /* 0x000fe2000f8e18ff */
[----:B------:R0:W-:Y:S02]  /*b650*/  @P1 STS.64 [R35], R18 ;  /* 0x0000001223001388 */ /* 0x0001e40000000a00 */
[----:B------:R-:W-:Y:S02]  /*b660*/  @!P5 IMAD.IADD R37, R37, 0x1, -R24 ;  /* 0x000000012525d824 */ /* 0x000fe400078e0a18 */
[----:B------:R0:W-:Y:S01]  /*b670*/  @P0 STS.64 [R36], R20 ;  /* 0x0000001424000388 */ /* 0x0001e20000000a00 */
[----:B------:R-:W-:-:S02]  /*b680*/  ISETP.GT.U32.AND P0, PT, R4, R33, PT ;  /* 0x000000210400720c */ /* 0x000fc40003f04070 */
[----:B------:R-:W-:Y:S02]  /*b690*/  @!P5 LEA R37, R37, UR4, 0x3 ;  /* 0x000000042525dc11 */ /* 0x000fe4000f8e18ff */
[----:B------:R-:W-:Y:S01]  /*b6a0*/  ISETP.GT.U32.AND.EX P0, PT, R5, RZ, PT, P0 ;  /* 0x000000ff0500720c */ /* 0x000fe20003f04100 */
[----:B------:R-:W-:Y:S02]  /*b6b0*/  @!P3 IMAD.IADD R47, R47, 0x1, -R24 ;  /* 0x000000012f2fb824 */ /* 0x000fe400078e0a18 */
[----:B------:R0:W-:Y:S03]  /*b6c0*/  @!P5 STS.64 [R37], R22 ;  /* 0x000000162500d388 */ /* 0x0001e60000000a00 */
[----:B------:R-:W-:-:S05]  /*b6d0*/  @!P3 LEA R47, R47, UR4, 0x3 ;  /* 0x000000042f2fbc11 */ /* 0x000fca000f8e18ff */
[----:B------:R0:W-:Y:S01]  /*b6e0*/  @!P3 STS.64 [R47], R2 ;  /* 0x000000022f00b388 */ /* 0x0001e20000000a00 */
[----:B------:R-:W-:Y:S06]  /*b6f0*/  BAR.SYNC.DEFER_BLOCKING 0x0 ;  /* 0x0000000000007b1d */ /* 0x000fec0000010000 */
[----:B--23--:R-:W-:Y:S05]  /*b700*/  @!P0 BRA `(.L_x_1412) ;  /* 0x0000000400448947 */ /* 0x00cfea0003800000 */
[----:B0-----:R-:W-:Y:S01]  /*b710*/  IMAD.MOV.U32 R23, RZ, RZ, R33 ;  /* 0x000000ffff177224 */ /* 0x001fe200078e0021 */
[----:B------:R-:W-:Y:S01]  /*b720*/  BSSY.RECONVERGENT B2, `(.L_x_1413) ;  /* 0x000002e000027945 */ /* 0x000fe20003800200 */
[----:B------:R-:W-:-:S03]  /*b730*/  IMAD.MOV.U32 R27, RZ, RZ, RZ ;  /* 0x000000ffff1b7224 */ /* 0x000fc600078e00ff */
        /* <DEDUP_REMOVED lines=10> */
[----:B------:R-:W0:Y:S01]  /*b7e0*/  LDCU.64 UR6, c[0x0][0x3a0] ;  /* 0x00007400ff0677ac */ /* 0x000e220008000a00 */
[----:B------:R-:W-:Y:S01]  /*b7f0*/  SHF.R.U64 R16, R16, 0x8, R3 ;  /* 0x0000000810107819 */ /* 0x000fe20000001203 */
[----:B------:R-:W-:Y:S01]  /*b800*/  IMAD.MOV.U32 R17, RZ, RZ, RZ ;  /* 0x000000ffff117224 */ /* 0x000fe200078e00ff */
[----:B------:R-:W-:Y:S01]  /*b810*/  IADD3 R13, P1, PT, R24, R23, RZ ;  /* 0x00000017180d7210 */ /* 0x000fe20007f3e0ff */
[----:B------:R-:W2:Y:S02]  /*b820*/  LDCU.64 UR10, c[0x0][0x398] ;  /* 0x00007300ff0a77ac */ /* 0x000ea40008000a00 */
        /* <DEDUP_REMOVED lines=9> */
[----:B--2---:R-:W-:-:S02]  /*b8c0*/  IADD3 R12, P2, PT, R12, UR10, RZ ;  /* 0x0000000a0c0c7c10 */ /* 0x004fc4000ff5e0ff */
[C---:B------:R-:W-:Y:S02]  /*b8d0*/  IADD3.X R15, PT, PT, R13.reuse, UR7, RZ, P1, !PT ;  /* 0x000000070d0f7c10 */ /* 0x040fe40008ffe4ff */
[----:B------:R-:W-:-:S09]  /*b8e0*/  IADD3.X R13, PT, PT, R13, UR11, RZ, P2, !PT ;  /* 0x0000000b0d0d7c10 */ /* 0x000fd200097fe4ff */
.L_x_1415:
[----:B0-----:R0:W2:Y:S01]  /*b8f0*/  LDS.64 R10, [R0] ;  /* 0x00000000000a7984 */ /* 0x0010a20000000a00 */
        /* <DEDUP_REMOVED lines=13> */
[----:B--2---:R0:W-:Y:S04]  /*b9d0*/  STG.E desc[UR8][R2.64], R10 ;  /* 0x0000000a02007986 */ /* 0x0041e8000c101908 */
[----:B------:R0:W-:Y:S05]  /*b9e0*/  STG.E desc[UR8][R8.64], R11 ;  /* 0x0000000b08007986 */ /* 0x0001ea000c101908 */
[----:B------:R-:W-:Y:S05]  /*b9f0*/  @P1 BRA `(.L_x_1415) ;  /* 0xfffffffc00bc1947 */ /* 0x000fea000383ffff */
.L_x_1414:
[----:B------:R-:W-:Y:S05]  /*ba00*/  BSYNC.RECONVERGENT B2 ;  /* 0x0000000000027941 */ /* 0x000fea0003800200 */
.L_x_1413:
[----:B------:R-:W-:Y:S05]  /*ba10*/  @!P0 BRA `(.L_x_1412) ;  /* 0x0000000000808947 */ /* 0x000fea0003800000 */
.L_x_1416:
[C---:B------:R-:W-:Y:S02]  /*ba20*/  LEA R0, R23.reuse, UR4, 0x3 ;  /* 0x0000000417007c11 */ /* 0x040fe4000f8e18ff */
[----:B0-----:R-:W-:Y:S01]  /*ba30*/  IADD3 R3, P0, PT, R24, R23, RZ ;  /* 0x0000001718037210 */ /* 0x001fe20007f1e0ff */
[----:B------:R-:W-:Y:S02]  /*ba40*/  VIADD R23, R23, 0x400 ;  /* 0x0000040017177836 */ /* 0x000fe40000000000 */
[----:B------:R-:W0:Y:S02]  /*ba50*/  LDS.64 R14, [R0] ;  /* 0x00000000000e7984 */ /* 0x000e240000000a00 */
[----:B------:R-:W-:Y:S02]  /*ba60*/  IMAD.X R2, R25, 0x1, R27, P0 ;  /* 0x0000000119027824 */ /* 0x000fe400000e061b */
[----:B------:R-:W2:Y:S01]  /*ba70*/  LDS.64 R16, [R0+0x800] ;  /* 0x0008000000107984 */ /* 0x000ea20000000a00 */
[----:B------:R-:W-:-:S02]  /*ba80*/  IMAD.SHL.U32 R12, R3, 0x4, RZ ;  /* 0x00000004030c7824 */ /* 0x000fc400078e00ff */
[----:B------:R-:W-:Y:S01]  /*ba90*/  IMAD.X R8, RZ, RZ, R25, P0 ;  /* 0x000000ffff087224 */ /* 0x000fe200000e0619 */
[----:B------:R-:W3:Y:S01]  /*baa0*/  LDS.64 R18, [R0+0x1000] ;  /* 0x0010000000127984 */ /* 0x000ee20000000a00 */
[C---:B------:R-:W-:Y:S01]  /*bab0*/  SHF.L.U64.HI R2, R3.reuse, 0x2, R2 ;  /* 0x0000000203027819 */ /* 0x040fe20000010202 */
[----:B------:R-:W-:Y:S01]  /*bac0*/  IMAD.MOV.U32 R27, RZ, RZ, RZ ;  /* 0x000000ffff1b7224 */ /* 0x000fe200078e00ff */
[C---:B------:R-:W-:Y:S01]  /*bad0*/  IADD3 R10, P0, PT, R12.reuse, UR12, RZ ;  /* 0x0000000c0c0a7c10 */ /* 0x040fe2000ff1e0ff */
[----:B------:R-:W4:Y:S01]  /*bae0*/  LDS.64 R20, [R0+0x1800] ;  /* 0x0018000000147984 */ /* 0x000f220000000a00 */
        /* <DEDUP_REMOVED lines=12> */
[----:B--2---:R0:W-:Y:S04]  /*bbb0*/  STG.E desc[UR8][R2.64+0x400], R16 ;  /* 0x0004001002007986 */ /* 0x0041e8000c101908 */
[----:B------:R0:W-:Y:S04]  /*bbc0*/  STG.E desc[UR8][R8.64+0x400], R17 ;  /* 0x0004001108007986 */ /* 0x0001e8000c101908 */
[----:B---3--:R0:W-:Y:S04]  /*bbd0*/  STG.E desc[UR8][R2.64+0x800], R18 ;  /* 0x0008001202007986 */ /* 0x0081e8000c101908 */
[----:B------:R0:W-:Y:S04]  /*bbe0*/  STG.E desc[UR8][R8.64+0x800], R19 ;  /* 0x0008001308007986 */ /* 0x0001e8000c101908 */
[----:B----4-:R0:W-:Y:S04]  /*bbf0*/  STG.E desc[UR8][R2.64+0xc00], R20 ;  /* 0x000c001402007986 */ /* 0x0101e8000c101908 */
[----:B------:R0:W-:Y:S01]  /*bc00*/  STG.E desc[UR8][R8.64+0xc00], R21 ;  /* 0x000c001508007986 */ /* 0x0001e2000c101908 */
[----:B------:R-:W-:Y:S05]  /*bc10*/  @P0 BRA `(.L_x_1416) ;  /* 0xfffffffc00800947 */ /* 0x000fea000383ffff */
.L_x_1412:
[----:B------:R-:W-:Y:S05]  /*bc20*/  BSYNC.RECONVERGENT B1 ;  /* 0x0000000000017941 */ /* 0x000fea0003800200 */
.L_x_1411:
[----:B------:R-:W-:Y:S05]  /*bc30*/  BRA `(.L_x_1417) ;  /* 0x0000000800007947 */ /* 0x000fea0003800000 */
.L_x_1410:
[----:B------:R-:W-:Y:S01]  /*bc40*/  ISETP.NE.U32.AND P5, PT, R26, R25, PT ;  /* 0x000000191a00720c */ /* 0x000fe20003fa5070 */
[----:B------:R-:W-:Y:S01]  /*bc50*/  IMAD.MOV.U32 R48, RZ, RZ, 0x9 ;  /* 0x00000009ff307424 */ /* 0x000fe200078e00ff */
[----:B------:R-:W-:Y:S01]  /*bc60*/  ISETP.NE.AND P6, PT, R8, R10, PT ;  /* 0x0000000a0800720c */ /* 0x000fe20003fc5270 */
[----:B------:R-:W-:Y:S01]  /*bc70*/  BSSY.RECONVERGENT B1, `(.L_x_1418) ;  /* 0x000000e000017945 */ /* 0x000fe20003800200 */
[----:B------:R-:W-:Y:S01]  /*bc80*/  ISETP.NE.AND.EX P5, PT, R30, RZ, PT, P5 ;  /* 0x000000ff1e00720c */ /* 0x000fe20003fa5350 */
[----:B------:R-:W-:-:S12]  /*bc90*/  IMAD R51, R33, R48, 0x7 ;  /* 0x0000000721337424 */ /* 0x000fd800078e0230 */
[----:B------:R-:W-:Y:S05]  /*bca0*/  @!P6 BRA P5, `(.L_x_1419) ;  /* 0x000000000028e947 */ /* 0x000fea0002800000 */
[----:B------:R-:W0:Y:S01]  /*bcb0*/  LDCU.64 UR6, c[0x0][0x398] ;  /* 0x00007300ff0677ac */ /* 0x000e220008000a00 */
[C---:B------:R-:W-:Y:S01]  /*bcc0*/  IMAD.SHL.U32 R24, R27.reuse, 0x4, RZ ;  /* 0x000000041b187824 */ /* 0x040fe200078e00ff */
[----:B------:R-:W-:Y:S01]  /*bcd0*/  SHF.L.U64.HI R0, R27, 0x2, R0 ;  /* 0x000000021b007819 */ /* 0x000fe20000010200 */
[----:B------:R-:W2:Y:S03]  /*bce0*/  LDCU.64 UR10, c[0x0][0x3a0] ;  /* 0x00007400ff0a77ac */ /* 0x000ea60008000a00 */
[----:B0-----:R-:W-:-:S04]  /*bcf0*/  IADD3 R4, P5, PT, R24, UR6, RZ ;  /* 0x0000000618047c10 */ /* 0x001fc8000ffbe0ff */
[----:B------:R-:W-:Y:S02]  /*bd00*/  IADD3.X R5, PT, PT, R0, UR7, RZ, P5, !PT ;  /* 0x0000000700057c10 */ /* 0x000fe4000affe4ff */
[----:B--2---:R-:W-:-:S03]  /*bd10*/  IADD3 R24, P5, PT, R24, UR10, RZ ;  /* 0x0000000a18187c10 */ /* 0x004fc6000ffbe0ff */
[----:B------:R0:W-:Y:S01]  /*bd20*/  STG.E desc[UR8][R4.64], R8 ;  /* 0x0000000804007986 */ /* 0x0001e2000c101908 */
[----:B------:R-:W-:-:S05]  /*bd30*/  IADD3.X R25, PT, PT, R0, UR11, RZ, P5, !PT ;  /* 0x0000000b00197c10 */ /* 0x000fca000affe4ff */
[----:B------:R0:W-:Y:S04]  /*bd40*/  STG.E desc[UR8][R24.64], R9 ;  /* 0x0000000918007986 */ /* 0x0001e8000c101908 */
.L_x_1419:
[----:B------:R-:W-:Y:S05]  /*bd50*/  BSYNC.RECONVERGENT B1 ;  /* 0x0000000000017941 */ /* 0x000fea0003800200 */
.L_x_1418:
[----:B------:R-:W-:Y:S01]  /*bd60*/  ISETP.NE.AND P6, PT, R31, RZ, PT ;  /* 0x000000ff1f00720c */ /* 0x000fe20003fc5270 */
[----:B------:R-:W-:Y:S01]  /*bd70*/  BSSY.RECONVERGENT B1, `(.L_x_1420) ;  /* 0x000000e000017945 */ /* 0x000fe20003800200 */
[----:B------:R-:W-:Y:S01]  /*bd80*/  ISETP.NE.U32.AND P5, PT, R26, R51, PT ;  /* 0x000000331a00720c */ /* 0x000fe20003fa5070 */
[----:B0-----:R-:W-:-:S10]  /*bd90*/  IMAD R25, R33, R48, 0x8 ;  /* 0x0000000821197424 */ /* 0x001fd400078e0230 */
[----:B------:R-:W-:Y:S05]  /*bda0*/  @!P6 BRA `(.L_x_1421) ;  /* 0x000000000028e947 */ /* 0x000fea0003800000 */
        /* <DEDUP_REMOVED lines=10> */
.L_x_1421:
[----:B------:R-:W-:Y:S05]  /*be50*/  BSYNC.RECONVERGENT B1 ;  /* 0x0000000000017941 */ /* 0x000fea0003800200 */
.L_x_1420:
[----:B------:R-:W-:Y:S01]  /*be60*/  BSSY.RECONVERGENT B1, `(.L_x_1422) ;  /* 0x000000d000017945 */ /* 0x000fe20003800200 */
[----:B------:R-:W-:-:S03]  /*be70*/  ISETP.NE.U32.AND P6, PT, R26, R25, PT ;  /* 0x000000191a00720c */ /* 0x000fc60003fc5070 */
[----:B------:R-:W-:Y:S10]  /*be80*/  @!P3 BRA `(.L_x_1423) ;  /* 0x000000000028b947 */ /* 0x000ff40003800000 */
[----:B------:R-:W2:Y:S01]  /*be90*/  LDCU.64 UR6, c[0x0][0x398] ;  /* 0x00007300ff0677ac */ /* 0x000ea20008000a00 */
[C---:B0-----:R-:W-:Y:S01]  /*bea0*/  IMAD.SHL.U32 R8, R28.reuse, 0x4, RZ ;  /* 0x000000041c087824 */ /* 0x041fe200078e00ff */
        /* <DEDUP_REMOVED lines=8> */
.L_x_1423:
[----:B------:R-:W-:Y:S05]  /*bf30*/  BSYNC.RECONVERGENT B1 ;  /* 0x0000000000017941 */ /* 0x000fea0003800200 */
.L_x_1422:
[----:B------:R-:W-:Y:S04]  /*bf40*/  BSSY.RECONVERGENT B1, `(.L_x_1424) ;  /* 0x000000c000017945 */ /* 0x000fe80003800200 */
[----:B------:R-:W-:Y:S05]  /*bf50*/  @!P4 BRA `(.L_x_1425) ;  /* 0x000000000028c947 */ /* 0x000fea0003800000 */
[----:B------:R-:W3:Y:S01]  /*bf60*/  LDCU.64 UR6, c[0x0][0x398] ;  /* 0x00007300ff0677ac */ /* 0x000ee20008000a00 */
[C---:B0-2---:R-:W-:Y:S01]  /*bf70*/  IMAD.SHL.U32 R8, R32.reuse, 0x4, RZ ;  /* 0x0000000420087824 */ /* 0x045fe200078e00ff */
        /* <DEDUP_REMOVED lines=8> */
.L_x_1425:
[----:B------:R-:W-:Y:S05]  /*c000*/  BSYNC.RECONVERGENT B1 ;  /* 0x0000000000017941 */ /* 0x000fea0003800200 */
.L_x_1424:
[----:B------:R-:W-:Y:S01]  /*c010*/  BSSY.RECONVERGENT B1, `(.L_x_1426) ;  /* 0x0000010000017945 */ /* 0x000fe20003800200 */
[----:B------:R-:W-:Y:S02]  /*c020*/  ISETP.NE.AND P4, PT, R22, R2, PT ;  /* 0x000000021600720c */ /* 0x000fe40003f85270 */
[----:B------:R-:W-:Y:S02]  /*c030*/  ISETP.NE.AND P3, PT, R2, R29, PT ;  /* 0x0000001d0200720c */ /* 0x000fe40003f65270 */
[C---:B------:R-:W-:Y:S02]  /*c040*/  ISETP.NE.AND.EX P5, PT, R30.reuse, RZ, PT, P5 ;  /* 0x000000ff1e00720c */ /* 0x040fe40003fa5350 */
[----:B------:R-:W-:Y:S01]  /*c050*/  ISETP.NE.AND.EX P6, PT, R30, RZ, PT, P6 ;  /* 0x000000ff1e00720c */ /* 0x000fe20003fc5360 */
[----:B------:R-:W-:-:S12]  /*c060*/  @!P2 BRA `(.L_x_1427) ;  /* 0x000000000028a947 */ /* 0x000fd80003800000 */
[----:B------:R-:W4:Y:S01]  /*c070*/  LDCU.64 UR6, c[0x0][0x398] ;  /* 0x00007300ff0677ac */ /* 0x000f220008000a00 */
[C---:B0-23--:R-:W-:Y:S01]  /*c080*/  IMAD.SHL.U32 R8, R34.reuse, 0x4, RZ ;  /* 0x0000000422087824 */ /* 0x04dfe200078e00ff */
[----:B------:R-:W-:Y:S01]  /*c090*/  SHF.L.U64.HI R34, R34, 0x2, R43 ;  /* 0x0000000222227819 */ /* 0x000fe2000001022b */
[----:B------:R-:W0:Y:S03]  /*c0a0*/  LDCU.64 UR10, c[0x0][0x3a0] ;  /* 0x00007400ff0a77ac */ /* 0x000e260008000a00 */
[----:B----4-:R-:W-:-:S04]  /*c0b0*/  IADD3 R4, P2, PT, R8, UR6, RZ ;  /* 0x0000000608047c10 */ /* 0x010fc8000ff5e0ff */
[----:B------:R-:W-:Y:S02]  /*c0c0*/  IADD3.X R5, PT, PT, R34, UR7, RZ, P2, !PT ;  /* 0x0000000722057c10 */ /* 0x000fe400097fe4ff */
[----:B0-----:R-:W-:-:S03]  /*c0d0*/  IADD3 R8, P2, PT, R8, UR10, RZ ;  /* 0x0000000a08087c10 */ /* 0x001fc6000ff5e0ff */
[----:B------:R4:W-:Y:S01]  /*c0e0*/  STG.E desc[UR8][R4.64], R16 ;  /* 0x0000001004007986 */ /* 0x0009e2000c101908 */
[----:B------:R-:W-:-:S05]  /*c0f0*/  IADD3.X R9, PT, PT, R34, UR11, RZ, P2, !PT ;  /* 0x0000000b22097c10 */ /* 0x000fca00097fe4ff */
[----:B------:R4:W-:Y:S04]  /*c100*/  STG.E desc[UR8][R8.64], R17 ;  /* 0x0000001108007986 */ /* 0x0009e8000c101908 */
.L_x_1427:
[----:B------:R-:W-:Y:S05]  /*c110*/  BSYNC.RECONVERGENT B1 ;  /* 0x0000000000017941 */ /* 0x000fea0003800200 */
.L_x_1426:
[----:B------:R-:W-:Y:S04]  /*c120*/  BSSY.RECONVERGENT B1, `(.L_x_1428) ;  /* 0x000000c000017945 */ /* 0x000fe80003800200 */
[----:B------:R-:W-:Y:S05]  /*c130*/  @!P1 BRA `(.L_x_1429) ;  /* 0x0000000000289947 */ /* 0x000fea0003800000 */
[----:B------:R-:W5:Y:S01]  /*c140*/  LDCU.64 UR6, c[0x0][0x398] ;  /* 0x00007300ff0677ac */ /* 0x000f620008000a00 */
[C---:B0-234-:R-:W-:Y:S01]  /*c150*/  IMAD.SHL.U32 R8, R35.reuse, 0x4, RZ ;  /* 0x0000000423087824 */ /* 0x05dfe200078e00ff */
        /* <DEDUP_REMOVED lines=8> */
.L_x_1429:
[----:B------:R-:W-:Y:S05]  /*c1e0*/  BSYNC.RECONVERGENT B1 ;  /* 0x0000000000017941 */ /* 0x000fea0003800200 */
.L_x_1428:
        /* <DEDUP_REMOVED lines=12> */
.L_x_1431:
[----:B------:R-:W-:Y:S05]  /*c2b0*/  BSYNC.RECONVERGENT B1 ;  /* 0x0000000000017941 */ /* 0x000fea0003800200 */
.L_x_1430:
[----:B------:R-:W-:Y:S04]  /*c2c0*/  BSSY.RECONVERGENT B1, `(.L_x_1432) ;  /* 0x000000c000017945 */ /* 0x000fe80003800200 */
[----:B------:R-:W-:Y:S05]  /*c2d0*/  @!P4 BRA P5, `(.L_x_1433) ;  /* 0x000000000028c947 */ /* 0x000fea0002800000 */
        /* <DEDUP_REMOVED lines=10> */
.L_x_1433:
[----:B------:R-:W-:Y:S05]  /*c380*/  BSYNC.RECONVERGENT B1 ;  /* 0x0000000000017941 */ /* 0x000fea0003800200 */
.L_x_1432:
        /* <DEDUP_REMOVED lines=11> */
.L_x_1417:
[----:B------:R-:W-:Y:S05]  /*c440*/  BSYNC.RECONVERGENT B0 ;  /* 0x0000000000007941 */ /* 0x000fea0003800200 */
.L_x_1409:
[----:B------:R-:W-:-:S13]  /*c450*/  ISETP.NE.AND P0, PT, R33, 0xff, PT ;  /* 0x000000ff2100780c */ /* 0x000fda0003f05270 */
[----:B------:R-:W-:Y:S05]  /*c460*/  @P0 EXIT ;  /* 0x000000000000094d */ /* 0x000fea0003800000 */
[----:B0-234-:R-:W0:Y:S01]  /*c470*/  LDC.64 R8, c[0x0][0x3a8] ;  /* 0x0000ea00ff087b82 */ /* 0x01de220000000a00 */
[----:B------:R-:W-:-:S04]  /*c480*/  ISETP.NE.U32.AND P0, PT, R26, 0x900, PT ;  /* 0x000009001a00780c */ /* 0x000fc80003f05070 */
[----:B------:R-:W-:-:S13]  /*c490*/  ISETP.NE.AND.EX P0, PT, R30, RZ, PT, P0 ;  /* 0x000000ff1e00720c */ /* 0x000fda0003f05300 */
[----:B------:R-:W-:Y:S05]  /*c4a0*/  @P0 BRA `(.L_x_1434) ;  /* 0x0000000000300947 */ /* 0x000fea0003800000 */
[----:B------:R-:W2:Y:S01]  /*c4b0*/  LDCU.64 UR4, c[0x0][0x398] ;  /* 0x00007300ff0477ac */ /* 0x000ea20008000a00 */
[C---:B-1----:R-:W-:Y:S01]  /*c4c0*/  IMAD.SHL.U32 R4, R6.reuse, 0x4, RZ ;  /* 0x0000000406047824 */ /* 0x042fe200078e00ff */
[----:B------:R-:W-:Y:S01]  /*c4d0*/  SHF.L.U64.HI R0, R6, 0x2, R7 ;  /* 0x0000000206007819 */ /* 0x000fe20000010207 */
[----:B------:R-:W1:Y:S03]  /*c4e0*/  LDCU.64 UR6, c[0x0][0x3a0] ;  /* 0x00007400ff0677ac */ /* 0x000e660008000a00 */
[C---:B--2---:R-:W-:Y:S02]  /*c4f0*/  IADD3 R2, P0, PT, R4.reuse, UR4, RZ ;  /* 0x0000000404027c10 */ /* 0x044fe4000ff1e0ff */
[----:B-1----:R-:W-:Y:S02]  /*c500*/  IADD3 R4, P1, PT, R4, UR6, RZ ;  /* 0x0000000604047c10 */ /* 0x002fe4000ff3e0ff */
[----:B------:R-:W-:-:S02]  /*c510*/  IADD3.X R3, PT, PT, R0, UR5, RZ, P0, !PT ;  /* 0x0000000500037c10 */ /* 0x000fc400087fe4ff */
[----:B------:R-:W-:Y:S02]  /*c520*/  IADD3.X R5, PT, PT, R0, UR7, RZ, P1, !PT ;  /* 0x0000000700057c10 */ /* 0x000fe40008ffe4ff */
[----:B------:R-:W-:Y:S01]  /*c530*/  IADD3 R6, P0, PT, R6, 0x1, RZ ;  /* 0x0000000106067810 */ /* 0x000fe20007f1e0ff */
[----:B------:R2:W-:Y:S04]  /*c540*/  STG.E desc[UR8][R2.64], R29 ;  /* 0x0000001d02007986 */ /* 0x0005e8000c101908 */
[----:B------:R2:W-:Y:S01]  /*c550*/  STG.E desc[UR8][R4.64], R42 ;  /* 0x0000002a04007986 */ /* 0x0005e2000c101908 */
[----:B------:R-:W-:-:S07]  /*c560*/  IMAD.X R7, RZ, RZ, R7, P0 ;  /* 0x000000ffff077224 */ /* 0x000fce00000e0607 */
.L_x_1434:
[----:B01----:R-:W-:Y:S01]  /*c570*/  STG.E.64 desc[UR8][R8.64], R6 ;  /* 0x0000000608007986 */ /* 0x003fe2000c101b08 */
[----:B------:R-:W-:Y:S05]  /*c580*/  EXIT ;  /* 0x000000000000794d */ /* 0x000fea0003800000 */
.L_x_1293:
[----:B------:R-:W-:Y:S01]  /*c590*/  BSSY B0, `(.L_x_1435) ;  /* 0x0000006000007945 */ /* 0x000fe20003800000 */
[----:B------:R-:W-:Y:S01]  /*c5a0*/  PLOP3.LUT P4, PT, P0, PT, PT, 0x8, 0x80 ;  /* 0x000000000080781c */ /* 0x000fe2000078e170 */
[----:B------:R-:W-:-:S12]  /*c5b0*/  IMAD.MOV.U32 R34, RZ, RZ, -0x1 ;  /* 0xffffffffff227424 */ /* 0x000fd800078e00ff */
[----:B0-----:R-:W-:Y:S05]  /*c5c0*/  WARPSYNC.COLLECTIVE R34, `(.L_x_1436) ;  /* 0x0000000022087348 */ /* 0x001fea0003c00000 */
[----:B------:R-:W-:Y:S01]  /*c5d0*/  VOTE.ANY P4, P4 ;  /* 0x0000000000ff7806 */ /* 0x000fe20002080100 */
[----:B0-----:R-:W-:-:S12]  /*c5e0*/  ENDCOLLECTIVE ;  /* 0x000000000000791b */ /* 0x001fd80003800000 */
.L_x_1436:
[----:B------:R-:W-:Y:S05]  /*c5f0*/  BSYNC B0 ;  /* 0x0000000000007941 */ /* 0x000fea0003800000 */
.L_x_1435:
[----:B------:R-:W-:Y:S01]  /*c600*/  PLOP3.LUT P0, PT, P4, PT, PT, 0x80, 0x8 ;  /* 0x000000000008781c */ /* 0x000fe2000270f070 */
[----:B------:R-:W-:-:S12]  /*c610*/  BRA `(.L_x_1437) ;  /* 0xffffff70009c7947 */ /* 0x000fd8000383ffff */
.L_x_1295:
[----:B------:R-:W0:Y:S01]  /*c620*/  S2R R47, SR_GEMASK ;  /* 0x00000000002f7919 */ /* 0x000e220000003c00 */
[----:B------:R-:W-:Y:S01]  /*c630*/  BSSY B0, `(.L_x_1438) ;  /* 0x0000006000007945 */ /* 0x000fe20003800000 */
[----:B------:R-:W-:Y:S01]  /*c640*/  PLOP3.LUT P4, PT, P0, PT, PT, 0x8, 0x80 ;  /* 0x000000000080781c */ /* 0x000fe2000078e170 */
[----:B------:R-:W-:-:S12]  /*c650*/  IMAD.MOV.U32 R34, RZ, RZ, -0x1 ;  /* 0xffffffffff227424 */ /* 0x000fd800078e00ff */
[----:B0-----:R-:W-:Y:S05]  /*c660*/  WARPSYNC.COLLECTIVE R34, `(.L_x_1439) ;  /* 0x0000000022087348 */ /* 0x001fea0003c00000 */
[----:B------:R-:W-:Y:S01]  /*c670*/  VOTE.ANY R34, PT, P4 ;  /* 0x0000000000227806 */ /* 0x000fe200020e0100 */
[----:B0-----:R-:W-:Y:S06]  /*c680*/  ENDCOLLECTIVE ;  /* 0x000000000000791b */ /* 0x001fec0003800000 */
.L_x_1439:
[----:B------:R-:W-:Y:S05]  /*c690*/  BSYNC B0 ;  /* 0x0000000000007941 */ /* 0x000fea0003800000 */
.L_x_1438:
[----:B------:R-:W-:Y:S01]  /*c6a0*/  LOP3.LUT R34, R34, 0x80000000, R47, 0xec, !PT ;  /* 0x8000000022227812 */ /* 0x000fe200078eec2f */
[----:B------:R-:W-:-:S04]  /*c6b0*/  IMAD.MOV.U32 R4, RZ, RZ, 0x1 ;  /* 0x00000001ff047424 */ /* 0x000fc800078e00ff */
        /* <DEDUP_REMOVED lines=8> */
.L_x_1440:
[----:B------:R-:W-:Y:S02]  /*c740*/  IMAD.MOV.U32 R7, RZ, RZ, R42 ;  /* 0x000000ffff077224 */ /* 0x000fe400078e002a */
[----:B------:R-:W-:-:S07]  /*c750*/  IMAD.MOV.U32 R30, RZ, RZ, R6 ;  /* 0x000000ffff1e7224 */ /* 0x000fce00078e0006 */
[----:B------:R-:W-:Y:S05]  /*c760*/  WARPSYNC.COLLECTIVE R34, `(.L_x_1441) ;  /* 0x0000000022087348 */ /* 0x000fea0003c00000 */
[----:B------:R0:W1:Y:S02]  /*c770*/  SHFL.DOWN P4, R6, R7, R4, R33 ;  /* 0x0800000407067389 */ /* 0x0000640000080021 */
[----:B01----:R-:W-:Y:S05]  /*c780*/  ENDCOLLECTIVE ;  /* 0x000000000000791b */ /* 0x003fea0003800000 */
.L_x_1441:
[----:B------:R-:W-:Y:S02]  /*c790*/  IMAD.MOV.U32 R7, RZ, RZ, R40 ;  /* 0x000000ffff077224 */ /* 0x000fe400078e0028 */
[----:B------:R-:W-:-:S07]  /*c7a0*/  IMAD.MOV.U32 R31, RZ, RZ, R6 ;  /* 0x000000ffff1f7224 */ /* 0x000fce00078e0006 */
[----:B------:R-:W-:Y:S05]  /*c7b0*/  WARPSYNC.COLLECTIVE R34, `(.L_x_1442) ;  /* 0x0000000022087348 */ /* 0x000fea0003c00000 */
[----:B------:R0:W1:Y:S02]  /*c7c0*/  SHFL.DOWN P4, R6, R7, R4, R33 ;  /* 0x0800000407067389 */ /* 0x0000640000080021 */
[----:B01----:R-:W-:Y:S05]  /*c7d0*/  ENDCOLLECTIVE ;  /* 0x000000000000791b */ /* 0x003fea0003800000 */
.L_x_1442:
[----:B------:R-:W-:Y:S05]  /*c7e0*/  BRA `(.L_x_1443) ;  /* 0xffffff7000687947 */ /* 0x000fea000383ffff */
.L_x_1296:
[----:B------:R-:W-:Y:S01]  /*c7f0*/  BSSY B0, `(.L_x_1444) ;  /* 0x0000006000007945 */ /* 0x000fe20003800000 */
[----:B------:R-:W-:Y:S02]  /*c800*/  IMAD.MOV.U32 R4, RZ, RZ, 0x1 ;  /* 0x00000001ff047424 */ /* 0x000fe400078e00ff */
[----:B------:R-:W-:-:S07]  /*c810*/  IMAD.MOV.U32 R34, RZ, RZ, -0x1 ;  /* 0xffffffffff227424 */ /* 0x000fce00078e00ff */
[----:B------:R-:W-:Y:S05]  /*c820*/  WARPSYNC.COLLECTIVE R34, `(.L_x_1445) ;  /* 0x0000000022087348 */ /* 0x000fea0003c00000 */
[----:B------:R0:W1:Y:S02]  /*c830*/  SHFL.DOWN P4, R6, R7, R4, R33 ;  /* 0x0800000407067389 */ /* 0x0000640000080021 */
[----:B01----:R-:W-:Y:S05]  /*c840*/  ENDCOLLECTIVE ;  /* 0x000000000000791b */ /* 0x003fea0003800000 */
.L_x_1445:
[----:B------:R-:W-:Y:S05]  /*c850*/  BSYNC B0 ;  /* 0x0000000000007941 */ /* 0x000fea0003800000 */
.L_x_1444:
[----:B------:R-:W-:Y:S05]  /*c860*/  BRA `(.L_x_1446) ;  /* 0xffffff70006c7947 */ /* 0x000fea000383ffff */
.L_x_1297:
[----:B------:R-:W-:Y:S01]  /*c870*/  BSSY B0, `(.L_x_1447) ;  /* 0x0000007000007945 */ /* 0x000fe20003800000 */
[----:B------:R-:W-:Y:S02]  /*c880*/  IMAD.MOV.U32 R7, RZ, RZ, R41 ;  /* 0x000000ffff077224 */ /* 0x000fe400078e0029 */
[----:B------:R-:W-:Y:S02]  /*c890*/  IMAD.MOV.U32 R4, RZ, RZ, 0x2 ;  /* 0x00000002ff047424 */ /* 0x000fe400078e00ff */
[----:B------:R-:W-:-:S07]  /*c8a0*/  IMAD.MOV.U32 R34, RZ, RZ, -0x1 ;  /* 0xffffffffff227424 */ /* 0x000fce00078e00ff */
[----:B------:R-:W-:Y:S05]  /*c8b0*/  WARPSYNC.COLLECTIVE R34, `(.L_x_1448) ;  /* 0x0000000022087348 */ /* 0x000fea0003c00000 */
[----:B------:R0:W1:Y:S02]  /*c8c0*/  SHFL.DOWN P4, R6, R7, R4, R33 ;  /* 0x0800000407067389 */ /* 0x0000640000080021 */
[----:B01----:R-:W-:Y:S05]  /*c8d0*/  ENDCOLLECTIVE ;  /* 0x000000000000791b */ /* 0x003fea0003800000 */
.L_x_1448:
[----:B------:R-:W-:Y:S05]  /*c8e0*/  BSYNC B0 ;  /* 0x0000000000007941 */ /* 0x000fea0003800000 */
.L_x_1447:
[----:B------:R-:W-:Y:S02]  /*c8f0*/  IMAD.MOV.U32 R7, RZ, RZ, R42 ;  /* 0x000000ffff077224 */ /* 0x000fe400078e002a */
[----:B------:R-:W-:Y:S02]  /*c900*/  IMAD.MOV.U32 R4, RZ, RZ, 0x2 ;  /* 0x00000002ff047424 */ /* 0x000fe400078e00ff */
[----:B------:R-:W-:Y:S02]  /*c910*/  IMAD.MOV.U32 R34, RZ, RZ, -0x1 ;  /* 0xffffffffff227424 */ /* 0x000fe400078e00ff */
[----:B------:R-:W-:-:S07]  /*c920*/  IMAD.MOV.U32 R30, RZ, RZ, R6 ;  /* 0x000000ffff1e7224 */ /* 0x000fce00078e0006 */
[----:B------:R-:W-:Y:S05]  /*c930*/  WARPSYNC.COLLECTIVE R34, `(.L_x_1449) ;  /* 0x0000000022087348 */ /* 0x000fea0003c00000 */
[----:B------:R0:W1:Y:S02]  /*c940*/  SHFL.DOWN P4, R6, R7, R4, R33 ;  /* 0x0800000407067389 */ /* 0x0000640000080021 */
[----:B01----:R-:W-:Y:S05]  /*c950*/  ENDCOLLECTIVE ;  /* 0x000000000000791b */ /* 0x003fea0003800000 */
.L_x_1449:
[----:B------:R-:W-:Y:S02]  /*c960*/  IMAD.MOV.U32 R7, RZ, RZ, R40 ;  /* 0x000000ffff077224 */ /* 0x000fe400078e0028 */
[----:B------:R-:W-:-:S07]  /*c970*/  IMAD.MOV.U32 R31, RZ, RZ, R6 ;  /* 0x000000ffff1f7224 */ /* 0x000fce00078e0006 */
[----:B------:R-:W-:Y:S05]  /*c980*/  WARPSYNC.COLLECTIVE R34, `(.L_x_1450) ;  /* 0x0000000022087348 */ /* 0x000fea0003c00000 */
[----:B------:R0:W1:Y:S02]  /*c990*/  SHFL.DOWN P4, R6, R7, R4, R33 ;  /* 0x0800000407067389 */ /* 0x0000640000080021 */
[----:B01----:R-:W-:Y:S05]  /*c9a0*/  ENDCOLLECTIVE ;  /* 0x000000000000791b */ /* 0x003fea0003800000 */
.L_x_1450:
[----:B------:R-:W-:Y:S05]  /*c9b0*/  BRA `(.L_x_1451) ;  /* 0xffffff7000347947 */ /* 0x000fea000383ffff */
.L_x_1298:
[----:B------:R-:W-:Y:S01]  /*c9c0*/  BSSY B0, `(.L_x_1452) ;  /* 0x0000006000007945 */ /* 0x000fe20003800000 */
[----:B------:R-:W-:Y:S02]  /*c9d0*/  IMAD.MOV.U32 R4, RZ, RZ, 0x2 ;  /* 0x00000002ff047424 */ /* 0x000fe400078e00ff */
[----:B------:R-:W-:-:S07]  /*c9e0*/  IMAD.MOV.U32 R34, RZ, RZ, -0x1 ;  /* 0xffffffffff227424 */ /* 0x000fce00078e00ff */
[----:B0-----:R-:W-:Y:S05]  /*c9f0*/  WARPSYNC.COLLECTIVE R34, `(.L_x_1453) ;  /* 0x0000000022087348 */ /* 0x001fea0003c00000 */
[----:B------:R1:W2:Y:S02]  /*ca00*/  SHFL.DOWN P4, R6, R7, R4, R33 ;  /* 0x0800000407067389 */ /* 0x0002a40000080021 */
[----:B012---:R-:W-:Y:S05]  /*ca10*/  ENDCOLLECTIVE ;  /* 0x000000000000791b */ /* 0x007fea0003800000 */
.L_x_1453:
[----:B------:R-:W-:Y:S05]  /*ca20*/  BSYNC B0 ;  /* 0x0000000000007941 */ /* 0x000fea0003800000 */
.L_x_1452:
[----:B------:R-:W-:Y:S05]  /*ca30*/  BRA `(.L_x_1454) ;  /* 0xffffff7000387947 */ /* 0x000fea000383ffff */
.L_x_1299:
[----:B------:R-:W-:Y:S01]  /*ca40*/  BSSY B0, `(.L_x_1455) ;  /* 0x0000007000007945 */ /* 0x000fe20003800000 */
[----:B------:R-:W-:Y:S02]  /*ca50*/  IMAD.MOV.U32 R7, RZ, RZ, R41 ;  /* 0x000000ffff077224 */ /* 0x000fe400078e0029 */
[----:B------:R-:W-:Y:S02]  /*ca60*/  IMAD.MOV.U32 R4, RZ, RZ, 0x4 ;  /* 0x00000004ff047424 */ /* 0x000fe400078e00ff */
[----:B------:R-:W-:-:S07]  /*ca70*/  IMAD.MOV.U32 R34, RZ, RZ, -0x1 ;  /* 0xffffffffff227424 */ /* 0x000fce00078e00ff */
[----:B------:R-:W-:Y:S05]  /*ca80*/  WARPSYNC.COLLECTIVE R34, `(.L_x_1456) ;  /* 0x0000000022087348 */ /* 0x000fea0003c00000 */
[----:B------:R0:W1:Y:S02]  /*ca90*/  SHFL.DOWN P4, R6, R7, R4, R33 ;  /* 0x0800000407067389 */ /* 0x0000640000080021 */
[----:B01----:R-:W-:Y:S05]  /*caa0*/  ENDCOLLECTIVE ;  /* 0x000000000000791b */ /* 0x003fea0003800000 */
.L_x_1456:
[----:B------:R-:W-:Y:S05]  /*cab0*/  BSYNC B0 ;  /* 0x0000000000007941 */ /* 0x000fea0003800000 */
.L_x_1455:
[----:B------:R-:W-:Y:S02]  /*cac0*/  IMAD.MOV.U32 R7, RZ, RZ, R42 ;  /* 0x000000ffff077224 */ /* 0x000fe400078e002a */
[----:B------:R-:W-:Y:S02]  /*cad0*/  IMAD.MOV.U32 R4, RZ, RZ, 0x4 ;  /* 0x00000004ff047424 */ /* 0x000fe400078e00ff */
[----:B------:R-:W-:Y:S02]  /*cae0*/  IMAD.MOV.U32 R34, RZ, RZ, -0x1 ;  /* 0xffffffffff227424 */ /* 0x000fe400078e00ff */
[----:B------:R-:W-:-:S07]  /*caf0*/  IMAD.MOV.U32 R30, RZ, RZ, R6 ;  /* 0x000000ffff1e7224 */ /* 0x000fce00078e0006 */
[----:B------:R-:W-:Y:S05]  /*cb00*/  WARPSYNC.COLLECTIVE R34, `(.L_x_1457) ;  /* 0x0000000022087348 */ /* 0x000fea0003c00000 */
[----:B------:R0:W1:Y:S02]  /*cb10*/  SHFL.DOWN P4, R6, R7, R4, R33 ;  /* 0x0800000407067389 */ /* 0x0000640000080021 */
[----:B01----:R-:W-:Y:S05]  /*cb20*/  ENDCOLLECTIVE ;  /* 0x000000000000791b */ /* 0x003fea0003800000 */
.L_x_1457:
[----:B------:R-:W-:Y:S02]  /*cb30*/  IMAD.MOV.U32 R7, RZ, RZ, R40 ;  /* 0x000000ffff077224 */ /* 0x000fe400078e0028 */
[----:B------:R-:W-:-:S07]  /*cb40*/  IMAD.MOV.U32 R31, RZ, RZ, R6 ;  /* 0x000000ffff1f7224 */ /* 0x000fce00078e0006 */
[----:B------:R-:W-:Y:S05]  /*cb50*/  WARPSYNC.COLLECTIVE R34, `(.L_x_1458) ;  /* 0x0000000022087348 */ /* 0x000fea0003c00000 */
[----:B------:R0:W1:Y:S02]  /*cb60*/  SHFL.DOWN P4, R6, R7, R4, R33 ;  /* 0x0800000407067389 */ /* 0x0000640000080021 */
[----:B01----:R-:W-:Y:S05]  /*cb70*/  ENDCOLLECTIVE ;  /* 0x000000000000791b */ /* 0x003fea0003800000 */
.L_x_1458:
[----:B------:R-:W-:Y:S05]  /*cb80*/  BRA `(.L_x_1459) ;  /* 0xffffff7000047947 */ /* 0x000fea000383ffff */
.L_x_1300:
[----:B------:R-:W-:Y:S01]  /*cb90*/  BSSY B0, `(.L_x_1460) ;  /* 0x0000006000007945 */ /* 0x000fe20003800000 */
[----:B------:R-:W-:Y:S02]  /*cba0*/  IMAD.MOV.U32 R4, RZ, RZ, 0x4 ;  /* 0x00000004ff047424 */ /* 0x000fe400078e00ff */
[----:B------:R-:W-:-:S07]  /*cbb0*/  IMAD.MOV.U32 R34, RZ, RZ, -0x1 ;  /* 0xffffffffff227424 */ /* 0x000fce00078e00ff */
[----:B0-----:R-:W-:Y:S05]  /*cbc0*/  WARPSYNC.COLLECTIVE R34, `(.L_x_1461) ;  /* 0x0000000022087348 */ /* 0x001fea0003c00000 */
[----:B------:R1:W2:Y:S02]  /*cbd0*/  SHFL.DOWN P4, R6, R7, R4, R33 ;  /* 0x0800000407067389 */ /* 0x0002a40000080021 */
[----:B012---:R-:W-:Y:S05]  /*cbe0*/  ENDCOLLECTIVE ;  /* 0x000000000000791b */ /* 0x007fea0003800000 */
.L_x_1461:
[----:B------:R-:W-:Y:S05]  /*cbf0*/  BSYNC B0 ;  /* 0x0000000000007941 */ /* 0x000fea0003800000 */
.L_x_1460:
[----:B------:R-:W-:Y:S05]  /*cc00*/  BRA `(.L_x_1462) ;  /* 0xffffff7000087947 */ /* 0x000fea000383ffff */
.L_x_1301:
[----:B------:R-:W-:Y:S01]  /*cc10*/  BSSY B0, `(.L_x_1463) ;  /* 0x0000007000007945 */ /* 0x000fe20003800000 */
[----:B------:R-:W-:Y:S02]  /*cc20*/  IMAD.MOV.U32 R7, RZ, RZ, R41 ;  /* 0x000000ffff077224 */ /* 0x000fe400078e0029 */
[----:B------:R-:W-:Y:S02]  /*cc30*/  IMAD.MOV.U32 R4, RZ, RZ, 0x8 ;  /* 0x00000008ff047424 */ /* 0x000fe400078e00ff */
[----:B------:R-:W-:-:S07]  /*cc40*/  IMAD.MOV.U32 R34, RZ, RZ, -0x1 ;  /* 0xffffffffff227424 */ /* 0x000fce00078e00ff */
[----:B------:R-:W-:Y:S05]  /*cc50*/  WARPSYNC.COLLECTIVE R34, `(.L_x_1464) ;  /* 0x0000000022087348 */ /* 0x000fea0003c00000 */
[----:B------:R0:W1:Y:S02]  /*cc60*/  SHFL.DOWN P4, R6, R7, R4, R33 ;  /* 0x0800000407067389 */ /* 0x0000640000080021 */
[----:B01----:R-:W-:Y:S05]  /*cc70*/  ENDCOLLECTIVE ;  /* 0x000000000000791b */ /* 0x003fea0003800000 */
.L_x_1464:
[----:B------:R-:W-:Y:S05]  /*cc80*/  BSYNC B0 ;  /* 0x0000000000007941 */ /* 0x000fea0003800000 */
.L_x_1463:
[----:B------:R-:W-:Y:S02]  /*cc90*/  IMAD.MOV.U32 R7, RZ, RZ, R42 ;  /* 0x000000ffff077224 */ /* 0x000fe400078e002a */
[----:B------:R-:W-:Y:S02]  /*cca0*/  IMAD.MOV.U32 R4, RZ, RZ, 0x8 ;  /* 0x00000008ff047424 */ /* 0x000fe400078e00ff */
[----:B------:R-:W-:Y:S02]  /*ccb0*/  IMAD.MOV.U32 R34, RZ, RZ, -0x1 ;  /* 0xffffffffff227424 */ /* 0x000fe400078e00ff */
[----:B------:R-:W-:-:S07]  /*ccc0*/  IMAD.MOV.U32 R30, RZ, RZ, R6 ;  /* 0x000000ffff1e7224 */ /* 0x000fce00078e0006 */
[----:B------:R-:W-:Y:S05]  /*ccd0*/  WARPSYNC.COLLECTIVE R34, `(.L_x_1465) ;  /* 0x0000000022087348 */ /* 0x000fea0003c00000 */
[----:B------:R0:W1:Y:S02]  /*cce0*/  SHFL.DOWN P4, R6, R7, R4, R33 ;  /* 0x0800000407067389 */ /* 0x0000640000080021 */
[----:B01----:R-:W-:Y:S05]  /*ccf0*/  ENDCOLLECTIVE ;  /* 0x000000000000791b */ /* 0x003fea0003800000 */
.L_x_1465:
[----:B------:R-:W-:Y:S02]  /*cd00*/  IMAD.MOV.U32 R7, RZ, RZ, R40 ;  /* 0x000000ffff077224 */ /* 0x000fe400078e0028 */
[----:B------:R-:W-:-:S07]  /*cd10*/  IMAD.MOV.U32 R31, RZ, RZ, R6 ;  /* 0x000000ffff1f7224 */ /* 0x000fce00078e0006 */
[----:B------:R-:W-:Y:S05]  /*cd20*/  WARPSYNC.COLLECTIVE R34, `(.L_x_1466) ;  /* 0x0000000022087348 */ /* 0x000fea0003c00000 */
[----:B------:R0:W1:Y:S02]  /*cd30*/  SHFL.DOWN P4, R6, R7, R4, R33 ;  /* 0x0800000407067389 */ /* 0x0000640000080021 */
[----:B01----:R-:W-:Y:S05]  /*cd40*/  ENDCOLLECTIVE ;  /* 0x000000000000791b */ /* 0x003fea0003800000 */
.L_x_1466:
[----:B------:R-:W-:Y:S05]  /*cd50*/  BRA `(.L_x_1467) ;  /* 0xffffff6c00d47947 */ /* 0x000fea000383ffff */
.L_x_1302:
[----:B------:R-:W-:Y:S01]  /*cd60*/  BSSY B0, `(.L_x_1468) ;  /* 0x0000006000007945 */ /* 0x000fe20003800000 */
[----:B------:R-:W-:Y:S02]  /*cd70*/  IMAD.MOV.U32 R4, RZ, RZ, 0x8 ;  /* 0x00000008ff047424 */ /* 0x000fe400078e00ff */
[----:B------:R-:W-:-:S07]  /*cd80*/  IMAD.MOV.U32 R34, RZ, RZ, -0x1 ;  /* 0xffffffffff227424 */ /* 0x000fce00078e00ff */
[----:B0-----:R-:W-:Y:S05]  /*cd90*/  WARPSYNC.COLLECTIVE R34, `(.L_x_1469) ;  /* 0x0000000022087348 */ /* 0x001fea0003c00000 */
[----:B------:R1:W2:Y:S02]  /*cda0*/  SHFL.DOWN P4, R6, R7, R4, R33 ;  /* 0x0800000407067389 */ /* 0x0002a40000080021 */
[----:B012---:R-:W-:Y:S05]  /*cdb0*/  ENDCOLLECTIVE ;  /* 0x000000000000791b */ /* 0x007fea0003800000 */
.L_x_1469:
[----:B------:R-:W-:Y:S05]  /*cdc0*/  BSYNC B0 ;  /* 0x0000000000007941 */ /* 0x000fea0003800000 */
.L_x_1468:
[----:B------:R-:W-:Y:S05]  /*cdd0*/  BRA `(.L_x_1470) ;  /* 0xffffff6c00d87947 */ /* 0x000fea000383ffff */
.L_x_1303:
[----:B------:R-:W-:Y:S01]  /*cde0*/  BSSY B0, `(.L_x_1471) ;  /* 0x0000007000007945 */ /* 0x000fe20003800000 */
[----:B------:R-:W-:Y:S02]  /*cdf0*/  IMAD.MOV.U32 R7, RZ, RZ, R41 ;  /* 0x000000ffff077224 */ /* 0x000fe400078e0029 */
[----:B------:R-:W-:Y:S02]  /*ce00*/  IMAD.MOV.U32 R4, RZ, RZ, 0x10 ;  /* 0x00000010ff047424 */ /* 0x000fe400078e00ff */
[----:B------:R-:W-:-:S07]  /*ce10*/  IMAD.MOV.U32 R34, RZ, RZ, -0x1 ;  /* 0xffffffffff227424 */ /* 0x000fce00078e00ff */
[----:B------:R-:W-:Y:S05]  /*ce20*/  WARPSYNC.COLLECTIVE R34, `(.L_x_1472) ;  /* 0x0000000022087348 */ /* 0x000fea0003c00000 */
[----:B------:R0:W1:Y:S02]  /*ce30*/  SHFL.DOWN P4, R6, R7, R4, R33 ;  /* 0x0800000407067389 */ /* 0x0000640000080021 */
[----:B01----:R-:W-:Y:S05]  /*ce40*/  ENDCOLLECTIVE ;  /* 0x000000000000791b */ /* 0x003fea0003800000 */
.L_x_1472:
[----:B------:R-:W-:Y:S05]  /*ce50*/  BSYNC B0 ;  /* 0x0000000000007941 */ /* 0x000fea0003800000 */
.L_x_1471:
[----:B------:R-:W-:Y:S02]  /*ce60*/  IMAD.MOV.U32 R7, RZ, RZ, R42 ;  /* 0x000000ffff077224 */ /* 0x000fe400078e002a */
[----:B------:R-:W-:Y:S02]  /*ce70*/  IMAD.MOV.U32 R4, RZ, RZ, 0x10 ;  /* 0x00000010ff047424 */ /* 0x000fe400078e00ff */
[----:B------:R-:W-:Y:S02]  /*ce80*/  IMAD.MOV.U32 R34, RZ, RZ, -0x1 ;  /* 0xffffffffff227424 */ /* 0x000fe400078e00ff */
[----:B------:R-:W-:-:S07]  /*ce90*/  IMAD.MOV.U32 R48, RZ, RZ, R6 ;  /* 0x000000ffff307224 */ /* 0x000fce00078e0006 */
[----:B------:R-:W-:Y:S05]  /*cea0*/  WARPSYNC.COLLECTIVE R34, `(.L_x_1473) ;  /* 0x0000000022087348 */ /* 0x000fea0003c00000 */
[----:B------:R0:W1:Y:S02]  /*ceb0*/  SHFL.DOWN P4, R6, R7, R4, R33 ;  /* 0x0800000407067389 */ /* 0x0000640000080021 */
[----:B01----:R-:W-:Y:S05]  /*cec0*/  ENDCOLLECTIVE ;  /* 0x000000000000791b */ /* 0x003fea0003800000 */
.L_x_1473:
[----:B------:R-:W-:Y:S02]  /*ced0*/  IMAD.MOV.U32 R7, RZ, RZ, R40 ;  /* 0x000000ffff077224 */ /* 0x000fe400078e0028 */
[----:B------:R-:W-:-:S07]  /*cee0*/  IMAD.MOV.U32 R49, RZ, RZ, R6 ;  /* 0x000000ffff317224 */ /* 0x000fce00078e0006 */
[----:B------:R-:W-:Y:S05]  /*cef0*/  WARPSYNC.COLLECTIVE R34, `(.L_x_1474) ;  /* 0x0000000022087348 */ /* 0x000fea0003c00000 */
[----:B------:R0:W1:Y:S02]  /*cf00*/  SHFL.DOWN P4, R6, R7, R4, R33 ;  /* 0x0800000407067389 */ /* 0x0000640000080021 */
[----:B01----:R-:W-:Y:S05]  /*cf10*/  ENDCOLLECTIVE ;  /* 0x000000000000791b */ /* 0x003fea0003800000 */
.L_x_1474:
[----:B------:R-:W-:Y:S05]  /*cf20*/  BRA `(.L_x_1475) ;  /* 0xffffff6c00a47947 */ /* 0x000fea000383ffff */
.L_x_1304:
[----:B------:R-:W-:Y:S01]  /*cf30*/  BSSY B0, `(.L_x_1476) ;  /* 0x0000006000007945 */ /* 0x000fe20003800000 */
[----:B------:R-:W-:Y:S02]  /*cf40*/  IMAD.MOV.U32 R4, RZ, RZ, 0x10 ;  /* 0x00000010ff047424 */ /* 0x000fe400078e00ff */
[----:B------:R-:W-:-:S07]  /*cf50*/  IMAD.MOV.U32 R34, RZ, RZ, -0x1 ;  /* 0xffffffffff227424 */ /* 0x000fce00078e00ff */
[----:B0-----:R-:W-:Y:S05]  /*cf60*/  WARPSYNC.COLLECTIVE R34, `(.L_x_1477) ;  /* 0x0000000022087348 */ /* 0x001fea0003c00000 */
[----:B------:R1:W2:Y:S02]  /*cf70*/  SHFL.DOWN P4, R6, R7, R4, R33 ;  /* 0x0800000407067389 */ /* 0x0002a40000080021 */
[----:B012---:R-:W-:Y:S05]  /*cf80*/  ENDCOLLECTIVE ;  /* 0x000000000000791b */ /* 0x007fea0003800000 */
.L_x_1477:
[----:B------:R-:W-:Y:S05]  /*cf90*/  BSYNC B0 ;  /* 0x0000000000007941 */ /* 0x000fea0003800000 */
.L_x_1476:
[----:B------:R-:W-:Y:S05]  /*cfa0*/  BRA `(.L_x_1478) ;  /* 0xffffff6c00b47947 */ /* 0x000fea000383ffff */
.L_x_1305:
[----:B------:R-:W-:Y:S01]  /*cfb0*/  BSSY B0, `(.L_x_1479) ;  /* 0x0000006000007945 */ /* 0x000fe20003800000 */
[----:B------:R-:W-:Y:S01]  /*cfc0*/  PLOP3.LUT P5, PT, P0, PT, PT, 0x80, 0x8 ;  /* 0x000000000008781c */ /* 0x000fe200007af070 */
[----:B------:R-:W-:-:S12]  /*cfd0*/  IMAD.MOV.U32 R34, RZ, RZ, -0x1 ;  /* 0xffffffffff227424 */ /* 0x000fd800078e00ff */
[----:B------:R-:W-:Y:S05]  /*cfe0*/  WARPSYNC.COLLECTIVE R34, `(.L_x_1480) ;  /* 0x0000000022087348 */ /* 0x000fea0003c00000 */
[----:B------:R-:W-:Y:S01]  /*cff0*/  VOTE.ALL P5, P5 ;  /* 0x0000000000ff7806 */ /* 0x000fe200028a0000 */
[----:B------:R-:W-:-:S12]  /*d000*/  ENDCOLLECTIVE ;  /* 0x000000000000791b */ /* 0x000fd80003800000 */
.L_x_1480:
[----:B------:R-:W-:Y:S05]  /*d010*/  BSYNC B0 ;  /* 0x0000000000007941 */ /* 0x000fea0003800000 */
.L_x_1479:
[----:B------:R-:W-:Y:S01]  /*d020*/  PLOP3.LUT P0, PT, P5, PT, PT, 0x80, 0x8 ;  /* 0x000000000008781c */ /* 0x000fe20002f0f070 */
[----:B------:R-:W-:-:S12]  /*d030*/  BRA `(.L_x_1481) ;  /* 0xffffff6c00b07947 */ /* 0x000fd8000383ffff */
.L_x_1307:
[----:B------:R-:W-:Y:S01]  /*d040*/  BSSY B0, `(.L_x_1482) ;  /* 0x0000006000007945 */ /* 0x000fe20003800000 */
[----:B------:R-:W-:Y:S01]  /*d050*/  PLOP3.LUT P4, PT, P0, PT, PT, 0x8, 0x80 ;  /* 0x000000000080781c */ /* 0x000fe2000078e170 */
[----:B------:R-:W-:-:S12]  /*d060*/  IMAD.MOV.U32 R34, RZ, RZ, -0x1 ;  /* 0xffffffffff227424 */ /* 0x000fd800078e00ff */
[----:B------:R-:W-:Y:S05]  /*d070*/  WARPSYNC.COLLECTIVE R34, `(.L_x_1483) ;  /* 0x0000000022087348 */ /* 0x000fea0003c00000 */
[----:B------:R-:W-:Y:S01]  /*d080*/  VOTE.ANY P4, P4 ;  /* 0x0000000000ff7806 */ /* 0x000fe20002080100 */
[----:B------:R-:W-:-:S12]  /*d090*/  ENDCOLLECTIVE ;  /* 0x000000000000791b */ /* 0x000fd80003800000 */
.L_x_1483:
[----:B------:R-:W-:Y:S05]  /*d0a0*/  BSYNC B0 ;  /* 0x0000000000007941 */ /* 0x000fea0003800000 */
.L_x_1482:
[----:B------:R-:W-:Y:S01]  /*d0b0*/  PLOP3.LUT P0, PT, P4, PT, PT, 0x80, 0x8 ;  /* 0x000000000008781c */ /* 0x000fe2000270f070 */
[----:B------:R-:W-:-:S12]  /*d0c0*/  BRA `(.L_x_1484) ;  /* 0xffffff6c00ac7947 */ /* 0x000fd8000383ffff */
.L_x_1309:
[----:B------:R-:W-:Y:S01]  /*d0d0*/  BSSY B0, `(.L_x_1485) ;  /* 0x0000006000007945 */ /* 0x000fe20003800000 */
[----:B------:R-:W-:Y:S01]  /*d0e0*/  PLOP3.LUT P4, PT, P0, PT, PT, 0x8, 0x80 ;  /* 0x000000000080781c */ /* 0x000fe2000078e170 */
[----:B------:R-:W-:-:S12]  /*d0f0*/  IMAD.MOV.U32 R34, RZ, RZ, -0x1 ;  /* 0xffffffffff227424 */ /* 0x000fd800078e00ff */
[----:B------:R-:W-:Y:S05]  /*d100*/  WARPSYNC.COLLECTIVE R34, `(.L_x_1486) ;  /* 0x0000000022087348 */ /* 0x000fea0003c00000 */
[----:B------:R-:W-:Y:S01]  /*d110*/  VOTE.ANY R34, PT, P4 ;  /* 0x0000000000227806 */ /* 0x000fe200020e0100 */
[----:B------:R-:W-:Y:S06]  /*d120*/  ENDCOLLECTIVE ;  /* 0x000000000000791b */ /* 0x000fec0003800000 */
.L_x_1486:
[----:B------:R-:W-:Y:S05]  /*d130*/  BSYNC B0 ;  /* 0x0000000000007941 */ /* 0x000fea0003800000 */
.L_x_1485:
        /* <DEDUP_REMOVED lines=10> */
.L_x_1487:
[----:B------:R-:W-:Y:S02]  /*d1e0*/  IMAD.MOV.U32 R7, RZ, RZ, R51 ;  /* 0x000000ffff077224 */ /* 0x000fe400078e0033 */
[----:B------:R-:W-:-:S07]  /*d1f0*/  IMAD.MOV.U32 R53, RZ, RZ, R6 ;  /* 0x000000ffff357224 */ /* 0x000fce00078e0006 */
[----:B------:R-:W-:Y:S05]  /*d200*/  WARPSYNC.COLLECTIVE R34, `(.L_x_1488) ;  /* 0x0000000022087348 */ /* 0x000fea0003c00000 */
[----:B------:R0:W1:Y:S02]  /*d210*/  SHFL.DOWN P4, R6, R7, R4, R33 ;  /* 0x0800000407067389 */ /* 0x0000640000080021 */
[----:B01----:R-:W-:Y:S05]  /*d220*/  ENDCOLLECTIVE ;  /* 0x000000000000791b */ /* 0x003fea0003800000 */
.L_x_1488:
[----:B------:R-:W-:Y:S02]  /*d230*/  IMAD.MOV.U32 R7, RZ, RZ, R48 ;  /* 0x000000ffff077224 */ /* 0x000fe400078e0030 */
[----:B------:R-:W-:-:S07]  /*d240*/  IMAD.MOV.U32 R50, RZ, RZ, R6 ;  /* 0x000000ffff327224 */ /* 0x000fce00078e0006 */
[----:B------:R-:W-:Y:S05]  /*d250*/  WARPSYNC.COLLECTIVE R34, `(.L_x_1489) ;  /* 0x0000000022087348 */ /* 0x000fea0003c00000 */
[----:B------:R0:W1:Y:S02]  /*d260*/  SHFL.DOWN P4, R6, R7, R4, R33 ;  /* 0x0800000407067389 */ /* 0x0000640000080021 */
[----:B01----:R-:W-:Y:S05]  /*d270*/  ENDCOLLECTIVE ;  /* 0x000000000000791b */ /* 0x003fea0003800000 */
.L_x_1489:
[----:B------:R-:W-:Y:S01]  /*d280*/  IMAD.MOV.U32 R52, RZ, RZ, R6 ;  /* 0x000000ffff347224 */ /* 0x000fe200078e0006 */
[----:B------:R-:W-:Y:S06]  /*d290*/  BRA `(.L_x_1490) ;  /* 0xffffff6c00747947 */ /* 0x000fec000383ffff */
.L_x_1310:
[----:B------:R-:W-:Y:S01]  /*d2a0*/  BSSY B0, `(.L_x_1491) ;  /* 0x0000006000007945 */ /* 0x000fe20003800000 */
[----:B------:R-:W-:Y:S02]  /*d2b0*/  IMAD.MOV.U32 R4, RZ, RZ, 0x1 ;  /* 0x00000001ff047424 */ /* 0x000fe400078e00ff */
[----:B------:R-:W-:-:S07]  /*d2c0*/  IMAD.MOV.U32 R34, RZ, RZ, -0x1 ;  /* 0xffffffffff227424 */ /* 0x000fce00078e00ff */
[----:B--23--:R-:W-:Y:S05]  /*d2d0*/  WARPSYNC.COLLECTIVE R34, `(.L_x_1492) ;  /* 0x0000000022087348 */ /* 0x00cfea0003c00000 */
[----:B------:R0:W1:Y:S02]  /*d2e0*/  SHFL.DOWN P4, R6, R7, R4, R33 ;  /* 0x0800000407067389 */ /* 0x0000640000080021 */
[----:B0123--:R-:W-:Y:S05]  /*d2f0*/  ENDCOLLECTIVE ;  /* 0x000000000000791b */ /* 0x00ffea0003800000 */
.L_x_1492:
[----:B------:R-:W-:Y:S05]  /*d300*/  BSYNC B0 ;  /* 0x0000000000007941 */ /* 0x000fea0003800000 */
.L_x_1491:
[----:B------:R-:W-:Y:S05]  /*d310*/  BRA `(.L_x_1493) ;  /* 0xffffff6c006c7947 */ /* 0x000fea000383ffff */
.L_x_1311:
[----:B------:R-:W-:Y:S01]  /*d320*/  BSSY B0, `(.L_x_1494) ;  /* 0x0000007000007945 */ /* 0x000fe20003800000 */
[----:B------:R-:W-:Y:S02]  /*d330*/  IMAD.MOV.U32 R7, RZ, RZ, R32 ;  /* 0x000000ffff077224 */ /* 0x000fe400078e0020 */
[----:B------:R-:W-:Y:S02]  /*d340*/  IMAD.MOV.U32 R4, RZ, RZ, 0x2 ;  /* 0x00000002ff047424 */ /* 0x000fe400078e00ff */
[----:B------:R-:W-:-:S07]  /*d350*/  IMAD.MOV.U32 R34, RZ, RZ, -0x1 ;  /* 0xffffffffff227424 */ /* 0x000fce00078e00ff */
[----:B------:R-:W-:Y:S05]  /*d360*/  WARPSYNC.COLLECTIVE R34, `(.L_x_1495) ;  /* 0x0000000022087348 */ /* 0x000fea0003c00000 */
[----:B------:R0:W1:Y:S02]  /*d370*/  SHFL.DOWN P4, R6, R7, R4, R33 ;  /* 0x0800000407067389 */ /* 0x0000640000080021 */
[----:B01----:R-:W-:Y:S05]  /*d380*/  ENDCOLLECTIVE ;  /* 0x000000000000791b */ /* 0x003fea0003800000 */
.L_x_1495:
[----:B------:R-:W-:Y:S05]  /*d390*/  BSYNC B0 ;  /* 0x0000000000007941 */ /* 0x000fea0003800000 */
.L_x_1494:
[----:B------:R-:W-:Y:S02]  /*d3a0*/  IMAD.MOV.U32 R7, RZ, RZ, R51 ;  /* 0x000000ffff077224 */ /* 0x000fe400078e0033 */
[----:B------:R-:W-:Y:S02]  /*d3b0*/  IMAD.MOV.U32 R4, RZ, RZ, 0x2 ;  /* 0x00000002ff047424 */ /* 0x000fe400078e00ff */
[----:B------:R-:W-:Y:S02]  /*d3c0*/  IMAD.MOV.U32 R34, RZ, RZ, -0x1 ;  /* 0xffffffffff227424 */ /* 0x000fe400078e00ff */
[----:B------:R-:W-:-:S07]  /*d3d0*/  IMAD.MOV.U32 R53, RZ, RZ, R6 ;  /* 0x000000ffff357224 */ /* 0x000fce00078e0006 */
[----:B------:R-:W-:Y:S05]  /*d3e0*/  WARPSYNC.COLLECTIVE R34, `(.L_x_1496) ;  /* 0x0000000022087348 */ /* 0x000fea0003c00000 */
[----:B------:R0:W1:Y:S02]  /*d3f0*/  SHFL.DOWN P4, R6, R7, R4, R33 ;  /* 0x0800000407067389 */ /* 0x0000640000080021 */
[----:B01----:R-:W-:Y:S05]  /*d400*/  ENDCOLLECTIVE ;  /* 0x000000000000791b */ /* 0x003fea0003800000 */
.L_x_1496:
[----:B------:R-:W-:Y:S02]  /*d410*/  IMAD.MOV.U32 R7, RZ, RZ, R48 ;  /* 0x000000ffff077224 */ /* 0x000fe400078e0030 */
[----:B------:R-:W-:-:S07]  /*d420*/  IMAD.MOV.U32 R50, RZ, RZ, R6 ;  /* 0x000000ffff327224 */ /* 0x000fce00078e0006 */
[----:B------:R-:W-:Y:S05]  /*d430*/  WARPSYNC.COLLECTIVE R34, `(.L_x_1497) ;  /* 0x0000000022087348 */ /* 0x000fea0003c00000 */
[----:B------:R0:W1:Y:S02]  /*d440*/  SHFL.DOWN P4, R6, R7, R4, R33 ;  /* 0x0800000407067389 */ /* 0x0000640000080021 */
[----:B01----:R-:W-:Y:S05]  /*d450*/  ENDCOLLECTIVE ;  /* 0x000000000000791b */ /* 0x003fea0003800000 */
.L_x_1497:
[----:B------:R-:W-:Y:S01]  /*d460*/  IMAD.MOV.U32 R52, RZ, RZ, R6 ;  /* 0x000000ffff347224 */ /* 0x000fe200078e0006 */
[----:B------:R-:W-:Y:S06]  /*d470*/  BRA `(.L_x_1498) ;  /* 0xffffff6c003c7947 */ /* 0x000fec000383ffff */
.L_x_1312:
[----:B------:R-:W-:Y:S01]  /*d480*/  BSSY B0, `(.L_x_1499) ;  /* 0x0000006000007945 */ /* 0x000fe20003800000 */
[----:B------:R-:W-:Y:S02]  /*d490*/  IMAD.MOV.U32 R4, RZ, RZ, 0x2 ;  /* 0x00000002ff047424 */ /* 0x000fe400078e00ff */
[----:B------:R-:W-:-:S07]  /*d4a0*/  IMAD.MOV.U32 R34, RZ, RZ, -0x1 ;  /* 0xffffffffff227424 */ /* 0x000fce00078e00ff */
[----:B--23--:R-:W-:Y:S05]  /*d4b0*/  WARPSYNC.COLLECTIVE R34, `(.L_x_1500) ;  /* 0x0000000022087348 */ /* 0x00cfea0003c00000 */
[----:B------:R0:W1:Y:S02]  /*d4c0*/  SHFL.DOWN P4, R6, R7, R4, R33 ;  /* 0x0800000407067389 */ /* 0x0000640000080021 */
[----:B0123--:R-:W-:Y:S05]  /*d4d0*/  ENDCOLLECTIVE ;  /* 0x000000000000791b */ /* 0x00ffea0003800000 */
.L_x_1500:
[----:B------:R-:W-:Y:S05]  /*d4e0*/  BSYNC B0 ;  /* 0x0000000000007941 */ /* 0x000fea0003800000 */
.L_x_1499:
[----:B------:R-:W-:Y:S05]  /*d4f0*/  BRA `(.L_x_1501) ;  /* 0xffffff6c00347947 */ /* 0x000fea000383ffff */
.L_x_1313:
[----:B------:R-:W-:Y:S01]  /*d500*/  BSSY B0, `(.L_x_1502) ;  /* 0x0000007000007945 */ /* 0x000fe20003800000 */
[----:B------:R-:W-:Y:S02]  /*d510*/  IMAD.MOV.U32 R7, RZ, RZ, R32 ;  /* 0x000000ffff077224 */ /* 0x000fe400078e0020 */
[----:B------:R-:W-:Y:S02]  /*d520*/  IMAD.MOV.U32 R4, RZ, RZ, 0x4 ;  /* 0x00000004ff047424 */ /* 0x000fe400078e00ff */
[----:B------:R-:W-:-:S07]  /*d530*/  IMAD.MOV.U32 R34, RZ, RZ, -0x1 ;  /* 0xffffffffff227424 */ /* 0x000fce00078e00ff */
[----:B------:R-:W-:Y:S05]  /*d540*/  WARPSYNC.COLLECTIVE R34, `(.L_x_1503) ;  /* 0x0000000022087348 */ /* 0x000fea0003c00000 */
[----:B------:R0:W1:Y:S02]  /*d550*/  SHFL.DOWN P4, R6, R7, R4, R33 ;  /* 0x0800000407067389 */ /* 0x0000640000080021 */
[----:B01----:R-:W-:Y:S05]  /*d560*/  ENDCOLLECTIVE ;  /* 0x000000000000791b */ /* 0x003fea0003800000 */
.L_x_1503:
[----:B------:R-:W-:Y:S05]  /*d570*/  BSYNC B0 ;  /* 0x0000000000007941 */ /* 0x000fea0003800000 */
.L_x_1502:
[----:B------:R-:W-:Y:S02]  /*d580*/  IMAD.MOV.U32 R7, RZ, RZ, R51 ;  /* 0x000000ffff077224 */ /* 0x000fe400078e0033 */
[----:B------:R-:W-:Y:S02]  /*d590*/  IMAD.MOV.U32 R4, RZ, RZ, 0x4 ;  /* 0x00000004ff047424 */ /* 0x000fe400078e00ff */
[----:B------:R-:W-:Y:S02]  /*d5a0*/  IMAD.MOV.U32 R34, RZ, RZ, -0x1 ;  /* 0xffffffffff227424 */ /* 0x000fe400078e00ff */
[----:B------:R-:W-:-:S07]  /*d5b0*/  IMAD.MOV.U32 R53, RZ, RZ, R6 ;  /* 0x000000ffff357224 */ /* 0x000fce00078e0006 */
[----:B------:R-:W-:Y:S05]  /*d5c0*/  WARPSYNC.COLLECTIVE R34, `(.L_x_1504) ;  /* 0x0000000022087348 */ /* 0x000fea0003c00000 */
[----:B------:R0:W1:Y:S02]  /*d5d0*/  SHFL.DOWN P4, R6, R7, R4, R33 ;  /* 0x0800000407067389 */ /* 0x0000640000080021 */
[----:B01----:R-:W-:Y:S05]  /*d5e0*/  ENDCOLLECTIVE ;  /* 0x000000000000791b */ /* 0x003fea0003800000 */
.L_x_1504:
[----:B------:R-:W-:Y:S02]  /*d5f0*/  IMAD.MOV.U32 R7, RZ, RZ, R48 ;  /* 0x000000ffff077224 */ /* 0x000fe400078e0030 */
[----:B------:R-:W-:-:S07]  /*d600*/  IMAD.MOV.U32 R50, RZ, RZ, R6 ;  /* 0x000000ffff327224 */ /* 0x000fce00078e0006 */
[----:B------:R-:W-:Y:S05]  /*d610*/  WARPSYNC.COLLECTIVE R34, `(.L_x_1505) ;  /* 0x0000000022087348 */ /* 0x000fea0003c00000 */
[----:B------:R0:W1:Y:S02]  /*d620*/  SHFL.DOWN P4, R6, R7, R4, R33 ;  /* 0x0800000407067389 */ /* 0x0000640000080021 */
[----:B01----:R-:W-:Y:S05]  /*d630*/  ENDCOLLECTIVE ;  /* 0x000000000000791b */ /* 0x003fea0003800000 */
.L_x_1505:
[----:B------:R-:W-:Y:S01]  /*d640*/  IMAD.MOV.U32 R52, RZ, RZ, R6 ;  /* 0x000000ffff347224 */ /* 0x000fe200078e0006 */
[----:B------:R-:W-:Y:S06]  /*d650*/  BRA `(.L_x_1506) ;  /* 0xffffff6c00047947 */ /* 0x000fec000383ffff */
.L_x_1314:
[----:B------:R-:W-:Y:S01]  /*d660*/  BSSY B0, `(.L_x_1507) ;  /* 0x0000006000007945 */ /* 0x000fe20003800000 */
[----:B------:R-:W-:Y:S02]  /*d670*/  IMAD.MOV.U32 R4, RZ, RZ, 0x4 ;  /* 0x00000004ff047424 */ /* 0x000fe400078e00ff */
[----:B------:R-:W-:-:S07]  /*d680*/  IMAD.MOV.U32 R34, RZ, RZ, -0x1 ;  /* 0xffffffffff227424 */ /* 0x000fce00078e00ff */
[----:B--23--:R-:W-:Y:S05]  /*d690*/  WARPSYNC.COLLECTIVE R34, `(.L_x_1508) ;  /* 0x0000000022087348 */ /* 0x00cfea0003c00000 */
[----:B------:R0:W1:Y:S02]  /*d6a0*/  SHFL.DOWN P4, R6, R7, R4, R33 ;  /* 0x0800000407067389 */ /* 0x0000640000080021 */
[----:B0123--:R-:W-:Y:S05]  /*d6b0*/  ENDCOLLECTIVE ;  /* 0x000000000000791b */ /* 0x00ffea0003800000 */
.L_x_1508:
[----:B------:R-:W-:Y:S05]  /*d6c0*/  BSYNC B0 ;  /* 0x0000000000007941 */ /* 0x000fea0003800000 */
.L_x_1507:
[----:B------:R-:W-:Y:S05]  /*d6d0*/  BRA `(.L_x_1509) ;  /* 0xffffff6800fc7947 */ /* 0x000fea000383ffff */
.L_x_1315:
[----:B------:R-:W-:Y:S01]  /*d6e0*/  BSSY B0, `(.L_x_1510) ;  /* 0x0000007000007945 */ /* 0x000fe20003800000 */
[----:B------:R-:W-:Y:S02]  /*d6f0*/  IMAD.MOV.U32 R7, RZ, RZ, R32 ;  /* 0x000000ffff077224 */ /* 0x000fe400078e0020 */
[----:B------:R-:W-:Y:S02]  /*d700*/  IMAD.MOV.U32 R4, RZ, RZ, 0x8 ;  /* 0x00000008ff047424 */ /* 0x000fe400078e00ff */
[----:B------:R-:W-:-:S07]  /*d710*/  IMAD.MOV.U32 R34, RZ, RZ, -0x1 ;  /* 0xffffffffff227424 */ /* 0x000fce00078e00ff */
[----:B------:R-:W-:Y:S05]  /*d720*/  WARPSYNC.COLLECTIVE R34, `(.L_x_1511) ;  /* 0x0000000022087348 */ /* 0x000fea0003c00000 */
[----:B------:R0:W1:Y:S02]  /*d730*/  SHFL.DOWN P4, R6, R7, R4, R33 ;  /* 0x0800000407067389 */ /* 0x0000640000080021 */
[----:B01----:R-:W-:Y:S05]  /*d740*/  ENDCOLLECTIVE ;  /* 0x000000000000791b */ /* 0x003fea0003800000 */
.L_x_1511:
[----:B------:R-:W-:Y:S05]  /*d750*/  BSYNC B0 ;  /* 0x0000000000007941 */ /* 0x000fea0003800000 */
.L_x_1510:
[----:B------:R-:W-:Y:S02]  /*d760*/  IMAD.MOV.U32 R7, RZ, RZ, R51 ;  /* 0x000000ffff077224 */ /* 0x000fe400078e0033 */
[----:B------:R-:W-:Y:S02]  /*d770*/  IMAD.MOV.U32 R4, RZ, RZ, 0x8 ;  /* 0x00000008ff047424 */ /* 0x000fe400078e00ff */
[----:B------:R-:W-:Y:S02]  /*d780*/  IMAD.MOV.U32 R34, RZ, RZ, -0x1 ;  /* 0xffffffffff227424 */ /* 0x000fe400078e00ff */
[----:B------:R-:W-:-:S07]  /*d790*/  IMAD.MOV.U32 R53, RZ, RZ, R6 ;  /* 0x000000ffff357224 */ /* 0x000fce00078e0006 */
[----:B------:R-:W-:Y:S05]  /*d7a0*/  WARPSYNC.COLLECTIVE R34, `(.L_x_1512) ;  /* 0x0000000022087348 */ /* 0x000fea0003c00000 */
[----:B------:R0:W1:Y:S02]  /*d7b0*/  SHFL.DOWN P4, R6, R7, R4, R33 ;  /* 0x0800000407067389 */ /* 0x0000640000080021 */
[----:B01----:R-:W-:Y:S05]  /*d7c0*/  ENDCOLLECTIVE ;  /* 0x000000000000791b */ /* 0x003fea0003800000 */
.L_x_1512:
[----:B------:R-:W-:Y:S02]  /*d7d0*/  IMAD.MOV.U32 R7, RZ, RZ, R48 ;  /* 0x000000ffff077224 */ /* 0x000fe400078e0030 */
[----:B------:R-:W-:-:S07]  /*d7e0*/  IMAD.MOV.U32 R50, RZ, RZ, R6 ;  /* 0x000000ffff327224 */ /* 0x000fce00078e0006 */
[----:B------:R-:W-:Y:S05]  /*d7f0*/  WARPSYNC.COLLECTIVE R34, `(.L_x_1513) ;  /* 0x0000000022087348 */ /* 0x000fea0003c00000 */
[----:B------:R0:W1:Y:S02]  /*d800*/  SHFL.DOWN P4, R6, R7, R4, R33 ;  /* 0x0800000407067389 */ /* 0x0000640000080021 */
[----:B01----:R-:W-:Y:S05]  /*d810*/  ENDCOLLECTIVE ;  /* 0x000000000000791b */ /* 0x003fea0003800000 */
.L_x_1513:
[----:B------:R-:W-:Y:S01]  /*d820*/  IMAD.MOV.U32 R52, RZ, RZ, R6 ;  /* 0x000000ffff347224 */ /* 0x000fe200078e0006 */
[----:B------:R-:W-:Y:S06]  /*d830*/  BRA `(.L_x_1514) ;  /* 0xffffff6800cc7947 */ /* 0x000fec000383ffff */
.L_x_1316:
[----:B------:R-:W-:Y:S01]  /*d840*/  BSSY B0, `(.L_x_1515) ;  /* 0x0000006000007945 */ /* 0x000fe20003800000 */
[----:B------:R-:W-:Y:S02]  /*d850*/  IMAD.MOV.U32 R4, RZ, RZ, 0x8 ;  /* 0x00000008ff047424 */ /* 0x000fe400078e00ff */
[----:B------:R-:W-:-:S07]  /*d860*/  IMAD.MOV.U32 R34, RZ, RZ, -0x1 ;  /* 0xffffffffff227424 */ /* 0x000fce00078e00ff */
[----:B--23--:R-:W-:Y:S05]  /*d870*/  WARPSYNC.COLLECTIVE R34, `(.L_x_1516) ;  /* 0x0000000022087348 */ /* 0x00cfea0003c00000 */
[----:B------:R0:W1:Y:S02]  /*d880*/  SHFL.DOWN P4, R6, R7, R4, R33 ;  /* 0x0800000407067389 */ /* 0x0000640000080021 */
[----:B0123--:R-:W-:Y:S05]  /*d890*/  ENDCOLLECTIVE ;  /* 0x000000000000791b */ /* 0x00ffea0003800000 */
.L_x_1516:
[----:B------:R-:W-:Y:S05]  /*d8a0*/  BSYNC B0 ;  /* 0x0000000000007941 */ /* 0x000fea0003800000 */
.L_x_1515:
[----:B------:R-:W-:Y:S05]  /*d8b0*/  BRA `(.L_x_1517) ;  /* 0xffffff6800c47947 */ /* 0x000fea000383ffff */
.L_x_1317:
[----:B------:R-:W-:Y:S01]  /*d8c0*/  BSSY B0, `(.L_x_1518) ;  /* 0x0000007000007945 */ /* 0x000fe20003800000 */
[----:B------:R-:W-:Y:S02]  /*d8d0*/  IMAD.MOV.U32 R7, RZ, RZ, R32 ;  /* 0x000000ffff077224 */ /* 0x000fe400078e0020 */
[----:B------:R-:W-:Y:S02]  /*d8e0*/  IMAD.MOV.U32 R4, RZ, RZ, 0x10 ;  /* 0x00000010ff047424 */ /* 0x000fe400078e00ff */
[----:B------:R-:W-:-:S07]  /*d8f0*/  IMAD.MOV.U32 R34, RZ, RZ, -0x1 ;  /* 0xffffffffff227424 */ /* 0x000fce00078e00ff */
[----:B------:R-:W-:Y:S05]  /*d900*/  WARPSYNC.COLLECTIVE R34, `(.L_x_1519) ;  /* 0x0000000022087348 */ /* 0x000fea0003c00000 */
[----:B------:R0:W1:Y:S02]  /*d910*/  SHFL.DOWN P4, R6, R7, R4, R33 ;  /* 0x0800000407067389 */ /* 0x0000640000080021 */
[----:B01----:R-:W-:Y:S05]  /*d920*/  ENDCOLLECTIVE ;  /* 0x000000000000791b */ /* 0x003fea0003800000 */
.L_x_1519:
[----:B------:R-:W-:Y:S05]  /*d930*/  BSYNC B0 ;  /* 0x0000000000007941 */ /* 0x000fea0003800000 */
.L_x_1518:
[----:B------:R-:W-:Y:S02]  /*d940*/  IMAD.MOV.U32 R7, RZ, RZ, R51 ;  /* 0x000000ffff077224 */ /* 0x000fe400078e0033 */
[----:B------:R-:W-:Y:S02]  /*d950*/  IMAD.MOV.U32 R4, RZ, RZ, 0x10 ;  /* 0x00000010ff047424 */ /* 0x000fe400078e00ff */
[----:B------:R-:W-:Y:S02]  /*d960*/  IMAD.MOV.U32 R34, RZ, RZ, -0x1 ;  /* 0xffffffffff227424 */ /* 0x000fe400078e00ff */
[----:B------:R-:W-:-:S07]  /*d970*/  IMAD.MOV.U32 R53, RZ, RZ, R6 ;  /* 0x000000ffff357224 */ /* 0x000fce00078e0006 */
[----:B------:R-:W-:Y:S05]  /*d980*/  WARPSYNC.COLLECTIVE R34, `(.L_x_1520) ;  /* 0x0000000022087348 */ /* 0x000fea0003c00000 */
[----:B------:R0:W1:Y:S02]  /*d990*/  SHFL.DOWN P4, R6, R7, R4, R33 ;  /* 0x0800000407067389 */ /* 0x0000640000080021 */
[----:B01----:R-:W-:Y:S05]  /*d9a0*/  ENDCOLLECTIVE ;  /* 0x000000000000791b */ /* 0x003fea0003800000 */
.L_x_1520:
[----:B------:R-:W-:Y:S02]  /*d9b0*/  IMAD.MOV.U32 R7, RZ, RZ, R48 ;  /* 0x000000ffff077224 */ /* 0x000fe400078e0030 */
[----:B------:R-:W-:-:S07]  /*d9c0*/  IMAD.MOV.U32 R50, RZ, RZ, R6 ;  /* 0x000000ffff327224 */ /* 0x000fce00078e0006 */
[----:B------:R-:W-:Y:S05]  /*d9d0*/  WARPSYNC.COLLECTIVE R34, `(.L_x_1521) ;  /* 0x0000000022087348 */ /* 0x000fea0003c00000 */
[----:B------:R0:W1:Y:S02]  /*d9e0*/  SHFL.DOWN P4, R6, R7, R4, R33 ;  /* 0x0800000407067389 */ /* 0x0000640000080021 */
[----:B01----:R-:W-:Y:S05]  /*d9f0*/  ENDCOLLECTIVE ;  /* 0x000000000000791b */ /* 0x003fea0003800000 */
.L_x_1521:
[----:B------:R-:W-:Y:S05]  /*da00*/  BRA `(.L_x_1522) ;  /* 0xffffff6800987947 */ /* 0x000fea000383ffff */
.L_x_1318:
[----:B------:R-:W-:Y:S01]  /*da10*/  BSSY B0, `(.L_x_1523) ;  /* 0x0000006000007945 */ /* 0x000fe20003800000 */
[----:B------:R-:W-:Y:S02]  /*da20*/  IMAD.MOV.U32 R4, RZ, RZ, 0x10 ;  /* 0x00000010ff047424 */ /* 0x000fe400078e00ff */
[----:B------:R-:W-:-:S07]  /*da30*/  IMAD.MOV.U32 R34, RZ, RZ, -0x1 ;  /* 0xffffffffff227424 */ /* 0x000fce00078e00ff */
[----:B------:R-:W-:Y:S05]  /*da40*/  WARPSYNC.COLLECTIVE R34, `(.L_x_1524) ;  /* 0x0000000022087348 */ /* 0x000fea0003c00000 */
[----:B------:R0:W1:Y:S02]  /*da50*/  SHFL.DOWN P4, R6, R7, R4, R33 ;  /* 0x0800000407067389 */ /* 0x0000640000080021 */
[----:B01----:R-:W-:Y:S05]  /*da60*/  ENDCOLLECTIVE ;  /* 0x000000000000791b */ /* 0x003fea0003800000 */
.L_x_1524:
[----:B------:R-:W-:Y:S05]  /*da70*/  BSYNC B0 ;  /* 0x0000000000007941 */ /* 0x000fea0003800000 */
.L_x_1523:
[----:B------:R-:W-:Y:S05]  /*da80*/  BRA `(.L_x_1525) ;  /* 0xffffff6800b87947 */ /* 0x000fea000383ffff */
.L_x_1319:
[----:B------:R-:W-:Y:S01]  /*da90*/  BSSY B0, `(.L_x_1526) ;  /* 0x0000006000007945 */ /* 0x000fe20003800000 */
[----:B------:R-:W-:Y:S01]  /*daa0*/  PLOP3.LUT P5, PT, P0, PT, PT, 0x80, 0x8 ;  /* 0x000000000008781c */ /* 0x000fe200007af070 */
[----:B------:R-:W-:-:S12]  /*dab0*/  IMAD.MOV.U32 R34, RZ, RZ, -0x1 ;  /* 0xffffffffff227424 */ /* 0x000fd800078e00ff */
[----:B------:R-:W-:Y:S05]  /*dac0*/  WARPSYNC.COLLECTIVE R34, `(.L_x_1527) ;  /* 0x0000000022087348 */ /* 0x000fea0003c00000 */
[----:B------:R-:W-:Y:S01]  /*dad0*/  VOTE.ALL P5, P5 ;  /* 0x0000000000ff7806 */ /* 0x000fe200028a0000 */
[----:B------:R-:W-:-:S12]  /*dae0*/  ENDCOLLECTIVE ;  /* 0x000000000000791b */ /* 0x000fd80003800000 */
.L_x_1527:
[----:B------:R-:W-:Y:S05]  /*daf0*/  BSYNC B0 ;  /* 0x0000000000007941 */ /* 0x000fea0003800000 */
.L_x_1526:
[----:B------:R-:W-:Y:S01]  /*db00*/  PLOP3.LUT P0, PT, P5, PT, PT, 0x80, 0x8 ;  /* 0x000000000008781c */ /* 0x000fe20002f0f070 */
[----:B------:R-:W-:-:S12]  /*db10*/  BRA `(.L_x_1528) ;  /* 0xffffff6800ac7947 */ /* 0x000fd8000383ffff */
.L_x_1377:
[----:B------:R-:W-:Y:S01]  /*db20*/  BSSY B0, `(.L_x_1529) ;  /* 0x0000006000007945 */ /* 0x000fe20003800000 */
[----:B------:R-:W-:Y:S01]  /*db30*/  PLOP3.LUT P4, PT, P4, PT, PT, 0x8, 0x80 ;  /* 0x000000000080781c */ /* 0x000fe2000278e170 */
[----:B------:R-:W-:-:S12]  /*db40*/  IMAD.MOV.U32 R34, RZ, RZ, -0x1 ;  /* 0xffffffffff227424 */ /* 0x000fd800078e00ff */
[----:B--23--:R-:W-:Y:S05]  /*db50*/  WARPSYNC.COLLECTIVE R34, `(.L_x_1530) ;  /* 0x0000000022087348 */ /* 0x00cfea0003c00000 */
[----:B------:R-:W-:Y:S01]  /*db60*/  VOTE.ANY P4, P4 ;  /* 0x0000000000ff7806 */ /* 0x000fe20002080100 */
[----:B--23--:R-:W-:-:S12]  /*db70*/  ENDCOLLECTIVE ;  /* 0x000000000000791b */ /* 0x00cfd80003800000 */
.L_x_1530:
[----:B------:R-:W-:Y:S05]  /*db80*/  BSYNC B0 ;  /* 0x0000000000007941 */ /* 0x000fea0003800000 */
.L_x_1529:
[----:B------:R-:W-:Y:S05]  /*db90*/  BRA `(.L_x_1531) ;  /* 0xffffffc000e07947 */ /* 0x000fea000383ffff */
.L_x_1379:
[----:B------:R-:W0:Y:S01]  /*dba0*/  S2R R42, SR_GEMASK ;  /* 0x00000000002a7919 */ /* 0x000e220000003c00 */
[----:B------:R-:W-:Y:S01]  /*dbb0*/  BSSY B0, `(.L_x_1532) ;  /* 0x0000006000007945 */ /* 0x000fe20003800000 */
[----:B------:R-:W-:Y:S01]  /*dbc0*/  PLOP3.LUT P4, PT, P4, PT, PT, 0x8, 0x80 ;  /* 0x000000000080781c */ /* 0x000fe2000278e170 */
[----:B------:R-:W-:-:S12]  /*dbd0*/  IMAD.MOV.U32 R34, RZ, RZ, -0x1 ;  /* 0xffffffffff227424 */ /* 0x000fd800078e00ff */
[----:B0-23--:R-:W-:Y:S05]  /*dbe0*/  WARPSYNC.COLLECTIVE R34, `(.L_x_1533) ;  /* 0x0000000022087348 */ /* 0x00dfea0003c00000 */
[----:B------:R-:W-:Y:S01]  /*dbf0*/  VOTE.ANY R34, PT, P4 ;  /* 0x0000000000227806 */ /* 0x000fe200020e0100 */
[----:B0-23--:R-:W-:Y:S06]  /*dc00*/  ENDCOLLECTIVE ;  /* 0x000000000000791b */ /* 0x00dfec0003800000 */
.L_x_1533:
[----:B------:R-:W-:Y:S05]  /*dc10*/  BSYNC B0 ;  /* 0x0000000000007941 */ /* 0x000fea0003800000 */
.L_x_1532:
        /* <DEDUP_REMOVED lines=10> */
.L_x_1534:
[----:B------:R-:W-:Y:S02]  /*dcc0*/  IMAD.MOV.U32 R7, RZ, RZ, R41 ;  /* 0x000000ffff077224 */ /* 0x000fe400078e0029 */
[----:B------:R-:W-:-:S07]  /*dcd0*/  IMAD.MOV.U32 R25, RZ, RZ, R6 ;  /* 0x000000ffff197224 */ /* 0x000fce00078e0006 */
[----:B------:R-:W-:Y:S05]  /*dce0*/  WARPSYNC.COLLECTIVE R34, `(.L_x_1535) ;  /* 0x0000000022087348 */ /* 0x000fea0003c00000 */
[----:B------:R0:W1:Y:S02]  /*dcf0*/  SHFL.DOWN P4, R6, R7, R4, R33 ;  /* 0x0800000407067389 */ /* 0x0000640000080021 */
[----:B01----:R-:W-:Y:S05]  /*dd00*/  ENDCOLLECTIVE ;  /* 0x000000000000791b */ /* 0x003fea0003800000 */
.L_x_1535:
[----:B------:R-:W-:Y:S02]  /*dd10*/  IMAD.MOV.U32 R7, RZ, RZ, R38 ;  /* 0x000000ffff077224 */ /* 0x000fe400078e0026 */
[----:B------:R-:W-:-:S07]  /*dd20*/  IMAD.MOV.U32 R24, RZ, RZ, R6 ;  /* 0x000000ffff187224 */ /* 0x000fce00078e0006 */
[----:B------:R-:W-:Y:S05]  /*dd30*/  WARPSYNC.COLLECTIVE R34, `(.L_x_1536) ;  /* 0x0000000022087348 */ /* 0x000fea0003c00000 */
[----:B------:R0:W1:Y:S02]  /*dd40*/  SHFL.DOWN P4, R6, R7, R4, R33 ;  /* 0x0800000407067389 */ /* 0x0000640000080021 */
[----:B01----:R-:W-:Y:S05]  /*dd50*/  ENDCOLLECTIVE ;  /* 0x000000000000791b */ /* 0x003fea0003800000 */
.L_x_1536:
[----:B------:R-:W-:Y:S05]  /*dd60*/  BRA `(.L_x_1537) ;  /* 0xffffffc000ac7947 */ /* 0x000fea000383ffff */
.L_x_1380:
[----:B------:R-:W-:Y:S01]  /*dd70*/  BSSY B0, `(.L_x_1538) ;  /* 0x0000006000007945 */ /* 0x000fe20003800000 */
[----:B------:R-:W-:Y:S02]  /*dd80*/  IMAD.MOV.U32 R4, RZ, RZ, 0x1 ;  /* 0x00000001ff047424 */ /* 0x000fe400078e00ff */
[----:B------:R-:W-:-:S07]  /*dd90*/  IMAD.MOV.U32 R34, RZ, RZ, -0x1 ;  /* 0xffffffffff227424 */ /* 0x000fce00078e00ff */
[----:B--23--:R-:W-:Y:S05]  /*dda0*/  WARPSYNC.COLLECTIVE R34, `(.L_x_1539) ;  /* 0x0000000022087348 */ /* 0x00cfea0003c00000 */
[----:B------:R0:W1:Y:S02]  /*ddb0*/  SHFL.DOWN P4, R6, R7, R4, R33 ;  /* 0x0800000407067389 */ /* 0x0000640000080021 */
[----:B0123--:R-:W-:Y:S05]  /*ddc0*/  ENDCOLLECTIVE ;  /* 0x000000000000791b */ /* 0x00ffea0003800000 */
.L_x_1539:
[----:B------:R-:W-:Y:S05]  /*ddd0*/  BSYNC B0 ;  /* 0x0000000000007941 */ /* 0x000fea0003800000 */
.L_x_1538:
[----:B------:R-:W-:Y:S05]  /*dde0*/  BRA `(.L_x_1540) ;  /* 0xffffffc000b07947 */ /* 0x000fea000383ffff */
.L_x_1381:
[----:B------:R-:W-:Y:S01]  /*ddf0*/  BSSY B0, `(.L_x_1541) ;  /* 0x0000007000007945 */ /* 0x000fe20003800000 */
[----:B------:R-:W-:Y:S02]  /*de00*/  IMAD.MOV.U32 R7, RZ, RZ, R40 ;  /* 0x000000ffff077224 */ /* 0x000fe400078e0028 */
[----:B------:R-:W-:Y:S02]  /*de10*/  IMAD.MOV.U32 R4, RZ, RZ, 0x2 ;  /* 0x00000002ff047424 */ /* 0x000fe400078e00ff */
[----:B------:R-:W-:-:S07]  /*de20*/  IMAD.MOV.U32 R34, RZ, RZ, -0x1 ;  /* 0xffffffffff227424 */ /* 0x000fce00078e00ff */
[----:B--23--:R-:W-:Y:S05]  /*de30*/  WARPSYNC.COLLECTIVE R34, `(.L_x_1542) ;  /* 0x0000000022087348 */ /* 0x00cfea0003c00000 */
[----:B------:R0:W1:Y:S02]  /*de40*/  SHFL.DOWN P4, R6, R7, R4, R33 ;  /* 0x0800000407067389 */ /* 0x0000640000080021 */
[----:B0123--:R-:W-:Y:S05]  /*de50*/  ENDCOLLECTIVE ;  /* 0x000000000000791b */ /* 0x00ffea0003800000 */
.L_x_1542:
[----:B------:R-:W-:Y:S05]  /*de60*/  BSYNC B0 ;  /* 0x0000000000007941 */ /* 0x000fea0003800000 */
.L_x_1541:
[----:B------:R-:W-:Y:S02]  /*de70*/  IMAD.MOV.U32 R7, RZ, RZ, R41 ;  /* 0x000000ffff077224 */ /* 0x000fe400078e0029 */
[----:B------:R-:W-:Y:S02]  /*de80*/  IMAD.MOV.U32 R4, RZ, RZ, 0x2 ;  /* 0x00000002ff047424 */ /* 0x000fe400078e00ff */
[----:B------:R-:W-:Y:S02]  /*de90*/  IMAD.MOV.U32 R34, RZ, RZ, -0x1 ;  /* 0xffffffffff227424 */ /* 0x000fe400078e00ff */
[----:B------:R-:W-:-:S07]  /*dea0*/  IMAD.MOV.U32 R25, RZ, RZ, R6 ;  /* 0x000000ffff197224 */ /* 0x000fce00078e0006 */
[----:B------:R-:W-:Y:S05]  /*deb0*/  WARPSYNC.COLLECTIVE R34, `(.L_x_1543) ;  /* 0x0000000022087348 */ /* 0x000fea0003c00000 */
[----:B------:R0:W1:Y:S02]  /*dec0*/  SHFL.DOWN P4, R6, R7, R4, R33 ;  /* 0x0800000407067389 */ /* 0x0000640000080021 */
[----:B01----:R-:W-:Y:S05]  /*ded0*/  ENDCOLLECTIVE ;  /* 0x000000000000791b */ /* 0x003fea0003800000 */
.L_x_1543:
[----:B------:R-:W-:Y:S02]  /*dee0*/  IMAD.MOV.U32 R7, RZ, RZ, R38 ;  /* 0x000000ffff077224 */ /* 0x000fe400078e0026 */
[----:B------:R-:W-:-:S07]  /*def0*/  IMAD.MOV.U32 R24, RZ, RZ, R6 ;  /* 0x000000ffff187224 */ /* 0x000fce00078e0006 */
[----:B------:R-:W-:Y:S05]  /*df00*/  WARPSYNC.COLLECTIVE R34, `(.L_x_1544) ;  /* 0x0000000022087348 */ /* 0x000fea0003c00000 */
[----:B------:R0:W1:Y:S02]  /*df10*/  SHFL.DOWN P4, R6, R7, R4, R33 ;  /* 0x0800000407067389 */ /* 0x0000640000080021 */
[----:B01----:R-:W-:Y:S05]  /*df20*/  ENDCOLLECTIVE ;  /* 0x000000000000791b */ /* 0x003fea0003800000 */
.L_x_1544:
[----:B------:R-:W-:Y:S05]  /*df30*/  BRA `(.L_x_1545) ;  /* 0xffffffc000787947 */ /* 0x000fea000383ffff */
.L_x_1382:
[----:B------:R-:W-:Y:S01]  /*df40*/  BSSY B0, `(.L_x_1546) ;  /* 0x0000006000007945 */ /* 0x000fe20003800000 */
[----:B------:R-:W-:Y:S02]  /*df50*/  IMAD.MOV.U32 R4, RZ, RZ, 0x2 ;  /* 0x00000002ff047424 */ /* 0x000fe400078e00ff */
[----:B------:R-:W-:-:S07]  /*df60*/  IMAD.MOV.U32 R34, RZ, RZ, -0x1 ;  /* 0xffffffffff227424 */ /* 0x000fce00078e00ff */
[----:B--23--:R-:W-:Y:S05]  /*df70*/  WARPSYNC.COLLECTIVE R34, `(.L_x_1547) ;  /* 0x0000000022087348 */ /* 0x00cfea0003c00000 */
[----:B------:R0:W1:Y:S02]  /*df80*/  SHFL.DOWN P4, R6, R7, R4, R33 ;  /* 0x0800000407067389 */ /* 0x0000640000080021 */
[----:B0123--:R-:W-:Y:S05]  /*df90*/  ENDCOLLECTIVE ;  /* 0x000000000000791b */ /* 0x00ffea0003800000 */
.L_x_1547:
[----:B------:R-:W-:Y:S05]  /*dfa0*/  BSYNC B0 ;  /* 0x0000000000007941 */ /* 0x000fea0003800000 */
.L_x_1546:
[----:B------:R-:W-:Y:S05]  /*dfb0*/  BRA `(.L_x_1548) ;  /* 0xffffffc0007c7947 */ /* 0x000fea000383ffff */
.L_x_1383:
[----:B------:R-:W-:Y:S01]  /*dfc0*/  BSSY B0, `(.L_x_1549) ;  /* 0x0000007000007945 */ /* 0x000fe20003800000 */
[----:B------:R-:W-:Y:S02]  /*dfd0*/  IMAD.MOV.U32 R7, RZ, RZ, R40 ;  /* 0x000000ffff077224 */ /* 0x000fe400078e0028 */
[----:B------:R-:W-:Y:S02]  /*dfe0*/  IMAD.MOV.U32 R4, RZ, RZ, 0x4 ;  /* 0x00000004ff047424 */ /* 0x000fe400078e00ff */
[----:B------:R-:W-:-:S07]  /*dff0*/  IMAD.MOV.U32 R34, RZ, RZ, -0x1 ;  /* 0xffffffffff227424 */ /* 0x000fce00078e00ff */
[----:B--23--:R-:W-:Y:S05]  /*e000*/  WARPSYNC.COLLECTIVE R34, `(.L_x_1550) ;  /* 0x0000000022087348 */ /* 0x00cfea0003c00000 */
[----:B------:R0:W1:Y:S02]  /*e010*/  SHFL.DOWN P4, R6, R7, R4, R33 ;  /* 0x0800000407067389 */ /* 0x0000640000080021 */
[----:B0123--:R-:W-:Y:S05]  /*e020*/  ENDCOLLECTIVE ;  /* 0x000000000000791b */ /* 0x00ffea0003800000 */
.L_x_1550:
[----:B------:R-:W-:Y:S05]  /*e030*/  BSYNC B0 ;  /* 0x0000000000007941 */ /* 0x000fea0003800000 */
.L_x_1549:
[----:B------:R-:W-:Y:S02]  /*e040*/  IMAD.MOV.U32 R7, RZ, RZ, R41 ;  /* 0x000000ffff077224 */ /* 0x000fe400078e0029 */
[----:B------:R-:W-:Y:S02]  /*e050*/  IMAD.MOV.U32 R4, RZ, RZ, 0x4 ;  /* 0x00000004ff047424 */ /* 0x000fe400078e00ff */
[----:B------:R-:W-:Y:S02]  /*e060*/  IMAD.MOV.U32 R34, RZ, RZ, -0x1 ;  /* 0xffffffffff227424 */ /* 0x000fe400078e00ff */
[----:B------:R-:W-:-:S07]  /*e070*/  IMAD.MOV.U32 R25, RZ, RZ, R6 ;  /* 0x000000ffff197224 */ /* 0x000fce00078e0006 */
[----:B------:R-:W-:Y:S05]  /*e080*/  WARPSYNC.COLLECTIVE R34, `(.L_x_1551) ;  /* 0x0000000022087348 */ /* 0x000fea0003c00000 */
[----:B------:R0:W1:Y:S02]  /*e090*/  SHFL.DOWN P4, R6, R7, R4, R33 ;  /* 0x0800000407067389 */ /* 0x0000640000080021 */
[----:B01----:R-:W-:Y:S05]  /*e0a0*/  ENDCOLLECTIVE ;  /* 0x000000000000791b */ /* 0x003fea0003800000 */
.L_x_1551:
[----:B------:R-:W-:Y:S02]  /*e0b0*/  IMAD.MOV.U32 R7, RZ, RZ, R38 ;  /* 0x000000ffff077224 */ /* 0x000fe400078e0026 */
[----:B------:R-:W-:-:S07]  /*e0c0*/  IMAD.MOV.U32 R24, RZ, RZ, R6 ;  /* 0x000000ffff187224 */ /* 0x000fce00078e0006 */
[----:B------:R-:W-:Y:S05]  /*e0d0*/  WARPSYNC.COLLECTIVE R34, `(.L_x_1552) ;  /* 0x0000000022087348 */ /* 0x000fea0003c00000 */
[----:B------:R0:W1:Y:S02]  /*e0e0*/  SHFL.DOWN P4, R6, R7, R4, R33 ;  /* 0x0800000407067389 */ /* 0x0000640000080021 */
[----:B01----:R-:W-:Y:S05]  /*e0f0*/  ENDCOLLECTIVE ;  /* 0x000000000000791b */ /* 0x003fea0003800000 */
.L_x_1552:
[----:B------:R-:W-:Y:S05]  /*e100*/  BRA `(.L_x_1553) ;  /* 0xffffffc000487947 */ /* 0x000fea000383ffff */
.L_x_1384:
[----:B------:R-:W-:Y:S01]  /*e110*/  BSSY B0, `(.L_x_1554) ;  /* 0x0000006000007945 */ /* 0x000fe20003800000 */
[----:B------:R-:W-:Y:S02]  /*e120*/  IMAD.MOV.U32 R4, RZ, RZ, 0x4 ;  /* 0x00000004ff047424 */ /* 0x000fe400078e00ff */
[----:B------:R-:W-:-:S07]  /*e130*/  IMAD.MOV.U32 R34, RZ, RZ, -0x1 ;  /* 0xffffffffff227424 */ /* 0x000fce00078e00ff */
[----:B--23--:R-:W-:Y:S05]  /*e140*/  WARPSYNC.COLLECTIVE R34, `(.L_x_1555) ;  /* 0x0000000022087348 */ /* 0x00cfea0003c00000 */
[----:B------:R0:W1:Y:S02]  /*e150*/  SHFL.DOWN P4, R6, R7, R4, R33 ;  /* 0x0800000407067389 */ /* 0x0000640000080021 */
[----:B0123--:R-:W-:Y:S05]  /*e160*/  ENDCOLLECTIVE ;  /* 0x000000000000791b */ /* 0x00ffea0003800000 */
.L_x_1555:
[----:B------:R-:W-:Y:S05]  /*e170*/  BSYNC B0 ;  /* 0x0000000000007941 */ /* 0x000fea0003800000 */
.L_x_1554:
[----:B------:R-:W-:Y:S05]  /*e180*/  BRA `(.L_x_1556) ;  /* 0xffffffc0004c7947 */ /* 0x000fea000383ffff */
.L_x_1385:
[----:B------:R-:W-:Y:S01]  /*e190*/  BSSY B0, `(.L_x_1557) ;  /* 0x0000007000007945 */ /* 0x000fe20003800000 */
[----:B------:R-:W-:Y:S02]  /*e1a0*/  IMAD.MOV.U32 R7, RZ, RZ, R40 ;  /* 0x000000ffff077224 */ /* 0x000fe400078e0028 */
[----:B------:R-:W-:Y:S02]  /*e1b0*/  IMAD.MOV.U32 R4, RZ, RZ, 0x8 ;  /* 0x00000008ff047424 */ /* 0x000fe400078e00ff */
[----:B------:R-:W-:-:S07]  /*e1c0*/  IMAD.MOV.U32 R34, RZ, RZ, -0x1 ;  /* 0xffffffffff227424 */ /* 0x000fce00078e00ff */
[----:B--23--:R-:W-:Y:S05]  /*e1d0*/  WARPSYNC.COLLECTIVE R34, `(.L_x_1558) ;  /* 0x0000000022087348 */ /* 0x00cfea0003c00000 */
[----:B------:R0:W1:Y:S02]  /*e1e0*/  SHFL.DOWN P4, R6, R7, R4, R33 ;  /* 0x0800000407067389 */ /* 0x0000640000080021 */
[----:B0123--:R-:W-:Y:S05]  /*e1f0*/  ENDCOLLECTIVE ;  /* 0x000000000000791b */ /* 0x00ffea0003800000 */
.L_x_1558:
[----:B------:R-:W-:Y:S05]  /*e200*/  BSYNC B0 ;  /* 0x0000000000007941 */ /* 0x000fea0003800000 */
.L_x_1557:
[----:B------:R-:W-:Y:S02]  /*e210*/  IMAD.MOV.U32 R7, RZ, RZ, R41 ;  /* 0x000000ffff077224 */ /* 0x000fe400078e0029 */
[----:B------:R-:W-:Y:S02]  /*e220*/  IMAD.MOV.U32 R4, RZ, RZ, 0x8 ;  /* 0x00000008ff047424 */ /* 0x000fe400078e00ff */
[----:B------:R-:W-:Y:S02]  /*e230*/  IMAD.MOV.U32 R34, RZ, RZ, -0x1 ;  /* 0xffffffffff227424 */ /* 0x000fe400078e00ff */
[----:B------:R-:W-:-:S07]  /*e240*/  IMAD.MOV.U32 R25, RZ, RZ, R6 ;  /* 0x000000ffff197224 */ /* 0x000fce00078e0006 */
[----:B------:R-:W-:Y:S05]  /*e250*/  WARPSYNC.COLLECTIVE R34, `(.L_x_1559) ;  /* 0x0000000022087348 */ /* 0x000fea0003c00000 */
[----:B------:R0:W1:Y:S02]  /*e260*/  SHFL.DOWN P4, R6, R7, R4, R33 ;  /* 0x0800000407067389 */ /* 0x0000640000080021 */
[----:B01----:R-:W-:Y:S05]  /*e270*/  ENDCOLLECTIVE ;  /* 0x000000000000791b */ /* 0x003fea0003800000 */
.L_x_1559:
[----:B------:R-:W-:Y:S02]  /*e280*/  IMAD.MOV.U32 R7, RZ, RZ, R38 ;  /* 0x000000ffff077224 */ /* 0x000fe400078e0026 */
[----:B------:R-:W-:-:S07]  /*e290*/  IMAD.MOV.U32 R24, RZ, RZ, R6 ;  /* 0x000000ffff187224 */ /* 0x000fce00078e0006 */
[----:B------:R-:W-:Y:S05]  /*e2a0*/  WARPSYNC.COLLECTIVE R34, `(.L_x_1560) ;  /* 0x0000000022087348 */ /* 0x000fea0003c00000 */
[----:B------:R0:W1:Y:S02]  /*e2b0*/  SHFL.DOWN P4, R6, R7, R4, R33 ;  /* 0x0800000407067389 */ /* 0x0000640000080021 */
[----:B01----:R-:W-:Y:S05]  /*e2c0*/  ENDCOLLECTIVE ;  /* 0x000000000000791b */ /* 0x003fea0003800000 */
.L_x_1560:
[----:B------:R-:W-:Y:S05]  /*e2d0*/  BRA `(.L_x_1561) ;  /* 0xffffffc000187947 */ /* 0x000fea000383ffff */
.L_x_1386:
[----:B------:R-:W-:Y:S01]  /*e2e0*/  BSSY B0, `(.L_x_1562) ;  /* 0x0000006000007945 */ /* 0x000fe20003800000 */
[----:B------:R-:W-:Y:S02]  /*e2f0*/  IMAD.MOV.U32 R4, RZ, RZ, 0x8 ;  /* 0x00000008ff047424 */ /* 0x000fe400078e00ff */
[----:B------:R-:W-:-:S07]  /*e300*/  IMAD.MOV.U32 R34, RZ, RZ, -0x1 ;  /* 0xffffffffff227424 */ /* 0x000fce00078e00ff */
[----:B--23--:R-:W-:Y:S05]  /*e310*/  WARPSYNC.COLLECTIVE R34, `(.L_x_1563) ;  /* 0x0000000022087348 */ /* 0x00cfea0003c00000 */
[----:B------:R0:W1:Y:S02]  /*e320*/  SHFL.DOWN P4, R6, R7, R4, R33 ;  /* 0x0800000407067389 */ /* 0x0000640000080021 */
[----:B0123--:R-:W-:Y:S05]  /*e330*/  ENDCOLLECTIVE ;  /* 0x000000000000791b */ /* 0x00ffea0003800000 */
.L_x_1563:
[----:B------:R-:W-:Y:S05]  /*e340*/  BSYNC B0 ;  /* 0x0000000000007941 */ /* 0x000fea0003800000 */
.L_x_1562:
[----:B------:R-:W-:Y:S05]  /*e350*/  BRA `(.L_x_1564) ;  /* 0xffffffc0001c7947 */ /* 0x000fea000383ffff */
.L_x_1387:
[----:B------:R-:W-:Y:S01]  /*e360*/  BSSY B0, `(.L_x_1565) ;  /* 0x0000007000007945 */ /* 0x000fe20003800000 */
[----:B------:R-:W-:Y:S02]  /*e370*/  IMAD.MOV.U32 R7, RZ, RZ, R40 ;  /* 0x000000ffff077224 */ /* 0x000fe400078e0028 */
[----:B------:R-:W-:Y:S02]  /*e380*/  IMAD.MOV.U32 R4, RZ, RZ, 0x10 ;  /* 0x00000010ff047424 */ /* 0x000fe400078e00ff */
[----:B------:R-:W-:-:S07]  /*e390*/  IMAD.MOV.U32 R34, RZ, RZ, -0x1 ;  /* 0xffffffffff227424 */ /* 0x000fce00078e00ff */
[----:B--23--:R-:W-:Y:S05]  /*e3a0*/  WARPSYNC.COLLECTIVE R34, `(.L_x_1566) ;  /* 0x0000000022087348 */ /* 0x00cfea0003c00000 */
[----:B------:R0:W1:Y:S02]  /*e3b0*/  SHFL.DOWN P4, R6, R7, R4, R33 ;  /* 0x0800000407067389 */ /* 0x0000640000080021 */
[----:B0123--:R-:W-:Y:S05]  /*e3c0*/  ENDCOLLECTIVE ;  /* 0x000000000000791b */ /* 0x00ffea0003800000 */
.L_x_1566:
[----:B------:R-:W-:Y:S05]  /*e3d0*/  BSYNC B0 ;  /* 0x0000000000007941 */ /* 0x000fea0003800000 */
.L_x_1565:
[----:B------:R-:W-:Y:S02]  /*e3e0*/  IMAD.MOV.U32 R7, RZ, RZ, R41 ;  /* 0x000000ffff077224 */ /* 0x000fe400078e0029 */
[----:B------:R-:W-:Y:S02]  /*e3f0*/  IMAD.MOV.U32 R4, RZ, RZ, 0x10 ;  /* 0x00000010ff047424 */ /* 0x000fe400078e00ff */
[----:B------:R-:W-:Y:S02]  /*e400*/  IMAD.MOV.U32 R34, RZ, RZ, -0x1 ;  /* 0xffffffffff227424 */ /* 0x000fe400078e00ff */
[----:B------:R-:W-:-:S07]  /*e410*/  IMAD.MOV.U32 R47, RZ, RZ, R6 ;  /* 0x000000ffff2f7224 */ /* 0x000fce00078e0006 */
[----:B------:R-:W-:Y:S05]  /*e420*/  WARPSYNC.COLLECTIVE R34, `(.L_x_1567) ;  /* 0x0000000022087348 */ /* 0x000fea0003c00000 */
[----:B------:R0:W1:Y:S02]  /*e430*/  SHFL.DOWN P4, R6, R7, R4, R33 ;  /* 0x0800000407067389 */ /* 0x0000640000080021 */
[----:B01----:R-:W-:Y:S05]  /*e440*/  ENDCOLLECTIVE ;  /* 0x000000000000791b */ /* 0x003fea0003800000 */
.L_x_1567:
[----:B------:R-:W-:Y:S02]  /*e450*/  IMAD.MOV.U32 R7, RZ, RZ, R38 ;  /* 0x000000ffff077224 */ /* 0x000fe400078e0026 */
[----:B------:R-:W-:-:S07]  /*e460*/  IMAD.MOV.U32 R46, RZ, RZ, R6 ;  /* 0x000000ffff2e7224 */ /* 0x000fce00078e0006 */
[----:B------:R-:W-:Y:S05]  /*e470*/  WARPSYNC.COLLECTIVE R34, `(.L_x_1568) ;  /* 0x0000000022087348 */ /* 0x000fea0003c00000 */
[----:B------:R0:W1:Y:S02]  /*e480*/  SHFL.DOWN P4, R6, R7, R4, R33 ;  /* 0x0800000407067389 */ /* 0x0000640000080021 */
[----:B01----:R-:W-:Y:S05]  /*e490*/  ENDCOLLECTIVE ;  /* 0x000000000000791b */ /* 0x003fea0003800000 */
.L_x_1568:
[----:B------:R-:W-:Y:S05]  /*e4a0*/  BRA `(.L_x_1569) ;  /* 0xffffffbc00e87947 */ /* 0x000fea000383ffff */
.L_x_1388:
[----:B------:R-:W-:Y:S01]  /*e4b0*/  BSSY B0, `(.L_x_1570) ;  /* 0x0000006000007945 */ /* 0x000fe20003800000 */
[----:B------:R-:W-:Y:S02]  /*e4c0*/  IMAD.MOV.U32 R4, RZ, RZ, 0x10 ;  /* 0x00000010ff047424 */ /* 0x000fe400078e00ff */
[----:B------:R-:W-:-:S07]  /*e4d0*/  IMAD.MOV.U32 R34, RZ, RZ, -0x1 ;  /* 0xffffffffff227424 */ /* 0x000fce00078e00ff */
[----:B--23--:R-:W-:Y:S05]  /*e4e0*/  WARPSYNC.COLLECTIVE R34, `(.L_x_1571) ;  /* 0x0000000022087348 */ /* 0x00cfea0003c00000 */
[----:B------:R0:W1:Y:S02]  /*e4f0*/  SHFL.DOWN P4, R6, R7, R4, R33 ;  /* 0x0800000407067389 */ /* 0x0000640000080021 */
[----:B0123--:R-:W-:Y:S05]  /*e500*/  ENDCOLLECTIVE ;  /* 0x000000000000791b */ /* 0x00ffea0003800000 */
.L_x_1571:
[----:B------:R-:W-:Y:S05]  /*e510*/  BSYNC B0 ;  /* 0x0000000000007941 */ /* 0x000fea0003800000 */
.L_x_1570:
[----:B------:R-:W-:Y:S05]  /*e520*/  BRA `(.L_x_1572) ;  /* 0xffffffc000087947 */ /* 0x000fea000383ffff */
.L_x_1389:
[----:B------:R-:W-:Y:S01]  /*e530*/  BSSY B0, `(.L_x_1573) ;  /* 0x0000005000007945 */ /* 0x000fe20003800000 */
[----:B------:R-:W-:-:S07]  /*e540*/  IMAD.MOV.U32 R34, RZ, RZ, -0x1 ;  /* 0xffffffffff227424 */ /* 0x000fce00078e00ff */
[----:B--23--:R-:W-:Y:S05]  /*e550*/  WARPSYNC.COLLECTIVE R34, `(.L_x_1574) ;  /* 0x0000000022087348 */ /* 0x00cfea0003c00000 */
[----:B------:R-:W-:Y:S01]  /*e560*/  VOTE.ALL P5, P5 ;  /* 0x0000000000ff7806 */ /* 0x000fe200028a0000 */
[----:B--23--:R-:W-:-:S12]  /*e570*/  ENDCOLLECTIVE ;  /* 0x000000000000791b */ /* 0x00cfd80003800000 */
.L_x_1574:
[----:B------:R-:W-:Y:S05]  /*e580*/  BSYNC B0 ;  /* 0x0000000000007941 */ /* 0x000fea0003800000 */
.L_x_1573:
[----:B------:R-:W-:Y:S05]  /*e590*/  BRA `(.L_x_1575) ;  /* 0xffffffc000007947 */ /* 0x000fea000383ffff */
.L_x_1391:
[----:B------:R-:W-:Y:S01]  /*e5a0*/  BSSY B0, `(.L_x_1576) ;  /* 0x0000006000007945 */ /* 0x000fe20003800000 */
[----:B------:R-:W-:Y:S01]  /*e5b0*/  PLOP3.LUT P4, PT, P4, PT, PT, 0x8, 0x80 ;  /* 0x000000000080781c */ /* 0x000fe2000278e170 */
[----:B------:R-:W-:-:S12]  /*e5c0*/  IMAD.MOV.U32 R34, RZ, RZ, -0x1 ;  /* 0xffffffffff227424 */ /* 0x000fd800078e00ff */
[----:B--23--:R-:W-:Y:S05]  /*e5d0*/  WARPSYNC.COLLECTIVE R34, `(.L_x_1577) ;  /* 0x0000000022087348 */ /* 0x00cfea0003c00000 */
[----:B------:R-:W-:Y:S01]  /*e5e0*/  VOTE.ANY P4, P4 ;  /* 0x0000000000ff7806 */ /* 0x000fe20002080100 */
[----:B--23--:R-:W-:-:S12]  /*e5f0*/  ENDCOLLECTIVE ;  /* 0x000000000000791b */ /* 0x00cfd80003800000 */
.L_x_1577:
[----:B------:R-:W-:Y:S05]  /*e600*/  BSYNC B0 ;  /* 0x0000000000007941 */ /* 0x000fea0003800000 */
.L_x_1576:
[----:B------:R-:W-:Y:S05]  /*e610*/  BRA `(.L_x_1578) ;  /* 0xffffffc000007947 */ /* 0x000fea000383ffff */
.L_x_1393:
[----:B------:R-:W-:Y:S01]  /*e620*/  BSSY B0, `(.L_x_1579) ;  /* 0x0000006000007945 */ /* 0x000fe20003800000 */
[----:B------:R-:W-:Y:S01]  /*e630*/  PLOP3.LUT P4, PT, P4, PT, PT, 0x8, 0x80 ;  /* 0x000000000080781c */ /* 0x000fe2000278e170 */
[----:B------:R-:W-:-:S12]  /*e640*/  IMAD.MOV.U32 R34, RZ, RZ, -0x1 ;  /* 0xffffffffff227424 */ /* 0x000fd800078e00ff */
[----:B--23--:R-:W-:Y:S05]  /*e650*/  WARPSYNC.COLLECTIVE R34, `(.L_x_1580) ;  /* 0x0000000022087348 */ /* 0x00cfea0003c00000 */
[----:B------:R-:W-:Y:S01]  /*e660*/  VOTE.ANY R34, PT, P4 ;  /* 0x0000000000227806 */ /* 0x000fe200020e0100 */
[----:B--23--:R-:W-:Y:S06]  /*e670*/  ENDCOLLECTIVE ;  /* 0x000000000000791b */ /* 0x00cfec0003800000 */
.L_x_1580:
[----:B------:R-:W-:Y:S05]  /*e680*/  BSYNC B0 ;  /* 0x0000000000007941 */ /* 0x000fea0003800000 */
.L_x_1579:
        /* <DEDUP_REMOVED lines=10> */
.L_x_1581:
[----:B------:R-:W-:Y:S02]  /*e730*/  IMAD.MOV.U32 R7, RZ, RZ, R32 ;  /* 0x000000ffff077224 */ /* 0x000fe400078e0020 */
[----:B------:R-:W-:-:S07]  /*e740*/  IMAD.MOV.U32 R48, RZ, RZ, R6 ;  /* 0x000000ffff307224 */ /* 0x000fce00078e0006 */
[----:B------:R-:W-:Y:S05]  /*e750*/  WARPSYNC.COLLECTIVE R34, `(.L_x_1582) ;  /* 0x0000000022087348 */ /* 0x000fea0003c00000 */
[----:B------:R0:W1:Y:S02]  /*e760*/  SHFL.DOWN P4, R6, R7, R4, R33 ;  /* 0x0800000407067389 */ /* 0x0000640000080021 */
[----:B01----:R-:W-:Y:S05]  /*e770*/  ENDCOLLECTIVE ;  /* 0x000000000000791b */ /* 0x003fea0003800000 */
.L_x_1582:
[----:B------:R-:W-:Y:S02]  /*e780*/  IMAD.MOV.U32 R7, RZ, RZ, R46 ;  /* 0x000000ffff077224 */ /* 0x000fe400078e002e */
[----:B------:R-:W-:-:S07]  /*e790*/  IMAD.MOV.U32 R51, RZ, RZ, R6 ;  /* 0x000000ffff337224 */ /* 0x000fce00078e0006 */
[----:B------:R-:W-:Y:S05]  /*e7a0*/  WARPSYNC.COLLECTIVE R34, `(.L_x_1583) ;  /* 0x0000000022087348 */ /* 0x000fea0003c00000 */
[----:B------:R0:W1:Y:S02]  /*e7b0*/  SHFL.DOWN P4, R6, R7, R4, R33 ;  /* 0x0800000407067389 */ /* 0x0000640000080021 */
[----:B01----:R-:W-:Y:S05]  /*e7c0*/  ENDCOLLECTIVE ;  /* 0x000000000000791b */ /* 0x003fea0003800000 */
.L_x_1583:
[----:B------:R-:W-:Y:S05]  /*e7d0*/  BRA `(.L_x_1584) ;  /* 0xffffffbc00cc7947 */ /* 0x000fea000383ffff */
.L_x_1394:
[----:B------:R-:W-:Y:S01]  /*e7e0*/  BSSY B0, `(.L_x_1585) ;  /* 0x0000006000007945 */ /* 0x000fe20003800000 */
[----:B------:R-:W-:Y:S02]  /*e7f0*/  IMAD.MOV.U32 R4, RZ, RZ, 0x1 ;  /* 0x00000001ff047424 */ /* 0x000fe400078e00ff */
[----:B------:R-:W-:-:S07]  /*e800*/  IMAD.MOV.U32 R34, RZ, RZ, -0x1 ;  /* 0xffffffffff227424 */ /* 0x000fce00078e00ff */
[----:B--23--:R-:W-:Y:S05]  /*e810*/  WARPSYNC.COLLECTIVE R34, `(.L_x_1586) ;  /* 0x0000000022087348 */ /* 0x00cfea0003c00000 */
[----:B------:R0:W1:Y:S02]  /*e820*/  SHFL.DOWN P4, R6, R7, R4, R33 ;  /* 0x0800000407067389 */ /* 0x0000640000080021 */
[----:B0123--:R-:W-:Y:S05]  /*e830*/  ENDCOLLECTIVE ;  /* 0x000000000000791b */ /* 0x00ffea0003800000 */
.L_x_1586:
[----:B------:R-:W-:Y:S05]  /*e840*/  BSYNC B0 ;  /* 0x0000000000007941 */ /* 0x000fea0003800000 */
.L_x_1585:
[----:B------:R-:W-:Y:S05]  /*e850*/  BRA `(.L_x_1587) ;  /* 0xffffffbc00d07947 */ /* 0x000fea000383ffff */
.L_x_1395:
[----:B------:R-:W-:Y:S01]  /*e860*/  BSSY B0, `(.L_x_1588) ;  /* 0x0000007000007945 */ /* 0x000fe20003800000 */
[----:B------:R-:W-:Y:S02]  /*e870*/  IMAD.MOV.U32 R7, RZ, RZ, R49 ;  /* 0x000000ffff077224 */ /* 0x000fe400078e0031 */
[----:B------:R-:W-:Y:S02]  /*e880*/  IMAD.MOV.U32 R4, RZ, RZ, 0x2 ;  /* 0x00000002ff047424 */ /* 0x000fe400078e00ff */
[----:B------:R-:W-:-:S07]  /*e890*/  IMAD.MOV.U32 R34, RZ, RZ, -0x1 ;  /* 0xffffffffff227424 */ /* 0x000fce00078e00ff */
[----:B--23--:R-:W-:Y:S05]  /*e8a0*/  WARPSYNC.COLLECTIVE R34, `(.L_x_1589) ;  /* 0x0000000022087348 */ /* 0x00cfea0003c00000 */
[----:B------:R0:W1:Y:S02]  /*e8b0*/  SHFL.DOWN P4, R6, R7, R4, R33 ;  /* 0x0800000407067389 */ /* 0x0000640000080021 */
[----:B0123--:R-:W-:Y:S05]  /*e8c0*/  ENDCOLLECTIVE ;  /* 0x000000000000791b */ /* 0x00ffea0003800000 */
.L_x_1589:
[----:B------:R-:W-:Y:S05]  /*e8d0*/  BSYNC B0 ;  /* 0x0000000000007941 */ /* 0x000fea0003800000 */
.L_x_1588:
[----:B------:R-:W-:Y:S02]  /*e8e0*/  IMAD.MOV.U32 R7, RZ, RZ, R32 ;  /* 0x000000ffff077224 */ /* 0x000fe400078e0020 */
[----:B------:R-:W-:Y:S02]  /*e8f0*/  IMAD.MOV.U32 R4, RZ, RZ, 0x2 ;  /* 0x00000002ff047424 */ /* 0x000fe400078e00ff */
[----:B------:R-:W-:Y:S02]  /*e900*/  IMAD.MOV.U32 R34, RZ, RZ, -0x1 ;  /* 0xffffffffff227424 */ /* 0x000fe400078e00ff */
[----:B------:R-:W-:-:S07]  /*e910*/  IMAD.MOV.U32 R48, RZ, RZ, R6 ;  /* 0x000000ffff307224 */ /* 0x000fce00078e0006 */
[----:B------:R-:W-:Y:S05]  /*e920*/  WARPSYNC.COLLECTIVE R34, `(.L_x_1590) ;  /* 0x0000000022087348 */ /* 0x000fea0003c00000 */
[----:B------:R0:W1:Y:S02]  /*e930*/  SHFL.DOWN P4, R6, R7, R4, R33 ;  /* 0x0800000407067389 */ /* 0x0000640000080021 */
[----:B01----:R-:W-:Y:S05]  /*e940*/  ENDCOLLECTIVE ;  /* 0x000000000000791b */ /* 0x003fea0003800000 */
.L_x_1590:
[----:B------:R-:W-:Y:S02]  /*e950*/  IMAD.MOV.U32 R7, RZ, RZ, R46 ;  /* 0x000000ffff077224 */ /* 0x000fe400078e002e */
[----:B------:R-:W-:-:S07]  /*e960*/  IMAD.MOV.U32 R51, RZ, RZ, R6 ;  /* 0x000000ffff337224 */ /* 0x000fce00078e0006 */
[----:B------:R-:W-:Y:S05]  /*e970*/  WARPSYNC.COLLECTIVE R34, `(.L_x_1591) ;  /* 0x0000000022087348 */ /* 0x000fea0003c00000 */
[----:B------:R0:W1:Y:S02]  /*e980*/  SHFL.DOWN P4, R6, R7, R4, R33 ;  /* 0x0800000407067389 */ /* 0x0000640000080021 */
[----:B01----:R-:W-:Y:S05]  /*e990*/  ENDCOLLECTIVE ;  /* 0x000000000000791b */ /* 0x003fea0003800000 */
.L_x_1591:
[----:B------:R-:W-:Y:S05]  /*e9a0*/  BRA `(.L_x_1592) ;  /* 0xffffffbc00987947 */ /* 0x000fea000383ffff */
.L_x_1396:
[----:B------:R-:W-:Y:S01]  /*e9b0*/  BSSY B0, `(.L_x_1593) ;  /* 0x0000006000007945 */ /* 0x000fe20003800000 */
[----:B------:R-:W-:Y:S02]  /*e9c0*/  IMAD.MOV.U32 R4, RZ, RZ, 0x2 ;  /* 0x00000002ff047424 */ /* 0x000fe400078e00ff */
[----:B------:R-:W-:-:S07]  /*e9d0*/  IMAD.MOV.U32 R34, RZ, RZ, -0x1 ;  /* 0xffffffffff227424 */ /* 0x000fce00078e00ff */
[----:B--23--:R-:W-:Y:S05]  /*e9e0*/  WARPSYNC.COLLECTIVE R34, `(.L_x_1594) ;  /* 0x0000000022087348 */ /* 0x00cfea0003c00000 */
[----:B------:R0:W1:Y:S02]  /*e9f0*/  SHFL.DOWN P4, R6, R7, R4, R33 ;  /* 0x0800000407067389 */ /* 0x0000640000080021 */
[----:B0123--:R-:W-:Y:S05]  /*ea00*/  ENDCOLLECTIVE ;  /* 0x000000000000791b */ /* 0x00ffea0003800000 */
.L_x_1594:
[----:B------:R-:W-:Y:S05]  /*ea10*/  BSYNC B0 ;  /* 0x0000000000007941 */ /* 0x000fea0003800000 */
.L_x_1593:
[----:B------:R-:W-:Y:S05]  /*ea20*/  BRA `(.L_x_1595) ;  /* 0xffffffbc009c7947 */ /* 0x000fea000383ffff */
.L_x_1397:
[----:B------:R-:W-:Y:S01]  /*ea30*/  BSSY B0, `(.L_x_1596) ;  /* 0x0000007000007945 */ /* 0x000fe20003800000 */
[----:B------:R-:W-:Y:S02]  /*ea40*/  IMAD.MOV.U32 R7, RZ, RZ, R49 ;  /* 0x000000ffff077224 */ /* 0x000fe400078e0031 */
[----:B------:R-:W-:Y:S02]  /*ea50*/  IMAD.MOV.U32 R4, RZ, RZ, 0x4 ;  /* 0x00000004ff047424 */ /* 0x000fe400078e00ff */
[----:B------:R-:W-:-:S07]  /*ea60*/  IMAD.MOV.U32 R34, RZ, RZ, -0x1 ;  /* 0xffffffffff227424 */ /* 0x000fce00078e00ff */
[----:B--23--:R-:W-:Y:S05]  /*ea70*/  WARPSYNC.COLLECTIVE R34, `(.L_x_1597) ;  /* 0x0000000022087348 */ /* 0x00cfea0003c00000 */
[----:B------:R0:W1:Y:S02]  /*ea80*/  SHFL.DOWN P4, R6, R7, R4, R33 ;  /* 0x0800000407067389 */ /* 0x0000640000080021 */
[----:B0123--:R-:W-:Y:S05]  /*ea90*/  ENDCOLLECTIVE ;  /* 0x000000000000791b */ /* 0x00ffea0003800000 */
.L_x_1597:
[----:B------:R-:W-:Y:S05]  /*eaa0*/  BSYNC B0 ;  /* 0x0000000000007941 */ /* 0x000fea0003800000 */
.L_x_1596:
[----:B------:R-:W-:Y:S02]  /*eab0*/  IMAD.MOV.U32 R7, RZ, RZ, R32 ;  /* 0x000000ffff077224 */ /* 0x000fe400078e0020 */
[----:B------:R-:W-:Y:S02]  /*eac0*/  IMAD.MOV.U32 R4, RZ, RZ, 0x4 ;  /* 0x00000004ff047424 */ /* 0x000fe400078e00ff */
[----:B------:R-:W-:Y:S02]  /*ead0*/  IMAD.MOV.U32 R34, RZ, RZ, -0x1 ;  /* 0xffffffffff227424 */ /* 0x000fe400078e00ff */
[----:B------:R-:W-:-:S07]  /*eae0*/  IMAD.MOV.U32 R48, RZ, RZ, R6 ;  /* 0x000000ffff307224 */ /* 0x000fce00078e0006 */
[----:B------:R-:W-:Y:S05]  /*eaf0*/  WARPSYNC.COLLECTIVE R34, `(.L_x_1598) ;  /* 0x0000000022087348 */ /* 0x000fea0003c00000 */
[----:B------:R0:W1:Y:S02]  /*eb00*/  SHFL.DOWN P4, R6, R7, R4, R33 ;  /* 0x0800000407067389 */ /* 0x0000640000080021 */
[----:B01----:R-:W-:Y:S05]  /*eb10*/  ENDCOLLECTIVE ;  /* 0x000000000000791b */ /* 0x003fea0003800000 */
.L_x_1598:
[----:B------:R-:W-:Y:S02]  /*eb20*/  IMAD.MOV.U32 R7, RZ, RZ, R46 ;  /* 0x000000ffff077224 */ /* 0x000fe400078e002e */
[----:B------:R-:W-:-:S07]  /*eb30*/  IMAD.MOV.U32 R51, RZ, RZ, R6 ;  /* 0x000000ffff337224 */ /* 0x000fce00078e0006 */
[----:B------:R-:W-:Y:S05]  /*eb40*/  WARPSYNC.COLLECTIVE R34, `(.L_x_1599) ;  /* 0x0000000022087348 */ /* 0x000fea0003c00000 */
[----:B------:R0:W1:Y:S02]  /*eb50*/  SHFL.DOWN P4, R6, R7, R4, R33 ;  /* 0x0800000407067389 */ /* 0x0000640000080021 */
[----:B01----:R-:W-:Y:S05]  /*eb60*/  ENDCOLLECTIVE ;  /* 0x000000000000791b */ /* 0x003fea0003800000 */
.L_x_1599:
[----:B------:R-:W-:Y:S05]  /*eb70*/  BRA `(.L_x_1600) ;  /* 0xffffffbc00647947 */ /* 0x000fea000383ffff */
.L_x_1398:
[----:B------:R-:W-:Y:S01]  /*eb80*/  BSSY B0, `(.L_x_1601) ;  /* 0x0000006000007945 */ /* 0x000fe20003800000 */
[----:B------:R-:W-:Y:S02]  /*eb90*/  IMAD.MOV.U32 R4, RZ, RZ, 0x4 ;  /* 0x00000004ff047424 */ /* 0x000fe400078e00ff */
[----:B------:R-:W-:-:S07]  /*eba0*/  IMAD.MOV.U32 R34, RZ, RZ, -0x1 ;  /* 0xffffffffff227424 */ /* 0x000fce00078e00ff */
[----:B--23--:R-:W-:Y:S05]  /*ebb0*/  WARPSYNC.COLLECTIVE R34, `(.L_x_1602) ;  /* 0x0000000022087348 */ /* 0x00cfea0003c00000 */
[----:B------:R0:W1:Y:S02]  /*ebc0*/  SHFL.DOWN P4, R6, R7, R4, R33 ;  /* 0x0800000407067389 */ /* 0x0000640000080021 */
[----:B0123--:R-:W-:Y:S05]  /*ebd0*/  ENDCOLLECTIVE ;  /* 0x000000000000791b */ /* 0x00ffea0003800000 */
.L_x_1602:
[----:B------:R-:W-:Y:S05]  /*ebe0*/  BSYNC B0 ;  /* 0x0000000000007941 */ /* 0x000fea0003800000 */
.L_x_1601:
[----:B------:R-:W-:Y:S05]  /*ebf0*/  BRA `(.L_x_1603) ;  /* 0xffffffbc00687947 */ /* 0x000fea000383ffff */
.L_x_1399:
[----:B------:R-:W-:Y:S01]  /*ec00*/  BSSY B0, `(.L_x_1604) ;  /* 0x0000007000007945 */ /* 0x000fe20003800000 */
[----:B------:R-:W-:Y:S02]  /*ec10*/  IMAD.MOV.U32 R7, RZ, RZ, R49 ;  /* 0x000000ffff077224 */ /* 0x000fe400078e0031 */
[----:B------:R-:W-:Y:S02]  /*ec20*/  IMAD.MOV.U32 R4, RZ, RZ, 0x8 ;  /* 0x00000008ff047424 */ /* 0x000fe400078e00ff */
[----:B------:R-:W-:-:S07]  /*ec30*/  IMAD.MOV.U32 R34, RZ, RZ, -0x1 ;  /* 0xffffffffff227424 */ /* 0x000fce00078e00ff */
[----:B--23--:R-:W-:Y:S05]  /*ec40*/  WARPSYNC.COLLECTIVE R34, `(.L_x_1605) ;  /* 0x0000000022087348 */ /* 0x00cfea0003c00000 */
[----:B------:R0:W1:Y:S02]  /*ec50*/  SHFL.DOWN P4, R6, R7, R4, R33 ;  /* 0x0800000407067389 */ /* 0x0000640000080021 */
[----:B0123--:R-:W-:Y:S05]  /*ec60*/  ENDCOLLECTIVE ;  /* 0x000000000000791b */ /* 0x00ffea0003800000 */
.L_x_1605:
[----:B------:R-:W-:Y:S05]  /*ec70*/  BSYNC B0 ;  /* 0x0000000000007941 */ /* 0x000fea0003800000 */
.L_x_1604:
[----:B------:R-:W-:Y:S02]  /*ec80*/  IMAD.MOV.U32 R7, RZ, RZ, R32 ;  /* 0x000000ffff077224 */ /* 0x000fe400078e0020 */
[----:B------:R-:W-:Y:S02]  /*ec90*/  IMAD.MOV.U32 R4, RZ, RZ, 0x8 ;  /* 0x00000008ff047424 */ /* 0x000fe400078e00ff */
[----:B------:R-:W-:Y:S02]  /*eca0*/  IMAD.MOV.U32 R34, RZ, RZ, -0x1 ;  /* 0xffffffffff227424 */ /* 0x000fe400078e00ff */
[----:B------:R-:W-:-:S07]  /*ecb0*/  IMAD.MOV.U32 R48, RZ, RZ, R6 ;  /* 0x000000ffff307224 */ /* 0x000fce00078e0006 */
[----:B------:R-:W-:Y:S05]  /*ecc0*/  WARPSYNC.COLLECTIVE R34, `(.L_x_1606) ;  /* 0x0000000022087348 */ /* 0x000fea0003c00000 */
[----:B------:R0:W1:Y:S02]  /*ecd0*/  SHFL.DOWN P4, R6, R7, R4, R33 ;  /* 0x0800000407067389 */ /* 0x0000640000080021 */
[----:B01----:R-:W-:Y:S05]  /*ece0*/  ENDCOLLECTIVE ;  /* 0x000000000000791b */ /* 0x003fea0003800000 */
.L_x_1606:
[----:B------:R-:W-:Y:S02]  /*ecf0*/  IMAD.MOV.U32 R7, RZ, RZ, R46 ;  /* 0x000000ffff077224 */ /* 0x000fe400078e002e */
[----:B------:R-:W-:-:S07]  /*ed00*/  IMAD.MOV.U32 R51, RZ, RZ, R6 ;  /* 0x000000ffff337224 */ /* 0x000fce00078e0006 */
[----:B------:R-:W-:Y:S05]  /*ed10*/  WARPSYNC.COLLECTIVE R34, `(.L_x_1607) ;  /* 0x0000000022087348 */ /* 0x000fea0003c00000 */
[----:B------:R0:W1:Y:S02]  /*ed20*/  SHFL.DOWN P4, R6, R7, R4, R33 ;  /* 0x0800000407067389 */ /* 0x0000640000080021 */
[----:B01----:R-:W-:Y:S05]  /*ed30*/  ENDCOLLECTIVE ;  /* 0x000000000000791b */ /* 0x003fea0003800000 */
.L_x_1607:
[----:B------:R-:W-:Y:S05]  /*ed40*/  BRA `(.L_x_1608) ;  /* 0xffffffbc00307947 */ /* 0x000fea000383ffff */
.L_x_1400:
[----:B------:R-:W-:Y:S01]  /*ed50*/  BSSY B0, `(.L_x_1609) ;  /* 0x0000006000007945 */ /* 0x000fe20003800000 */
[----:B------:R-:W-:Y:S02]  /*ed60*/  IMAD.MOV.U32 R4, RZ, RZ, 0x8 ;  /* 0x00000008ff047424 */ /* 0x000fe400078e00ff */
[----:B------:R-:W-:-:S07]  /*ed70*/  IMAD.MOV.U32 R34, RZ, RZ, -0x1 ;  /* 0xffffffffff227424 */ /* 0x000fce00078e00ff */
[----:B--23--:R-:W-:Y:S05]  /*ed80*/  WARPSYNC.COLLECTIVE R34, `(.L_x_1610) ;  /* 0x0000000022087348 */ /* 0x00cfea0003c00000 */
[----:B------:R0:W1:Y:S02]  /*ed90*/  SHFL.DOWN P4, R6, R7, R4, R33 ;  /* 0x0800000407067389 */ /* 0x0000640000080021 */
[----:B0123--:R-:W-:Y:S05]  /*eda0*/  ENDCOLLECTIVE ;  /* 0x000000000000791b */ /* 0x00ffea0003800000 */
.L_x_1610:
[----:B------:R-:W-:Y:S05]  /*edb0*/  BSYNC B0 ;  /* 0x0000000000007941 */ /* 0x000fea0003800000 */
.L_x_1609:
[----:B------:R-:W-:Y:S05]  /*edc0*/  BRA `(.L_x_1611) ;  /* 0xffffffbc00347947 */ /* 0x000fea000383ffff */
.L_x_1401:
[----:B------:R-:W-:Y:S01]  /*edd0*/  BSSY B0, `(.L_x_1612) ;  /* 0x0000007000007945 */ /* 0x000fe20003800000 */
[----:B------:R-:W-:Y:S02]  /*ede0*/  IMAD.MOV.U32 R7, RZ, RZ, R49 ;  /* 0x000000ffff077224 */ /* 0x000fe400078e0031 */
[----:B------:R-:W-:Y:S02]  /*edf0*/  IMAD.MOV.U32 R4, RZ, RZ, 0x10 ;  /* 0x00000010ff047424 */ /* 0x000fe400078e00ff */
[----:B------:R-:W-:-:S07]  /*ee00*/  IMAD.MOV.U32 R34, RZ, RZ, -0x1 ;  /* 0xffffffffff227424 */ /* 0x000fce00078e00ff */
[----:B--23--:R-:W-:Y:S05]  /*ee10*/  WARPSYNC.COLLECTIVE R34, `(.L_x_1613) ;  /* 0x0000000022087348 */ /* 0x00cfea0003c00000 */
[----:B------:R0:W1:Y:S02]  /*ee20*/  SHFL.DOWN P4, R6, R7, R4, R33 ;  /* 0x0800000407067389 */ /* 0x0000640000080021 */
[----:B0123--:R-:W-:Y:S05]  /*ee30*/  ENDCOLLECTIVE ;  /* 0x000000000000791b */ /* 0x00ffea0003800000 */
.L_x_1613:
[----:B------:R-:W-:Y:S05]  /*ee40*/  BSYNC B0 ;  /* 0x0000000000007941 */ /* 0x000fea0003800000 */
.L_x_1612:
[----:B------:R-:W-:Y:S02]  /*ee50*/  IMAD.MOV.U32 R7, RZ, RZ, R32 ;  /* 0x000000ffff077224 */ /* 0x000fe400078e0020 */
[----:B------:R-:W-:Y:S02]  /*ee60*/  IMAD.MOV.U32 R4, RZ, RZ, 0x10 ;  /* 0x00000010ff047424 */ /* 0x000fe400078e00ff */
[----:B------:R-:W-:Y:S02]  /*ee70*/  IMAD.MOV.U32 R34, RZ, RZ, -0x1 ;  /* 0xffffffffff227424 */ /* 0x000fe400078e00ff */
[----:B------:R-:W-:Y:S02]  /*ee80*/  IMAD.MOV.U32 R48, RZ, RZ, R6 ;  /* 0x000000ffff307224 */ /* 0x000fe400078e0006 */
[----:B------:R-:W-:-:S07]  /*ee90*/  VIADD R50, R28, 0x10 ;  /* 0x000000101c327836 */ /* 0x000fce0000000000 */
[----:B------:R-:W-:Y:S05]  /*eea0*/  WARPSYNC.COLLECTIVE R34, `(.L_x_1614) ;  /* 0x0000000022087348 */ /* 0x000fea0003c00000 */
[----:B------:R0:W1:Y:S02]  /*eeb0*/  SHFL.DOWN P4, R6, R7, R4, R33 ;  /* 0x0800000407067389 */ /* 0x0000640000080021 */
[----:B01----:R-:W-:Y:S05]  /*eec0*/  ENDCOLLECTIVE ;  /* 0x000000000000791b */ /* 0x003fea0003800000 */
.L_x_1614:
[----:B------:R-:W-:Y:S02]  /*eed0*/  IMAD.MOV.U32 R7, RZ, RZ, R46 ;  /* 0x000000ffff077224 */ /* 0x000fe400078e002e */
[----:B------:R-:W-:-:S07]  /*eee0*/  IMAD.MOV.U32 R51, RZ, RZ, R6 ;  /* 0x000000ffff337224 */ /* 0x000fce00078e0006 */
[----:B------:R-:W-:Y:S05]  /*eef0*/  WARPSYNC.COLLECTIVE R34, `(.L_x_1615) ;  /* 0x0000000022087348 */ /* 0x000fea0003c00000 */
[----:B------:R0:W1:Y:S02]  /*ef00*/  SHFL.DOWN P4, R6, R7, R4, R33 ;  /* 0x0800000407067389 */ /* 0x0000640000080021 */
[----:B01----:R-:W-:Y:S05]  /*ef10*/  ENDCOLLECTIVE ;  /* 0x000000000000791b */ /* 0x003fea0003800000 */
.L_x_1615:
[----:B------:R-:W-:Y:S05]  /*ef20*/  BRA `(.L_x_1616) ;  /* 0xffffffb800fc7947 */ /* 0x000fea000383ffff */
.L_x_1402:
[----:B------:R-:W-:Y:S01]  /*ef30*/  BSSY B0, `(.L_x_1617) ;  /* 0x0000006000007945 */ /* 0x000fe20003800000 */
[----:B------:R-:W-:Y:S02]  /*ef40*/  IMAD.MOV.U32 R4, RZ, RZ, 0x10 ;  /* 0x00000010ff047424 */ /* 0x000fe400078e00ff */
[----:B------:R-:W-:-:S07]  /*ef50*/  IMAD.MOV.U32 R34, RZ, RZ, -0x1 ;  /* 0xffffffffff227424 */ /* 0x000fce00078e00ff */
[----:B--23--:R-:W-:Y:S05]  /*ef60*/  WARPSYNC.COLLECTIVE R34, `(.L_x_1618) ;  /* 0x0000000022087348 */ /* 0x00cfea0003c00000 */
[----:B------:R0:W1:Y:S02]  /*ef70*/  SHFL.DOWN P4, R6, R7, R4, R33 ;  /* 0x0800000407067389 */ /* 0x0000640000080021 */
[----:B0123--:R-:W-:Y:S05]  /*ef80*/  ENDCOLLECTIVE ;  /* 0x000000000000791b */ /* 0x00ffea0003800000 */
.L_x_1618:
[----:B------:R-:W-:Y:S05]  /*ef90*/  BSYNC B0 ;  /* 0x0000000000007941 */ /* 0x000fea0003800000 */
.L_x_1617:
[----:B------:R-:W-:Y:S05]  /*efa0*/  BRA `(.L_x_1619) ;  /* 0xffffffbc001c7947 */ /* 0x000fea000383ffff */
.L_x_1403:
[----:B------:R-:W-:Y:S01]  /*efb0*/  BSSY B0, `(.L_x_1620) ;  /* 0x0000005000007945 */ /* 0x000fe20003800000 */
[----:B------:R-:W-:-:S07]  /*efc0*/  IMAD.MOV.U32 R34, RZ, RZ, -0x1 ;  /* 0xffffffffff227424 */ /* 0x000fce00078e00ff */
[----:B--23--:R-:W-:Y:S05]  /*efd0*/  WARPSYNC.COLLECTIVE R34, `(.L_x_1621) ;  /* 0x0000000022087348 */ /* 0x00cfea0003c00000 */
[----:B------:R-:W-:Y:S01]  /*efe0*/  VOTE.ALL P5, P5 ;  /* 0x0000000000ff7806 */ /* 0x000fe200028a0000 */
[----:B--23--:R-:W-:-:S12]  /*eff0*/  ENDCOLLECTIVE ;  /* 0x000000000000791b */ /* 0x00cfd80003800000 */
.L_x_1621:
[----:B------:R-:W-:Y:S05]  /*f000*/  BSYNC B0 ;  /* 0x0000000000007941 */ /* 0x000fea0003800000 */
.L_x_1620:
[----:B------:R-:W-:Y:S05]  /*f010*/  BRA `(.L_x_1622) ;  /* 0xffffffbc00187947 */ /* 0x000fea000383ffff */
.L_x_1623:
        /* <DEDUP_REMOVED lines=14> */
.L_x_1804:


//--------------------- .text._ZN6thrust24THRUST_300001_SM_1000_NS8cuda_cub4core6detail13_kernel_agentINS1_15__reduce_by_key9InitAgentIN3cub18CUB_300001_SM_100024ReduceByKeyScanTileStateIilLb1EEElPlEEJSA_lSB_EEEvDpT0_ --------------------------
	.section	.text._ZN6thrust24THRUST_300001_SM_1000_NS8cuda_cub4core6detail13_kernel_agentINS1_15__reduce_by_key9InitAgentIN3cub18CUB_300001_SM_100024ReduceByKeyScanTileStateIilLb1EEElPlEEJSA_lSB_EEEvDpT0_,"ax",@progbits
	.align	128
        .global         _ZN6thrust24THRUST_300001_SM_1000_NS8cuda_cub4core6detail13_kernel_agentINS1_15__reduce_by_key9InitAgentIN3cub18CUB_300001_SM_100024ReduceByKeyScanTileStateIilLb1EEElPlEEJSA_lSB_EEEvDpT0_
        .type           _ZN6thrust24THRUST_300001_SM_1000_NS8cuda_cub4core6detail13_kernel_agentINS1_15__reduce_by_key9InitAgentIN3cub18CUB_300001_SM_100024ReduceByKeyScanTileStateIilLb1EEElPlEEJSA_lSB_EEEvDpT0_,@function
        .size           _ZN6thrust24THRUST_300001_SM_1000_NS8cuda_cub4core6detail13_kernel_agentINS1_15__reduce_by_key9InitAgentIN3cub18CUB_300001_SM_100024ReduceByKeyScanTileStateIilLb1EEElPlEEJSA_lSB_EEEvDpT0_,(.L_x_1805 - _ZN6thrust24THRUST_300001_SM_1000_NS8cuda_cub4core6detail13_kernel_agentINS1_15__reduce_by_key9InitAgentIN3cub18CUB_300001_SM_100024ReduceByKeyScanTileStateIilLb1EEElPlEEJSA_lSB_EEEvDpT0_)
        .other          _ZN6thrust24THRUST_300001_SM_1000_NS8cuda_cub4core6detail13_kernel_agentINS1_15__reduce_by_key9InitAgentIN3cub18CUB_300001_SM_100024ReduceByKeyScanTileStateIilLb1EEElPlEEJSA_lSB_EEEvDpT0_,@"STO_CUDA_ENTRY STV_DEFAULT"
_ZN6thrust24THRUST_300001_SM_1000_NS8cuda_cub4core6detail13_kernel_agentINS1_15__reduce_by_key9InitAgentIN3cub18CUB_300001_SM_100024ReduceByKeyScanTileStateIilLb1EEElPlEEJSA_lSB_EEEvDpT0_:
.text._ZN6thrust24THRUST_300001_SM_1000_NS8cuda_cub4core6detail13_kernel_agentINS1_15__reduce_by_key9InitAgentIN3cub18CUB_300001_SM_100024ReduceByKeyScanTileStateIilLb1EEElPlEEJSA_lSB_EEEvDpT0_:
[----:B------:R-:W-:Y:S01]  /*0000*/  LDC R1, c[0x0][0x37c] ;  /* 0x0000df00ff017b82 */ /* 0x000fe20000000800 */
[----:B------:R-:W0:Y:S07]  /*0010*/  S2R R0, SR_TID.X ;  /* 0x0000000000007919 */ /* 0x000e2e0000002100 */
[----:B------:R-:W1:Y:S01]  /*0020*/  S2UR UR6, SR_CTAID.X ;  /* 0x00000000000679c3 */ /* 0x000e620000002500 */
[----:B------:R-:W2:Y:S01]  /*0030*/  LDCU UR4, c[0x0][0x388] ;  /* 0x00007100ff0477ac */ /* 0x000ea20008000800 */
[----:B------:R-:W-:-:S06]  /*0040*/  CS2R R10, SRZ ;  /* 0x00000000000a7805 */ /* 0x000fcc000001ff00 */
[----:B------:R-:W1:Y:S01]  /*0050*/  LDC R7, c[0x0][0x360] ;  /* 0x0000d800ff077b82 */ /* 0x000e620000000800 */
[C---:B0-----:R-:W-:Y:S01]  /*0060*/  ISETP.GT.U32.AND P0, PT, R0.reuse, 0x1f, PT ;  /* 0x0000001f0000780c */ /* 0x041fe20003f04070 */
[----:B-1----:R-:W-:Y:S01]  /*0070*/  IMAD R7, R7, UR6, R0 ;  /* 0x0000000607077c24 */ /* 0x002fe2000f8e0200 */
[----:B------:R-:W-:Y:S02]  /*0080*/  LOP3.LUT P2, RZ, R0, UR6, RZ, 0xfc, !PT ;  /* 0x0000000600ff7c12 */ /* 0x000fe4000f84fcff */
[----:B------:R-:W-:Y:S02]  /*0090*/  ISETP.NE.OR P0, PT, RZ, UR6, P0 ;  /* 0x00000006ff007c0c */ /* 0x000fe40008705670 */
[----:B--2---:R-:W-:Y:S01]  /*00a0*/  ISETP.GE.AND P1, PT, R7, UR4, PT ;  /* 0x0000000407007c0c */ /* 0x004fe2000bf26270 */
[----:B------:R-:W0:Y:S10]  /*00b0*/  LDCU.64 UR4, c[0x0][0x358] ;  /* 0x00006b00ff0477ac */ /* 0x000e340008000a00 */
[----:B------:R-:W1:Y:S02]  /*00c0*/  @!P0 LDC.64 R4, c[0x0][0x380] ;  /* 0x0000e000ff048b82 */ /* 0x000e640000000a00 */
[----:B------:R-:W-:-:S02]  /*00d0*/  @!P1 IMAD.MOV.U32 R8, RZ, RZ, 0x0 ;  /* 0x00000000ff089424 */ /* 0x000fc400078e00ff */
[----:B------:R-:W-:-:S04]  /*00e0*/  @!P1 IMAD.MOV.U32 R9, RZ, RZ, 0x63 ;  /* 0x00000063ff099424 */ /* 0x000fc800078e00ff */
[----:B------:R-:W2:Y:S01]  /*00f0*/  @!P1 LDC.64 R2, c[0x0][0x380] ;  /* 0x0000e000ff029b82 */ /* 0x000ea20000000a00 */
[----:B-1----:R-:W-:-:S04]  /*0100*/  @!P0 IMAD.WIDE.U32 R4, R0, 0x10, R4 ;  /* 0x0000001000048825 */ /* 0x002fc800078e0004 */
[----:B--2---:R-:W-:-:S05]  /*0110*/  @!P1 IMAD.WIDE R2, R7, 0x10, R2 ;  /* 0x0000001007029825 */ /* 0x004fca00078e0202 */
[----:B0-----:R0:W-:Y:S04]  /*0120*/  @!P1 STG.E.128 desc[UR4][R2.64+0x200], R8 ;  /* 0x0002000802009986 */ /* 0x0011e8000c101d04 */
[----:B------:R0:W-:Y:S01]  /*0130*/  @!P0 STG.E.128 desc[UR4][R4.64], RZ ;  /* 0x000000ff04008986 */ /* 0x0001e2000c101d04 */
[----:B------:R-:W-:Y:S05]  /*0140*/  @P2 EXIT ;  /* 0x000000000000294d */ /* 0x000fea0003800000 */
[----:B0-----:R-:W0:Y:S02]  /*0150*/  LDC.64 R2, c[0x0][0x390] ;  /* 0x0000e400ff027b82 */ /* 0x001e240000000a00 */
[----:B0-----:R-:W-:Y:S01]  /*0160*/  STG.E.64 desc[UR4][R2.64], RZ ;  /* 0x000000ff02007986 */ /* 0x001fe2000c101b04 */
[----:B------:R-:W-:Y:S05]  /*0170*/  EXIT ;  /* 0x000000000000794d */ /* 0x000fea0003800000 */
.L_x_1624:
        /* <DEDUP_REMOVED lines=16> */
.L_x_1805:


//--------------------- .text._ZN6thrust24THRUST_300001_SM_1000_NS8cuda_cub4core6detail13_kernel_agentINS1_15__reduce_by_key16ReduceByKeyAgentINS0_6detail15normal_iteratorINS0_10device_ptrIiEEEENS0_17constant_iteratorIiNS0_11use_defaultESD_EESB_SB_N4cuda3std3__48equal_toIiEENSH_4plusIiEEPiiEEJSB_SE_SB_SB_SM_N3cub18CUB_300001_SM_100024ReduceByKeyScanTileStateIiiLb1EEESJ_SL_iiEEEvDpT0_ --------------------------
	.section	.text._ZN6thrust24THRUST_300001_SM_1000_NS8cuda_cub4core6detail13_kernel_agentINS1_15__reduce_by_key16ReduceByKeyAgentINS0_6detail15normal_iteratorINS0_10device_ptrIiEEEENS0_17constant_iteratorIiNS0_11use_defaultESD_EESB_SB_N4cuda3std3__48equal_toIiEENSH_4plusIiEEPiiEEJSB_SE_SB_SB_SM_N3cub18CUB_300001_SM_100024ReduceByKeyScanTileStateIiiLb1EEESJ_SL_iiEEEvDpT0_,"ax",@progbits
	.align	128
        .global         _ZN6thrust24THRUST_300001_SM_1000_NS8cuda_cub4core6detail13_kernel_agentINS1_15__reduce_by_key16ReduceByKeyAgentINS0_6detail15normal_iteratorINS0_10device_ptrIiEEEENS0_17constant_iteratorIiNS0_11use_defaultESD_EESB_SB_N4cuda3std3__48equal_toIiEENSH_4plusIiEEPiiEEJSB_SE_SB_SB_SM_N3cub18CUB_300001_SM_100024ReduceByKeyScanTileStateIiiLb1EEESJ_SL_iiEEEvDpT0_
        .type           _ZN6thrust24THRUST_300001_SM_1000_NS8cuda_cub4core6detail13_kernel_agentINS1_15__reduce_by_key16ReduceByKeyAgentINS0_6detail15normal_iteratorINS0_10device_ptrIiEEEENS0_17constant_iteratorIiNS0_11use_defaultESD_EESB_SB_N4cuda3std3__48equal_toIiEENSH_4plusIiEEPiiEEJSB_SE_SB_SB_SM_N3cub18CUB_300001_SM_100024ReduceByKeyScanTileStateIiiLb1EEESJ_SL_iiEEEvDpT0_,@function
        .size           _ZN6thrust24THRUST_300001_SM_1000_NS8cuda_cub4core6detail13_kernel_agentINS1_15__reduce_by_key16ReduceByKeyAgentINS0_6detail15normal_iteratorINS0_10device_ptrIiEEEENS0_17constant_iteratorIiNS0_11use_defaultESD_EESB_SB_N4cuda3std3__48equal_toIiEENSH_4plusIiEEPiiEEJSB_SE_SB_SB_SM_N3cub18CUB_300001_SM_100024ReduceByKeyScanTileStateIiiLb1EEESJ_SL_iiEEEvDpT0_,(.L_x_1806 - _ZN6thrust24THRUST_300001_SM_1000_NS8cuda_cub4core6detail13_kernel_agentINS1_15__reduce_by_key16ReduceByKeyAgentINS0_6detail15normal_iteratorINS0_10device_ptrIiEEEENS0_17constant_iteratorIiNS0_11use_defaultESD_EESB_SB_N4cuda3std3__48equal_toIiEENSH_4plusIiEEPiiEEJSB_SE_SB_SB_SM_N3cub18CUB_300001_SM_100024ReduceByKeyScanTileStateIiiLb1EEESJ_SL_iiEEEvDpT0_)
        .other          _ZN6thrust24THRUST_300001_SM_1000_NS8cuda_cub4core6detail13_kernel_agentINS1_15__reduce_by_key16ReduceByKeyAgentINS0_6detail15normal_iteratorINS0_10device_ptrIiEEEENS0_17constant_iteratorIiNS0_11use_defaultESD_EESB_SB_N4cuda3std3__48equal_toIiEENSH_4plusIiEEPiiEEJSB_SE_SB_SB_SM_N3cub18CUB_300001_SM_100024ReduceByKeyScanTileStateIiiLb1EEESJ_SL_iiEEEvDpT0_,@"STO_CUDA_ENTRY STV_DEFAULT"
_ZN6thrust24THRUST_300001_SM_1000_NS8cuda_cub4core6detail13_kernel_agentINS1_15__reduce_by_key16ReduceByKeyAgentINS0_6detail15normal_iteratorINS0_10device_ptrIiEEEENS0_17constant_iteratorIiNS0_11use_defaultESD_EESB_SB_N4cuda3std3__48equal_toIiEENSH_4plusIiEEPiiEEJSB_SE_SB_SB_SM_N3cub18CUB_300001_SM_100024ReduceByKeyScanTileStateIiiLb1EEESJ_SL_iiEEEvDpT0_:
.text._ZN6thrust24THRUST_300001_SM_1000_NS8cuda_cub4core6detail13_kernel_agentINS1_15__reduce_by_key16ReduceByKeyAgentINS0_6detail15normal_iteratorINS0_10device_ptrIiEEEENS0_17constant_iteratorIiNS0_11use_defaultESD_EESB_SB_N4cuda3std3__48equal_toIiEENSH_4plusIiEEPiiEEJSB_SE_SB_SB_SM_N3cub18CUB_300001_SM_100024ReduceByKeyScanTileStateIiiLb1EEESJ_SL_iiEEEvDpT0_:
[----:B------:R-:W-:Y:S08]  /*0000*/  LDC R1, c[0x0][0x37c] ;  /* 0x0000df00ff017b82 */ /* 0x000ff00000000800 */
[----:B------:R-:W0:Y:S01]  /*0010*/  S2UR UR8, SR_CTAID.X ;  /* 0x00000000000879c3 */ /* 0x000e220000002500 */
[----:B------:R-:W1:Y:S01]  /*0020*/  LDCU UR7, c[0x0][0x3bc] ;  /* 0x00007780ff0777ac */ /* 0x000e620008000800 */
[----:B------:R-:W2:Y:S01]  /*0030*/  LDCU.64 UR10, c[0x0][0x358] ;  /* 0x00006b00ff0a77ac */ /* 0x000ea20008000a00 */
[----:B0-----:R-:W-:-:S04]  /*0040*/  UIMAD UR6, UR8, 0x900, URZ ;  /* 0x00000900080678a4 */ /* 0x001fc8000f8e02ff */
[----:B-1----:R-:W-:-:S04]  /*0050*/  UIADD3 UR7, UPT, UPT, -UR6, UR7, URZ ;  /* 0x0000000706077290 */ /* 0x002fc8000fffe1ff */
[----:B------:R-:W-:-:S09]  /*0060*/  UISETP.GE.AND UP0, UPT, UR7, 0x901, UPT ;  /* 0x000009010700788c */ /* 0x000fd2000bf06270 */
[----:B--2---:R-:W-:Y:S05]  /*0070*/  BRA.U !UP0, `(.L_x_1625) ;  /* 0x00000051085c7547 */ /* 0x004fea000b800000 */
[----:B------:R-:W-:-:S09]  /*0080*/  UISETP.NE.AND UP0, UPT, UR8, URZ, UPT ;  /* 0x000000ff0800728c */ /* 0x000fd2000bf05270 */
[----:B------:R-:W-:Y:S05]  /*0090*/  BRA.U UP0, `(.L_x_1626) ;  /* 0x0000002100787547 */ /* 0x000fea000b800000 */
[----:B------:R-:W0:Y:S01]  /*00a0*/  S2R R16, SR_TID.X ;  /* 0x0000000000107919 */ /* 0x000e220000002100 */
[----:B------:R-:W1:Y:S08]  /*00b0*/  LDC.64 R2, c[0x0][0x380] ;  /* 0x0000e000ff027b82 */ /* 0x000e700000000a00 */
[----:B------:R-:W2:Y:S01]  /*00c0*/  S2UR UR5, SR_CgaCtaId ;  /* 0x00000000000579c3 */ /* 0x000ea20000008800 */
[----:B------:R-:W-:-:S07]  /*00d0*/  UMOV UR4, 0x400 ;  /* 0x0000040000047882 */ /* 0x000fce0000000000 */
[----:B------:R-:W3:Y:S01]  /*00e0*/  LDC R15, c[0x0][0x390] ;  /* 0x0000e400ff0f7b82 */ /* 0x000ee20000000800 */
[C---:B0-----:R-:W-:Y:S02]  /*00f0*/  LOP3.LUT R0, R16.reuse, 0x1f, RZ, 0xc0, !PT ;  /* 0x0000001f10007812 */ /* 0x041fe400078ec0ff */
[----:B------:R-:W-:-:S03]  /*0100*/  LOP3.LUT R4, R16, 0x3e0, RZ, 0xc0, !PT ;  /* 0x000003e010047812 */ /* 0x000fc600078ec0ff */
[----:B------:R-:W-:-:S04]  /*0110*/  VIADD R5, R0, UR6 ;  /* 0x0000000600057c36 */ /* 0x000fc80008000000 */
[----:B------:R-:W-:-:S04]  /*0120*/  IMAD R5, R4, 0x9, R5 ;  /* 0x0000000904057824 */ /* 0x000fc800078e0205 */
[----:B-1----:R-:W-:-:S05]  /*0130*/  IMAD.WIDE.U32 R2, R5, 0x4, R2 ;  /* 0x0000000405027825 */ /* 0x002fca00078e0002 */
[----:B------:R-:W4:Y:S04]  /*0140*/  LDG.E.CONSTANT R0, desc[UR10][R2.64] ;  /* 0x0000000a02007981 */ /* 0x000f28000c1e9900 */
[----:B------:R-:W5:Y:S04]  /*0150*/  LDG.E.CONSTANT R4, desc[UR10][R2.64+0x80] ;  /* 0x0000800a02047981 */ /* 0x000f68000c1e9900 */
[----:B------:R-:W3:Y:S04]  /*0160*/  LDG.E.CONSTANT R6, desc[UR10][R2.64+0x100] ;  /* 0x0001000a02067981 */ /* 0x000ee8000c1e9900 */
[----:B------:R-:W3:Y:S04]  /*0170*/  LDG.E.CONSTANT R7, desc[UR10][R2.64+0x180] ;  /* 0x0001800a02077981 */ /* 0x000ee8000c1e9900 */
[----:B------:R-:W3:Y:S04]  /*0180*/  LDG.E.CONSTANT R9, desc[UR10][R2.64+0x200] ;  /* 0x0002000a02097981 */ /* 0x000ee8000c1e9900 */
[----:B------:R-:W3:Y:S04]  /*0190*/  LDG.E.CONSTANT R10, desc[UR10][R2.64+0x280] ;  /* 0x0002800a020a7981 */ /* 0x000ee8000c1e9900 */
[----:B------:R-:W3:Y:S04]  /*01a0*/  LDG.E.CONSTANT R11, desc[UR10][R2.64+0x300] ;  /* 0x0003000a020b7981 */ /* 0x000ee8000c1e9900 */
[----:B------:R-:W3:Y:S04]  /*01b0*/  LDG.E.CONSTANT R12, desc[UR10][R2.64+0x380] ;  /* 0x0003800a020c7981 */ /* 0x000ee8000c1e9900 */
[----:B------:R0:W3:Y:S01]  /*01c0*/  LDG.E.CONSTANT R13, desc[UR10][R2.64+0x400] ;  /* 0x0004000a020d7981 */ /* 0x0000e2000c1e9900 */
[----:B------:R-:W-:Y:S01]  /*01d0*/  SHF.R.U32.HI R8, RZ, 0x5, R16 ;  /* 0x00000005ff087819 */ /* 0x000fe20000011610 */
[----:B--2---:R-:W-:Y:S01]  /*01e0*/  ULEA UR4, UR5, UR4, 0x18 ;  /* 0x0000000405047291 */ /* 0x004fe2000f8ec0ff */
[----:B------:R-:W-:Y:S01]  /*01f0*/  ISETP.NE.AND P1, PT, R16, RZ, PT ;  /* 0x000000ff1000720c */ /* 0x000fe20003f25270 */
[----:B------:R-:W1:Y:S02]  /*0200*/  S2R R5, SR_LANEID ;  /* 0x0000000000057919 */ /* 0x000e640000000000 */
[----:B-1----:R-:W-:-:S05]  /*0210*/  IMAD R14, R8, 0x120, R5 ;  /* 0x00000120080e7824 */ /* 0x002fca00078e0205 */
[----:B------:R-:W-:-:S05]  /*0220*/  LEA R14, R14, UR4, 0x2 ;  /* 0x000000040e0e7c11 */ /* 0x000fca000f8e10ff */
[----:B0-----:R-:W-:Y:S01]  /*0230*/  IMAD R2, R5, 0x20, R14 ;  /* 0x0000002005027824 */ /* 0x001fe200078e020e */
[----:B----4-:R0:W-:Y:S04]  /*0240*/  STS [R14], R0 ;  /* 0x000000000e007388 */ /* 0x0101e80000000800 */
[----:B-----5:R-:W-:Y:S04]  /*0250*/  STS [R14+0x80], R4 ;  /* 0x000080040e007388 */ /* 0x020fe80000000800 */
[----:B---3--:R-:W-:Y:S01]  /*0260*/  STS [R14+0x100], R6 ;  /* 0x000100060e007388 */ /* 0x008fe20000000800 */
[----:B0-----:R-:W-:-:S03]  /*0270*/  IMAD.MOV.U32 R0, RZ, RZ, RZ ;  /* 0x000000ffff007224 */ /* 0x001fc600078e00ff */
[----:B------:R-:W-:Y:S04]  /*0280*/  STS [R14+0x180], R7 ;  /* 0x000180070e007388 */ /* 0x000fe80000000800 */
[----:B------:R-:W-:Y:S04]  /*0290*/  STS [R14+0x200], R9 ;  /* 0x000200090e007388 */ /* 0x000fe80000000800 */
[----:B------:R0:W-:Y:S04]  /*02a0*/  STS [R14+0x280], R10 ;  /* 0x0002800a0e007388 */ /* 0x0001e80000000800 */
[----:B------:R-:W-:Y:S04]  /*02b0*/  STS [R14+0x300], R11 ;  /* 0x0003000b0e007388 */ /* 0x000fe80000000800 */
[----:B------:R-:W-:Y:S01]  /*02c0*/  STS [R14+0x380], R12 ;  /* 0x0003800c0e007388 */ /* 0x000fe20000000800 */
[----:B0-----:R-:W-:-:S03]  /*02d0*/  LEA R10, R16, UR4, 0x2 ;  /* 0x00000004100a7c11 */ /* 0x001fc6000f8e10ff */
[----:B------:R-:W-:Y:S01]  /*02e0*/  STS [R14+0x400], R13 ;  /* 0x0004000d0e007388 */ /* 0x000fe20000000800 */
[----:B------:R-:W-:-:S03]  /*02f0*/  NOP ;  /* 0x0000000000007918 */ /* 0x000fc60000000000 */
[----:B------:R-:W-:Y:S04]  /*0300*/  LDS R3, [R2+0x20] ;  /* 0x0000200002037984 */ /* 0x000fe80000000800 */
[----:B------:R-:W-:Y:S04]  /*0310*/  LDS R4, [R2] ;  /* 0x0000000002047984 */ /* 0x000fe80000000800 */
[----:B------:R-:W0:Y:S04]  /*0320*/  LDS R6, [R2+0x4] ;  /* 0x0000040002067984 */ /* 0x000e280000000800 */
[----:B------:R-:W1:Y:S04]  /*0330*/  LDS R28, [R2+0x8] ;  /* 0x00000800021c7984 */ /* 0x000e680000000800 */
[----:B------:R-:W2:Y:S04]  /*0340*/  LDS R30, [R2+0xc] ;  /* 0x00000c00021e7984 */ /* 0x000ea80000000800 */
[----:B------:R-:W-:Y:S04]  /*0350*/  LDS R32, [R2+0x10] ;  /* 0x0000100002207984 */ /* 0x000fe80000000800 */
[----:B------:R-:W-:Y:S04]  /*0360*/  LDS R34, [R2+0x14] ;  /* 0x0000140002227984 */ /* 0x000fe80000000800 */
[----:B------:R-:W3:Y:S04]  /*0370*/  LDS R36, [R2+0x18] ;  /* 0x0000180002247984 */ /* 0x000ee80000000800 */
[----:B------:R-:W4:Y:S01]  /*0380*/  LDS R38, [R2+0x1c] ;  /* 0x00001c0002267984 */ /* 0x000f220000000800 */
[----:B------:R-:W-:Y:S01]  /*0390*/  BAR.SYNC.DEFER_BLOCKING 0x0 ;  /* 0x0000000000007b1d */ /* 0x000fe20000010000 */
[----:B0-----:R-:W-:-:S02]  /*03a0*/  ISETP.NE.AND P3, PT, R4, R6, PT ;  /* 0x000000060400720c */ /* 0x001fc40003f65270 */
[----:B-1----:R-:W-:Y:S02]  /*03b0*/  ISETP.NE.AND P2, PT, R6, R28, PT ;  /* 0x0000001c0600720c */ /* 0x002fe40003f45270 */
[----:B--2---:R-:W-:Y:S01]  /*03c0*/  ISETP.NE.AND P6, PT, R28, R30, PT ;  /* 0x0000001e1c00720c */ /* 0x004fe20003fc5270 */
[----:B------:R-:W-:Y:S03]  /*03d0*/  STS [R14], R15 ;  /* 0x0000000f0e007388 */ /* 0x000fe60000000800 */
[----:B------:R-:W-:Y:S01]  /*03e0*/  P2R R45, PR, RZ, 0x40 ;  /* 0x00000040ff2d7803 */ /* 0x000fe20000000000 */
[----:B------:R-:W-:Y:S04]  /*03f0*/  STS [R14+0x80], R15 ;  /* 0x0000800f0e007388 */ /* 0x000fe80000000800 */
[----:B------:R-:W-:Y:S01]  /*0400*/  STS [R14+0x100], R15 ;  /* 0x0001000f0e007388 */ /* 0x000fe20000000800 */
[----:B---3--:R-:W-:-:S03]  /*0410*/  ISETP.NE.AND P5, PT, R34, R36, PT ;  /* 0x000000242200720c */ /* 0x008fc60003fa5270 */
[----:B------:R-:W-:Y:S01]  /*0420*/  STS [R14+0x180], R15 ;  /* 0x0001800f0e007388 */ /* 0x000fe20000000800 */
[----:B----4-:R-:W-:-:S03]  /*0430*/  ISETP.NE.AND P4, PT, R36, R38, PT ;  /* 0x000000262400720c */ /* 0x010fc60003f85270 */
[----:B------:R-:W-:Y:S04]  /*0440*/  STS [R14+0x200], R15 ;  /* 0x0002000f0e007388 */ /* 0x000fe80000000800 */
[----:B------:R-:W-:Y:S04]  /*0450*/  STS [R14+0x280], R15 ;  /* 0x0002800f0e007388 */ /* 0x000fe80000000800 */
[----:B------:R-:W-:Y:S04]  /*0460*/  STS [R14+0x300], R15 ;  /* 0x0003000f0e007388 */ /* 0x000fe80000000800 */
[----:B------:R-:W-:Y:S04]  /*0470*/  STS [R14+0x380], R15 ;  /* 0x0003800f0e007388 */ /* 0x000fe80000000800 */
[----:B------:R-:W-:Y:S01]  /*0480*/  STS [R14+0x400], R15 ;  /* 0x0004000f0e007388 */ /* 0x000fe20000000800 */
[----:B------:R-:W-:-:S03]  /*0490*/  NOP ;  /* 0x0000000000007918 */ /* 0x000fc60000000000 */
[----:B------:R-:W0:Y:S04]  /*04a0*/  LDS R47, [R2] ;  /* 0x00000000022f7984 */ /* 0x000e280000000800 */
[----:B------:R-:W1:Y:S04]  /*04b0*/  LDS R7, [R2+0x4] ;  /* 0x0000040002077984 */ /* 0x000e680000000800 */
[----:B------:R-:W2:Y:S04]  /*04c0*/  LDS R29, [R2+0x8] ;  /* 0x00000800021d7984 */ /* 0x000ea80000000800 */
[----:B------:R-:W3:Y:S04]  /*04d0*/  LDS R31, [R2+0xc] ;  /* 0x00000c00021f7984 */ /* 0x000ee80000000800 */
[----:B------:R-:W-:Y:S04]  /*04e0*/  LDS R33, [R2+0x10] ;  /* 0x0000100002217984 */ /* 0x000fe80000000800 */
[----:B------:R-:W-:Y:S04]  /*04f0*/  LDS R35, [R2+0x14] ;  /* 0x0000140002237984 */ /* 0x000fe80000000800 */
[----:B------:R-:W-:Y:S04]  /*0500*/  LDS R37, [R2+0x18] ;  /* 0x0000180002257984 */ /* 0x000fe80000000800 */
[----:B------:R-:W-:Y:S04]  /*0510*/  LDS R44, [R2+0x1c] ;  /* 0x00001c00022c7984 */ /* 0x000fe80000000800 */
[----:B------:R0:W-:Y:S01]  /*0520*/  LDS R9, [R2+0x20] ;  /* 0x0000200002097984 */ /* 0x0001e20000000800 */
[----:B------:R-:W-:Y:S01]  /*0530*/  BAR.SYNC.DEFER_BLOCKING 0x0 ;  /* 0x0000000000007b1d */ /* 0x000fe20000010000 */
[----:B0-----:R-:W-:-:S05]  /*0540*/  SEL R2, R47, RZ, !P3 ;  /* 0x000000ff2f027207 */ /* 0x001fca0005800000 */
[----:B-1----:R-:W-:-:S05]  /*0550*/  IMAD.IADD R12, R7, 0x1, R2 ;  /* 0x00000001070c7824 */ /* 0x002fca00078e0202 */
[----:B------:R-:W-:-:S05]  /*0560*/  SEL R12, R12, RZ, !P2 ;  /* 0x000000ff0c0c7207 */ /* 0x000fca0005000000 */
[----:B--2---:R-:W-:Y:S01]  /*0570*/  IMAD.IADD R12, R29, 0x1, R12 ;  /* 0x000000011d0c7824 */ /* 0x004fe200078e020c */
[----:B------:R-:W-:Y:S04]  /*0580*/  STS [R10+0x47c], R3 ;  /* 0x00047c030a007388 */ /* 0x000fe80000000800 */
[----:B------:R-:W-:Y:S01]  /*0590*/  SEL R12, R12, RZ, !P6 ;  /* 0x000000ff0c0c7207 */ /* 0x000fe20007000000 */
[----:B------:R-:W-:Y:S04]  /*05a0*/  BAR.SYNC.DEFER_BLOCKING 0x0 ;  /* 0x0000000000007b1d */ /* 0x000fe80000010000 */
[----:B---3--:R-:W-:-:S02]  /*05b0*/  IMAD.IADD R12, R31, 0x1, R12 ;  /* 0x000000011f0c7824 */ /* 0x008fc400078e020c */
[----:B------:R-:W0:Y:S02]  /*05c0*/  @P1 LDS R40, [R10+0x478] ;  /* 0x000478000a281984 */ /* 0x000e240000000800 */
[----:B0-----:R-:W-:-:S04]  /*05d0*/  @P1 ISETP.NE.AND P0, PT, R40, R4, PT ;  /* 0x000000042800120c */ /* 0x001fc80003f05270 */
[----:B------:R-:W-:Y:S02]  /*05e0*/  @P1 SEL R0, RZ, 0x1, !P0 ;  /* 0x00000001ff001807 */ /* 0x000fe40004000000 */
[----:B------:R-:W-:Y:S02]  /*05f0*/  ISETP.NE.AND P1, PT, R32, R34, PT ;  /* 0x000000222000720c */ /* 0x000fe40003f25270 */
[----:B------:R-:W-:Y:S01]  /*0600*/  ISETP.NE.AND P0, PT, R38, R3, PT ;  /* 0x000000032600720c */ /* 0x000fe20003f05270 */
[----:B------:R-:W-:Y:S01]  /*0610*/  VIADD R11, R0, 0x1 ;  /* 0x00000001000b7836 */ /* 0x000fe20000000000 */
[----:B------:R-:W-:Y:S01]  /*0620*/  P2R R46, PR, RZ, 0x2 ;  /* 0x00000002ff2e7803 */ /* 0x000fe20000000000 */
[----:B------:R-:W-:-:S04]  /*0630*/  @!P3 IMAD.MOV R11, RZ, RZ, R0 ;  /* 0x000000ffff0bb224 */ /* 0x000fc800078e0200 */
[----:B------:R-:W-:Y:S02]  /*0640*/  VIADD R2, R11, 0x1 ;  /* 0x000000010b027836 */ /* 0x000fe40000000000 */
[----:B------:R-:W-:Y:S01]  /*0650*/  @!P2 IMAD.MOV R2, RZ, RZ, R11 ;  /* 0x000000ffff02a224 */ /* 0x000fe200078e020b */
[----:B------:R-:W-:-:S03]  /*0660*/  ISETP.NE.AND P2, PT, R30, R32, PT ;  /* 0x000000201e00720c */ /* 0x000fc60003f45270 */
[----:B------:R-:W-:Y:S01]  /*0670*/  VIADD R39, R2, 0x1 ;  /* 0x0000000102277836 */ /* 0x000fe20000000000 */
[----:B------:R-:W-:Y:S01]  /*0680*/  SEL R12, R12, RZ, !P2 ;  /* 0x000000ff0c0c7207 */ /* 0x000fe20005000000 */
[----:B------:R-:W-:Y:S01]  /*0690*/  @!P6 IMAD.MOV R39, RZ, RZ, R2 ;  /* 0x000000ffff27e224 */ /* 0x000fe200078e0202 */
[----:B------:R-:W-:-:S03]  /*06a0*/  P2R R26, PR, RZ, 0x4 ;  /* 0x00000004ff1a7803 */ /* 0x000fc60000000000 */
[----:B------:R-:W-:Y:S02]  /*06b0*/  IMAD.IADD R12, R33, 0x1, R12 ;  /* 0x00000001210c7824 */ /* 0x000fe400078e020c */
[----:B------:R-:W-:Y:S02]  /*06c0*/  VIADD R10, R39, 0x1 ;  /* 0x00000001270a7836 */ /* 0x000fe40000000000 */
[----:B------:R-:W-:Y:S01]  /*06d0*/  @!P2 IMAD.MOV R10, RZ, RZ, R39 ;  /* 0x000000ffff0aa224 */ /* 0x000fe200078e0227 */
[----:B------:R-:W-:-:S03]  /*06e0*/  SEL R12, R12, RZ, !P1 ;  /* 0x000000ff0c0c7207 */ /* 0x000fc60004800000 */
[----:B------:R-:W-:Y:S02]  /*06f0*/  VIADD R11, R10, 0x1 ;  /* 0x000000010a0b7836 */ /* 0x000fe40000000000 */
[----:B------:R-:W-:Y:S02]  /*0700*/  IMAD.IADD R12, R35, 0x1, R12 ;  /* 0x00000001230c7824 */ /* 0x000fe400078e020c */
[----:B------:R-:W-:Y:S01]  /*0710*/  @!P1 IMAD.MOV R11, RZ, RZ, R10 ;  /* 0x000000ffff0b9224 */ /* 0x000fe200078e020a */
[----:B------:R-:W-:Y:S02]  /*0720*/  ISETP.NE.AND P1, PT, R6, R28, PT ;  /* 0x0000001c0600720c */ /* 0x000fe40003f25270 */
[----:B------:R-:W-:Y:S01]  /*0730*/  SEL R12, R12, RZ, !P5 ;  /* 0x000000ff0c0c7207 */ /* 0x000fe20006800000 */
[----:B------:R-:W-:Y:S02]  /*0740*/  VIADD R42, R11, 0x1 ;  /* 0x000000010b2a7836 */ /* 0x000fe40000000000 */
[----:B------:R-:W-:-:S02]  /*0750*/  @!P5 IMAD.MOV R42, RZ, RZ, R11 ;  /* 0x000000ffff2ad224 */ /* 0x000fc400078e020b */
[----:B------:R-:W-:Y:S02]  /*0760*/  IMAD.IADD R12, R37, 0x1, R12 ;  /* 0x00000001250c7824 */ /* 0x000fe400078e020c */
[----:B------:R-:W-:Y:S02]  /*0770*/  VIADD R43, R42, 0x1 ;  /* 0x000000012a2b7836 */ /* 0x000fe40000000000 */
[----:B------:R-:W-:Y:S01]  /*0780*/  @!P4 IMAD.MOV R43, RZ, RZ, R42 ;  /* 0x000000ffff2bc224 */ /* 0x000fe200078e022a */
[----:B------:R-:W-:-:S03]  /*0790*/  SEL R11, R12, RZ, !P4 ;  /* 0x000000ff0c0b7207 */ /* 0x000fc60006000000 */
[----:B------:R-:W-:Y:S02]  /*07a0*/  VIADD R10, R43, 0x1 ;  /* 0x000000012b0a7836 */ /* 0x000fe40000000000 */
[----:B------:R-:W-:Y:S02]  /*07b0*/  IMAD.IADD R11, R44, 0x1, R11 ;  /* 0x000000012c0b7824 */ /* 0x000fe400078e020b */
[----:B------:R-:W-:-:S03]  /*07c0*/  @!P0 IMAD.MOV R10, RZ, RZ, R43 ;  /* 0x000000ffff0a8224 */ /* 0x000fc600078e022b */
[----:B------:R-:W-:Y:S02]  /*07d0*/  SEL R12, R11, RZ, !P0 ;  /* 0x000000ff0b0c7207 */ /* 0x000fe40004000000 */
[----:B------:R-:W-:-:S03]  /*07e0*/  ISETP.NE.AND P0, PT, R10, RZ, PT ;  /* 0x000000ff0a00720c */ /* 0x000fc60003f05270 */
[----:B------:R-:W-:-:S05]  /*07f0*/  IMAD.IADD R9, R9, 0x1, R12 ;  /* 0x0000000109097824 */ /* 0x000fca00078e020c */
[----:B------:R-:W0:Y:S02]  /*0800*/  SHFL.UP PT, R11, R9, 0x1, RZ ;  /* 0x04200000090b7989 */ /* 0x000e2400000e00ff */
[----:B0-----:R-:W-:Y:S02]  /*0810*/  SEL R12, R11, RZ, !P0 ;  /* 0x000000ff0b0c7207 */ /* 0x001fe40004000000 */
[----:B------:R-:W0:Y:S01]  /*0820*/  SHFL.UP PT, R11, R10, 0x1, RZ ;  /* 0x042000000a0b7989 */ /* 0x000e2200000e00ff */
[----:B------:R-:W-:-:S04]  /*0830*/  ISETP.GE.AND P0, PT, R5, 0x1, PT ;  /* 0x000000010500780c */ /* 0x000fc80003f06270 */
[----:B------:R-:W-:-:S05]  /*0840*/  SEL R12, R12, RZ, P0 ;  /* 0x000000ff0c0c7207 */ /* 0x000fca0000000000 */
[----:B------:R-:W-:-:S05]  /*0850*/  IMAD.IADD R12, R9, 0x1, R12 ;  /* 0x00000001090c7824 */ /* 0x000fca00078e020c */
[----:B------:R-:W1:Y:S01]  /*0860*/  SHFL.UP PT, R13, R12, 0x2, RZ ;  /* 0x044000000c0d7989 */ /* 0x000e6200000e00ff */
[----:B0-----:R-:W-:-:S05]  /*0870*/  SEL R11, R11, RZ, P0 ;  /* 0x000000ff0b0b7207 */ /* 0x001fca0000000000 */
[----:B------:R-:W-:-:S05]  /*0880*/  IMAD.IADD R11, R11, 0x1, R10 ;  /* 0x000000010b0b7824 */ /* 0x000fca00078e020a */
[----:B------:R-:W0:Y:S01]  /*0890*/  SHFL.UP PT, R9, R11, 0x2, RZ ;  /* 0x044000000b097989 */ /* 0x000e2200000e00ff */
[----:B------:R-:W-:-:S04]  /*08a0*/  ISETP.NE.AND P0, PT, R11, RZ, PT ;  /* 0x000000ff0b00720c */ /* 0x000fc80003f05270 */
[----:B-1----:R-:W-:Y:S02]  /*08b0*/  SEL R13, R13, RZ, !P0 ;  /* 0x000000ff0d0d7207 */ /* 0x002fe40004000000 */
[----:B------:R-:W-:-:S04]  /*08c0*/  ISETP.GE.AND P0, PT, R5, 0x2, PT ;  /* 0x000000020500780c */ /* 0x000fc80003f06270 */
[----:B------:R-:W-:-:S05]  /*08d0*/  SEL R13, R13, RZ, P0 ;  /* 0x000000ff0d0d7207 */ /* 0x000fca0000000000 */
[----:B------:R-:W-:Y:S01]  /*08e0*/  IMAD.IADD R13, R12, 0x1, R13 ;  /* 0x000000010c0d7824 */ /* 0x000fe200078e020d */
[----:B0-----:R-:W-:-:S04]  /*08f0*/  SEL R10, R9, RZ, P0 ;  /* 0x000000ff090a7207 */ /* 0x001fc80000000000 */
[----:B------:R-:W0:Y:S01]  /*0900*/  SHFL.UP PT, R9, R13, 0x4, RZ ;  /* 0x048000000d097989 */ /* 0x000e2200000e00ff */
[----:B------:R-:W-:-:S05]  /*0910*/  IMAD.IADD R10, R11, 0x1, R10 ;  /* 0x000000010b0a7824 */ /* 0x000fca00078e020a */
[----:B------:R-:W-:-:S04]  /*0920*/  ISETP.NE.AND P0, PT, R10, RZ, PT ;  /* 0x000000ff0a00720c */ /* 0x000fc80003f05270 */
        /* <DEDUP_REMOVED lines=8> */
[----:B------:R-:W-:-:S04]  /*09b0*/  ISETP.NE.AND P0, PT, R9, RZ, PT ;  /* 0x000000ff0900720c */ /* 0x000fc80003f05270 */
[----:B-1----:R-:W-:Y:S02]  /*09c0*/  SEL R13, R11, RZ, !P0 ;  /* 0x000000ff0b0d7207 */ /* 0x002fe40004000000 */
[----:B------:R-:W0:Y:S01]  /*09d0*/  SHFL.UP PT, R11, R9, 0x8, RZ ;  /* 0x05000000090b7989 */ /* 0x000e2200000e00ff */
[----:B------:R-:W-:-:S04]  /*09e0*/  ISETP.GE.AND P0, PT, R5, 0x8, PT ;  /* 0x000000080500780c */ /* 0x000fc80003f06270 */
[----:B------:R-:W-:-:S05]  /*09f0*/  SEL R13, R13, RZ, P0 ;  /* 0x000000ff0d0d7207 */ /* 0x000fca0000000000 */
[----:B------:R-:W-:Y:S01]  /*0a00*/  IMAD.IADD R13, R12, 0x1, R13 ;  /* 0x000000010c0d7824 */ /* 0x000fe200078e020d */
[----:B0-----:R-:W-:-:S04]  /*0a10*/  SEL R10, R11, RZ, P0 ;  /* 0x000000ff0b0a7207 */ /* 0x001fc80000000000 */
[----:B------:R-:W0:Y:S01]  /*0a20*/  SHFL.UP PT, R11, R13, 0x10, RZ ;  /* 0x060000000d0b7989 */ /* 0x000e2200000e00ff */
[----:B------:R-:W-:-:S05]  /*0a30*/  IMAD.IADD R14, R9, 0x1, R10 ;  /* 0x00000001090e7824 */ /* 0x000fca00078e020a */
[----:B------:R-:W1:Y:S01]  /*0a40*/  SHFL.UP PT, R10, R14, 0x10, RZ ;  /* 0x060000000e0a7989 */ /* 0x000e6200000e00ff */
[----:B------:R-:W-:-:S04]  /*0a50*/  ISETP.NE.AND P0, PT, R14, RZ, PT ;  /* 0x000000ff0e00720c */ /* 0x000fc80003f05270 */
[----:B0-----:R-:W-:Y:S02]  /*0a60*/  SEL R11, R11, RZ, !P0 ;  /* 0x000000ff0b0b7207 */ /* 0x001fe40004000000 */
[----:B------:R-:W-:-:S04]  /*0a70*/  ISETP.GE.AND P0, PT, R5, 0x10, PT ;  /* 0x000000100500780c */ /* 0x000fc80003f06270 */
[----:B-1----:R-:W-:Y:S02]  /*0a80*/  SEL R9, R10, RZ, P0 ;  /* 0x000000ff0a097207 */ /* 0x002fe40000000000 */
[----:B------:R-:W-:Y:S02]  /*0a90*/  SEL R10, R11, RZ, P0 ;  /* 0x000000ff0b0a7207 */ /* 0x000fe40000000000 */
[----:B------:R-:W-:Y:S01]  /*0aa0*/  ISETP.NE.AND P0, PT, R5, 0x1f, PT ;  /* 0x0000001f0500780c */ /* 0x000fe20003f05270 */
[----:B------:R-:W-:Y:S02]  /*0ab0*/  IMAD.IADD R24, R14, 0x1, R9 ;  /* 0x000000010e187824 */ /* 0x000fe400078e0209 */
[----:B------:R-:W-:-:S10]  /*0ac0*/  IMAD.IADD R25, R13, 0x1, R10 ;  /* 0x000000010d197824 */ /* 0x000fd400078e020a */
[----:B------:R-:W-:-:S05]  /*0ad0*/  @!P0 LEA R17, R8, UR4, 0x3 ;  /* 0x0000000408118c11 */ /* 0x000fca000f8e18ff */
[----:B------:R-:W-:Y:S01]  /*0ae0*/  @!P0 STS.64 [R17], R24 ;  /* 0x0000001811008388 */ /* 0x000fe20000000a00 */
[----:B------:R-:W-:Y:S06]  /*0af0*/  BAR.SYNC.DEFER_BLOCKING 0x0 ;  /* 0x0000000000007b1d */ /* 0x000fec0000010000 */
[----:B------:R-:W-:Y:S04]  /*0b00*/  SHFL.UP PT, R24, R24, 0x1, RZ ;  /* 0x0420000018187989 */ /* 0x000fe800000e00ff */
[----:B------:R-:W0:Y:S04]  /*0b10*/  LDS.128 R8, [UR4] ;  /* 0x00000004ff087984 */ /* 0x000e280008000c00 */
[----:B------:R-:W1:Y:S01]  /*0b20*/  LDS.128 R12, [UR4+0x10] ;  /* 0x00001004ff0c7984 */ /* 0x000e620008000c00 */
[----:B0-----:R-:W-:Y:S01]  /*0b30*/  ISETP.NE.AND P0, PT, R10, RZ, PT ;  /* 0x000000ff0a00720c */ /* 0x001fe20003f05270 */
[----:B------:R-:W-:-:S03]  /*0b40*/  IMAD.IADD R17, R8, 0x1, R10 ;  /* 0x0000000108117824 */ /* 0x000fc600078e020a */
[----:B------:R-:W-:Y:S02]  /*0b50*/  SEL R18, R9, RZ, !P0 ;  /* 0x000000ff09127207 */ /* 0x000fe40004000000 */
[----:B-1----:R-:W-:-:S03]  /*0b60*/  ISETP.NE.AND P0, PT, R12, RZ, PT ;  /* 0x000000ff0c00720c */ /* 0x002fc60003f05270 */
[----:B------:R-:W-:Y:S02]  /*0b70*/  IMAD.IADD R18, R11, 0x1, R18 ;  /* 0x000000010b127824 */ /* 0x000fe400078e0212 */
[----:B------:R-:W-:-:S03]  /*0b80*/  IMAD.MOV.U32 R11, RZ, RZ, R16 ;  /* 0x000000ffff0b7224 */ /* 0x000fc600078e0010 */
[----:B------:R-:W-:Y:S02]  /*0b90*/  SEL R20, R18, RZ, !P0 ;  /* 0x000000ff12147207 */ /* 0x000fe40004000000 */
[----:B------:R-:W-:-:S03]  /*0ba0*/  SHF.R.U32.HI R27, RZ, 0x5, R11 ;  /* 0x00000005ff1b7819 */ /* 0x000fc6000001160b */
[----:B------:R-:W-:Y:S01]  /*0bb0*/  IMAD.IADD R19, R13, 0x1, R20 ;  /* 0x000000010d137824 */ /* 0x000fe200078e0214 */
[----:B------:R-:W-:Y:S01]  /*0bc0*/  ISETP.NE.AND P0, PT, R27, 0x2, PT ;  /* 0x000000021b00780c */ /* 0x000fe20003f05270 */
[----:B------:R-:W-:Y:S01]  /*0bd0*/  IMAD.IADD R13, R17, 0x1, R12 ;  /* 0x00000001110d7824 */ /* 0x000fe200078e020c */
[----:B------:R-:W-:Y:S02]  /*0be0*/  ISETP.NE.AND P6, PT, R27, 0x6, PT ;  /* 0x000000061b00780c */ /* 0x000fe40003fc5270 */
[----:B------:R-:W-:Y:S02]  /*0bf0*/  SEL R16, R17, R8, !P0 ;  /* 0x0000000811107207 */ /* 0x000fe40004000000 */
[----:B------:R-:W-:Y:S02]  /*0c00*/  SEL R48, R18, R9, !P0 ;  /* 0x0000000912307207 */ /* 0x000fe40004000000 */
[C---:B------:R-:W-:Y:S02]  /*0c10*/  ISETP.NE.AND P0, PT, R27.reuse, 0x3, PT ;  /* 0x000000031b00780c */ /* 0x040fe40003f05270 */
[----:B------:R-:W-:-:S02]  /*0c20*/  ISETP.NE.AND P2, PT, R27, 0x7, PT ;  /* 0x000000071b00780c */ /* 0x000fc40003f45270 */
[----:B------:R-:W-:Y:S01]  /*0c30*/  SEL R9, R13, R16, !P0 ;  /* 0x000000100d097207 */ /* 0x000fe20004000000 */
[C---:B------:R-:W-:Y:S01]  /*0c40*/  IMAD.IADD R13, R14.reuse, 0x1, R13 ;  /* 0x000000010e0d7824 */ /* 0x040fe200078e020d */
[----:B------:R-:W-:Y:S02]  /*0c50*/  SEL R48, R19, R48, !P0 ;  /* 0x0000003013307207 */ /* 0x000fe40004000000 */
[----:B------:R-:W-:-:S04]  /*0c60*/  ISETP.NE.AND P0, PT, R14, RZ, PT ;  /* 0x000000ff0e00720c */ /* 0x000fc80003f05270 */
[----:B------:R-:W-:Y:S02]  /*0c70*/  SEL R20, R19, RZ, !P0 ;  /* 0x000000ff13147207 */ /* 0x000fe40004000000 */
[----:B------:R-:W0:Y:S03]  /*0c80*/  LDS.128 R16, [UR4+0x20] ;  /* 0x00002004ff107984 */ /* 0x000e260008000c00 */
[----:B------:R-:W-:Y:S01]  /*0c90*/  IMAD.IADD R15, R15, 0x1, R20 ;  /* 0x000000010f0f7824 */ /* 0x000fe200078e0214 */
[----:B0-----:R-:W-:-:S04]  /*0ca0*/  ISETP.NE.AND P0, PT, R16, RZ, PT ;  /* 0x000000ff1000720c */ /* 0x001fc80003f05270 */
[----:B------:R-:W-:Y:S02]  /*0cb0*/  SEL R20, R15, RZ, !P0 ;  /* 0x000000ff0f147207 */ /* 0x000fe40004000000 */
[----:B------:R-:W-:-:S03]  /*0cc0*/  ISETP.NE.AND P0, PT, R27, 0x4, PT ;  /* 0x000000041b00780c */ /* 0x000fc60003f05270 */
[----:B------:R-:W-:Y:S01]  /*0cd0*/  IMAD.IADD R17, R17, 0x1, R20 ;  /* 0x0000000111117824 */ /* 0x000fe200078e0214 */
[----:B------:R-:W-:Y:S02]  /*0ce0*/  SEL R48, R15, R48, !P0 ;  /* 0x000000300f307207 */ /* 0x000fe40004000000 */
[C---:B------:R-:W-:Y:S01]  /*0cf0*/  SEL R22, R13.reuse, R9, !P0 ;  /* 0x000000090d167207 */ /* 0x040fe20004000000 */
[----:B------:R-:W-:Y:S01]  /*0d00*/  IMAD.IADD R13, R13, 0x1, R16 ;  /* 0x000000010d0d7824 */ /* 0x000fe200078e0210 */
[----:B------:R-:W-:-:S04]  /*0d10*/  ISETP.NE.AND P0, PT, R18, RZ, PT ;  /* 0x000000ff1200720c */ /* 0x000fc80003f05270 */
[----:B------:R-:W-:Y:S02]  /*0d20*/  SEL R20, R17, RZ, !P0 ;  /* 0x000000ff11147207 */ /* 0x000fe40004000000 */
[----:B------:R-:W-:-:S03]  /*0d30*/  ISETP.NE.AND P0, PT, R27, 0x5, PT ;  /* 0x000000051b00780c */ /* 0x000fc60003f05270 */
[----:B------:R-:W-:Y:S01]  /*0d40*/  IMAD.IADD R19, R19, 0x1, R20 ;  /* 0x0000000113137824 */ /* 0x000fe200078e0214 */
[----:B------:R-:W-:Y:S02]  /*0d50*/  SEL R9, R13, R22, !P0 ;  /* 0x000000160d097207 */ /* 0x000fe40004000000 */
[----:B------:R-:W0:Y:S01]  /*0d60*/  LDS.128 R20, [UR4+0x30] ;  /* 0x00003004ff147984 */ /* 0x000e220008000c00 */
[----:B------:R-:W-:-:S04]  /*0d70*/  SEL R48, R17, R48, !P0 ;  /* 0x0000003011307207 */ /* 0x000fc80004000000 */
[----:B------:R-:W-:Y:S02]  /*0d80*/  SEL R48, R19, R48, !P6 ;  /* 0x0000003013307207 */ /* 0x000fe40007000000 */
[----:B0-----:R-:W-:-:S04]  /*0d90*/  ISETP.NE.AND P0, PT, R20, RZ, PT ;  /* 0x000000ff1400720c */ /* 0x001fc80003f05270 */
[----:B------:R-:W-:Y:S02]  /*0da0*/  SEL R50, R19, RZ, !P0 ;  /* 0x000000ff13327207 */ /* 0x000fe40004000000 */
[----:B------:R-:W-:-:S03]  /*0db0*/  ISETP.GE.U32.AND P0, PT, R11, 0x20, PT ;  /* 0x000000200b00780c */ /* 0x000fc60003f06070 */
[----:B------:R-:W-:-:S05]  /*0dc0*/  IMAD.IADD R21, R21, 0x1, R50 ;  /* 0x0000000115157824 */ /* 0x000fca00078e0232 */
[----:B------:R-:W-:Y:S02]  /*0dd0*/  SEL R48, R21, R48, !P2 ;  /* 0x0000003015307207 */ /* 0x000fe40005000000 */
[----:B------:R-:W-:Y:S02]  /*0de0*/  ISETP.NE.AND P2, PT, R5, RZ, PT ;  /* 0x000000ff0500720c */ /* 0x000fe40003f45270 */
[----:B------:R-:W-:Y:S02]  /*0df0*/  SEL R41, R48, RZ, P0 ;  /* 0x000000ff30297207 */ /* 0x000fe40000000000 */
[----:B------:R-:W0:Y:S01]  /*0e00*/  SHFL.UP PT, R48, R25, 0x1, RZ ;  /* 0x0420000019307989 */ /* 0x000e2200000e00ff */
[----:B------:R-:W-:-:S04]  /*0e10*/  ISETP.NE.AND P0, PT, R24, RZ, PT ;  /* 0x000000ff1800720c */ /* 0x000fc80003f05270 */
[----:B------:R-:W-:Y:S02]  /*0e20*/  SEL R15, R41, RZ, !P0 ;  /* 0x000000ff290f7207 */ /* 0x000fe40004000000 */
[----:B------:R-:W-:-:S03]  /*0e30*/  ISETP.NE.AND P0, PT, R0, RZ, PT ;  /* 0x000000ff0000720c */ /* 0x000fc60003f05270 */
[----:B0-----:R-:W-:Y:S02]  /*0e40*/  @P2 IMAD.IADD R41, R48, 0x1, R15 ;  /* 0x0000000130292824 */ /* 0x001fe400078e020f */
[----:B------:R-:W-:Y:S01]  /*0e50*/  IMAD.IADD R15, R18, 0x1, R13 ;  /* 0x00000001120f7824 */ /* 0x000fe200078e020d */
[----:B------:R-:W-:Y:S02]  /*0e60*/  SEL R13, R24, RZ, P2 ;  /* 0x000000ff180d7207 */ /* 0x000fe40001000000 */
[----:B------:R-:W-:Y:S02]  /*0e70*/  SEL R48, R41, RZ, !P0 ;  /* 0x000000ff29307207 */ /* 0x000fe40004000000 */
[----:B------:R-:W-:Y:S02]  /*0e80*/  SEL R9, R15, R9, !P6 ;  /* 0x000000090f097207 */ /* 0x000fe40007000000 */
[----:B------:R-:W-:Y:S01]  /*0e90*/  ISETP.NE.AND P6, PT, R45, RZ, PT ;  /* 0x000000ff2d00720c */ /* 0x000fe20003fc5270 */
[----:B------:R-:W-:Y:S01]  /*0ea0*/  IMAD.IADD R5, R47, 0x1, R48 ;  /* 0x000000012f057824 */ /* 0x000fe200078e0230 */
[----:B------:R-:W-:-:S04]  /*0eb0*/  ISETP.NE.AND P2, PT, R26, RZ, PT ;  /* 0x000000ff1a00720c */ /* 0x000fc80003f45270 */
[----:B------:R-:W-:-:S05]  /*0ec0*/  SEL R48, R5, RZ, !P3 ;  /* 0x000000ff05307207 */ /* 0x000fca0005800000 */
[----:B------:R-:W-:-:S05]  /*0ed0*/  IMAD.IADD R7, R7, 0x1, R48 ;  /* 0x0000000107077824 */ /* 0x000fca00078e0230 */
[----:B------:R-:W-:Y:S02]  /*0ee0*/  SEL R48, R7, RZ, !P1 ;  /* 0x000000ff07307207 */ /* 0x000fe40004800000 */
[----:B------:R-:W-:-:S03]  /*0ef0*/  ISETP.NE.AND P1, PT, R46, RZ, PT ;  /* 0x000000ff2e00720c */ /* 0x000fc60003f25270 */
[----:B------:R-:W-:-:S05]  /*0f00*/  IMAD.IADD R29, R29, 0x1, R48 ;  /* 0x000000011d1d7824 */ /* 0x000fca00078e0230 */
[----:B------:R-:W-:Y:S02]  /*0f10*/  SEL R46, R29, RZ, !P6 ;  /* 0x000000ff1d2e7207 */ /* 0x000fe40007000000 */
[----:B------:R-:W-:-:S03]  /*0f20*/  ISETP.NE.AND P6, PT, R27, 0x7, PT ;  /* 0x000000071b00780c */ /* 0x000fc60003fc5270 */
[----:B------:R-:W-:-:S05]  /*0f30*/  IMAD.IADD R31, R31, 0x1, R46 ;  /* 0x000000011f1f7824 */ /* 0x000fca00078e022e */
[----:B------:R-:W-:-:S05]  /*0f40*/  SEL R24, R31, RZ, !P2 ;  /* 0x000000ff1f187207 */ /* 0x000fca0005000000 */
[----:B------:R-:W-:Y:S02]  /*0f50*/  IMAD.IADD R33, R33, 0x1, R24 ;  /* 0x0000000121217824 */ /* 0x000fe400078e0218 */
[----:B------:R-:W-:Y:S01]  /*0f60*/  @!P6 IMAD.IADD R9, R15, 0x1, R20 ;  /* 0x000000010f09e824 */ /* 0x000fe200078e0214 */
[----:B------:R-:W-:Y:S02]  /*0f70*/  IADD3 R15, PT, PT, R12, R10, R8 ;  /* 0x0000000a0c0f7210 */ /* 0x000fe40007ffe008 */
[----:B------:R-:W-:Y:S02]  /*0f80*/  SEL R24, R33, RZ, !P1 ;  /* 0x000000ff21187207 */ /* 0x000fe40004800000 */
[----:B------:R-:W-:Y:S02]  /*0f90*/  IADD3 R15, PT, PT, R16, R14, R15 ;  /* 0x0000000e100f7210 */ /* 0x000fe40007ffe00f */
[----:B------:R-:W-:Y:S01]  /*0fa0*/  ISETP.GE.U32.AND P6, PT, R11, 0x20, PT ;  /* 0x000000200b00780c */ /* 0x000fe20003fc6070 */
[----:B------:R-:W-:Y:S01]  /*0fb0*/  IMAD.IADD R35, R35, 0x1, R24 ;  /* 0x0000000123237824 */ /* 0x000fe200078e0218 */
[----:B------:R-:W-:-:S02]  /*0fc0*/  IADD3 R15, PT, PT, R20, R18, R15 ;  /* 0x00000012140f7210 */ /* 0x000fc40007ffe00f */
[----:B------:R-:W-:Y:S02]  /*0fd0*/  SEL R48, R9, RZ, P6 ;  /* 0x000000ff09307207 */ /* 0x000fe40003000000 */
[----:B------:R-:W-:Y:S02]  /*0fe0*/  SEL R26, R35, RZ, !P5 ;  /* 0x000000ff231a7207 */ /* 0x000fe40006800000 */
[----:B------:R-:W-:Y:S01]  /*0ff0*/  ISETP.NE.AND P5, PT, R22, RZ, PT ;  /* 0x000000ff1600720c */ /* 0x000fe20003fa5270 */
[----:B------:R-:W-:Y:S02]  /*1000*/  IMAD.IADD R13, R48, 0x1, R13 ;  /* 0x00000001300d7824 */ /* 0x000fe400078e020d */
[----:B------:R-:W-:Y:S01]  /*1010*/  IMAD.IADD R37, R37, 0x1, R26 ;  /* 0x0000000125257824 */ /* 0x000fe200078e021a */
[----:B------:R-:W-:Y:S01]  /*1020*/  SEL R24, R21, RZ, !P5 ;  /* 0x000000ff15187207 */ /* 0x000fe20006800000 */
[----:B------:R-:W-:Y:S01]  /*1030*/  IMAD.IADD R9, R39, 0x1, R13 ;  /* 0x0000000127097824 */ /* 0x000fe200078e020d */
[----:B------:R-:W-:Y:S01]  /*1040*/  ISETP.NE.AND P5, PT, R11, RZ, PT ;  /* 0x000000ff0b00720c */ /* 0x000fe20003fa5270 */
[----:B------:R-:W-:-:S02]  /*1050*/  IMAD.IADD R19, R13, 0x1, R0 ;  /* 0x000000010d137824 */ /* 0x000fc400078e0200 */
[----:B------:R-:W-:Y:S02]  /*1060*/  IMAD.IADD R25, R23, 0x1, R24 ;  /* 0x0000000117197824 */ /* 0x000fe400078e0218 */
[----:B------:R-:W-:Y:S01]  /*1070*/  IMAD.IADD R24, R22, 0x1, R15 ;  /* 0x0000000116187824 */ /* 0x000fe200078e020f */
[----:B------:R-:W-:Y:S01]  /*1080*/  SEL R15, R37, RZ, !P4 ;  /* 0x000000ff250f7207 */ /* 0x000fe20006000000 */
[--C-:B------:R-:W-:Y:S02]  /*1090*/  IMAD.IADD R2, R2, 0x1, R13.reuse ;  /* 0x0000000102027824 */ /* 0x100fe400078e020d */
[----:B------:R-:W-:Y:S02]  /*10a0*/  IMAD.IADD R42, R42, 0x1, R13 ;  /* 0x000000012a2a7824 */ /* 0x000fe400078e020d */
[----:B------:R-:W-:Y:S02]  /*10b0*/  IMAD.IADD R39, R44, 0x1, R15 ;  /* 0x000000012c277824 */ /* 0x000fe400078e020f */
[----:B------:R-:W0:Y:S01]  /*10c0*/  @!P5 LDC.64 R46, c[0x0][0x3b0] ;  /* 0x0000ec00ff2edb82 */ /* 0x000e220000000a00 */
[----:B------:R-:W-:-:S02]  /*10d0*/  @!P5 IMAD.MOV.U32 R26, RZ, RZ, 0x65 ;  /* 0x00000065ff1ad424 */ /* 0x000fc400078e00ff */
[----:B------:R-:W-:Y:S02]  /*10e0*/  @!P5 IMAD.MOV.U32 R27, RZ, RZ, 0x0 ;  /* 0x00000000ff1bd424 */ /* 0x000fe400078e00ff */
[----:B------:R-:W-:Y:S02]  /*10f0*/  VIADD R15, R9, 0x1 ;  /* 0x00000001090f7836 */ /* 0x000fe40000000000 */
[----:B------:R-:W-:Y:S01]  /*1100*/  @!P2 IMAD.MOV R15, RZ, RZ, R9 ;  /* 0x000000ffff0fa224 */ /* 0x000fe200078e0209 */
[----:B------:R-:W-:Y:S01]  /*1110*/  ISETP.GE.AND P2, PT, R24, 0x101, PT ;  /* 0x000001011800780c */ /* 0x000fe20003f46270 */
[----:B------:R-:W-:Y:S02]  /*1120*/  VIADD R44, R0, 0x1 ;  /* 0x00000001002c7836 */ /* 0x000fe40000000000 */
[----:B------:R-:W-:Y:S02]  /*1130*/  @!P3 IMAD.MOV R44, RZ, RZ, R0 ;  /* 0x000000ffff2cb224 */ /* 0x000fe400078e0200 */
[----:B------:R-:W-:-:S02]  /*1140*/  VIADD R0, R15, 0x1 ;  /* 0x000000010f007836 */ /* 0x000fc40000000000 */
[----:B------:R-:W-:Y:S02]  /*1150*/  IMAD.IADD R17, R13, 0x1, R44 ;  /* 0x000000010d117824 */ /* 0x000fe400078e022c */
[----:B------:R-:W-:Y:S02]  /*1160*/  IMAD.IADD R43, R43, 0x1, R13 ;  /* 0x000000012b2b7824 */ /* 0x000fe400078e020d */
[----:B------:R-:W-:Y:S01]  /*1170*/  @!P1 IMAD.MOV R0, RZ, RZ, R15 ;  /* 0x000000ffff009224 */ /* 0x000fe200078e020f */
[----:B0-----:R0:W-:Y:S01]  /*1180*/  @!P5 ST.E.128.STRONG.GPU desc[UR10][R46.64+0x200], R24 ;  /* 0x000200182e00d985 */ /* 0x0011e2000c10fd0a */
[----:B------:R-:W-:Y:S05]  /*1190*/  @!P2 BRA `(.L_x_1627) ;  /* 0x0000000c0038a947 */ /* 0x000fea0003800000 */
        /* <DEDUP_REMOVED lines=19> */
[----:B------:R-:W-:-:S03]  /*12d0*/  ISETP.GE.U32.AND P1, PT, R11, R24, PT ;  /* 0x000000180b00720c */ /* 0x000fc60003f26070 */
[----:B------:R1:W-:Y:S02]  /*12e0*/  @P2 STS.64 [R2], R28 ;  /* 0x0000001c02002388 */ /* 0x0003e40000000a00 */
[----:B------:R-:W-:Y:S02]  /*12f0*/  @P0 LEA R43, R43, UR4, 0x3 ;  /* 0x000000042b2b0c11 */ /* 0x000fe4000f8e18ff */
[----:B------:R1:W-:Y:S02]  /*1300*/  @P6 STS.64 [R9], R30 ;  /* 0x0000001e09006388 */ /* 0x0003e40000000a00 */
[----:B------:R-:W-:Y:S02]  /*1310*/  @P3 LEA R42, R42, UR4, 0x3 ;  /* 0x000000042a2a3c11 */ /* 0x000fe4000f8e18ff */
[----:B------:R1:W-:Y:S04]  /*1320*/  @P5 STS.64 [R15], R32 ;  /* 0x000000200f005388 */ /* 0x0003e80000000a00 */
[----:B------:R1:W-:Y:S04]  /*1330*/  @P4 STS.64 [R0], R34 ;  /* 0x0000002200004388 */ /* 0x0003e80000000a00 */
[----:B------:R1:W-:Y:S04]  /*1340*/  @P3 STS.64 [R42], R36 ;  /* 0x000000242a003388 */ /* 0x0003e80000000a00 */
[----:B------:R1:W-:Y:S01]  /*1350*/  @P0 STS.64 [R43], R38 ;  /* 0x000000262b000388 */ /* 0x0003e20000000a00 */
[----:B------:R-:W-:Y:S06]  /*1360*/  BAR.SYNC.DEFER_BLOCKING 0x0 ;  /* 0x0000000000007b1d */ /* 0x000fec0000010000 */
[----:B------:R-:W-:Y:S05]  /*1370*/  @P1 EXIT ;  /* 0x000000000000194d */ /* 0x000fea0003800000 */
[----:B------:R-:W-:Y:S01]  /*1380*/  IADD3 R3, PT, PT, R14, R10, R12 ;  /* 0x0000000a0e037210 */ /* 0x000fe20007ffe00c */
[----:B------:R-:W-:Y:S01]  /*1390*/  BSSY.RECONVERGENT B0, `(.L_x_1628) ;  /* 0x0000027000007945 */ /* 0x000fe20003800200 */
[----:B-1----:R-:W-:Y:S02]  /*13a0*/  LOP3.LUT R0, RZ, R11, RZ, 0x33, !PT ;  /* 0x0000000bff007212 */ /* 0x002fe400078e33ff */
        /* <DEDUP_REMOVED lines=9> */
[----:B------:R-:W-:-:S03]  /*1440*/  LEA R7, R11, UR4, 0x3 ;  /* 0x000000040b077c11 */ /* 0x000fc6000f8e18ff */
[C---:B------:R-:W-:Y:S01]  /*1450*/  IMAD.SHL.U32 R6, R0.reuse, 0x100, RZ ;  /* 0x0000010000067824 */ /* 0x040fe200078e00ff */
[----:B------:R-:W-:Y:S01]  /*1460*/  LOP3.LUT R0, R0, 0x3, RZ, 0xc0, !PT ;  /* 0x0000000300007812 */ /* 0x000fe200078ec0ff */
[----:B------:R-:W2:Y:S03]  /*1470*/  LDC.64 R4, c[0x0][0x398] ;  /* 0x0000e600ff047b82 */ /* 0x000ea60000000a00 */
[----:B------:R-:W-:Y:S01]  /*1480*/  LOP3.LUT R6, R6, 0x300, RZ, 0xc0, !PT ;  /* 0x0000030006067812 */ /* 0x000fe200078ec0ff */
[----:B------:R-:W-:Y:S02]  /*1490*/  IMAD.MOV R0, RZ, RZ, -R0 ;  /* 0x000000ffff007224 */ /* 0x000fe400078e0a00 */
[----:B-1----:R-:W-:-:S04]  /*14a0*/  IMAD.WIDE.U32 R2, R11, 0x4, R2 ;  /* 0x000000040b027825 */ /* 0x002fc800078e0002 */
[----:B------:R-:W-:Y:S02]  /*14b0*/  IMAD.MOV.U32 R12, RZ, RZ, R2 ;  /* 0x000000ffff0c7224 */ /* 0x000fe400078e0002 */
[----:B------:R-:W-:Y:S02]  /*14c0*/  IMAD.MOV.U32 R15, RZ, RZ, R3 ;  /* 0x000000ffff0f7224 */ /* 0x000fe400078e0003 */
[----:B--2---:R-:W-:-:S04]  /*14d0*/  IMAD.WIDE.U32 R4, R11, 0x4, R4 ;  /* 0x000000040b047825 */ /* 0x004fc800078e0004 */
[----:B------:R-:W-:Y:S02]  /*14e0*/  IMAD.MOV.U32 R10, RZ, RZ, R4 ;  /* 0x000000ffff0a7224 */ /* 0x000fe400078e0004 */
[----:B------:R-:W-:Y:S02]  /*14f0*/  IMAD.MOV.U32 R13, RZ, RZ, R5 ;  /* 0x000000ffff0d7224 */ /* 0x000fe400078e0005 */
[----:B------:R-:W-:-:S07]  /*1500*/  IMAD.IADD R11, R11, 0x1, R6 ;  /* 0x000000010b0b7824 */ /* 0x000fce00078e0206 */
.L_x_1630:
[----:B-1----:R1:W2:Y:S01]  /*1510*/  LDS.64 R8, [R7] ;  /* 0x0000000007087984 */ /* 0x0022a20000000a00 */
[----:B------:R-:W-:Y:S01]  /*1520*/  IMAD.MOV.U32 R2, RZ, RZ, R10 ;  /* 0x000000ffff027224 */ /* 0x000fe200078e000a */
[----:B------:R-:W-:Y:S01]  /*1530*/  IADD3 R10, P3, PT, R10, 0x400, RZ ;  /* 0x000004000a0a7810 */ /* 0x000fe20007f7e0ff */
[----:B------:R-:W-:Y:S02]  /*1540*/  IMAD.MOV.U32 R3, RZ, RZ, R13 ;  /* 0x000000ffff037224 */ /* 0x000fe400078e000d */
[----:B------:R-:W-:Y:S01]  /*1550*/  IMAD.MOV.U32 R4, RZ, RZ, R12 ;  /* 0x000000ffff047224 */ /* 0x000fe200078e000c */
[----:B------:R-:W-:Y:S01]  /*1560*/  IADD3 R12, P2, PT, R12, 0x400, RZ ;  /* 0x000004000c0c7810 */ /* 0x000fe20007f5e0ff */
[----:B------:R-:W-:Y:S02]  /*1570*/  IMAD.MOV.U32 R5, RZ, RZ, R15 ;  /* 0x000000ffff057224 */ /* 0x000fe400078e000f */
[----:B------:R-:W-:Y:S02]  /*1580*/  VIADD R0, R0, 0x1 ;  /* 0x0000000100007836 */ /* 0x000fe40000000000 */
[----:B-1----:R-:W-:-:S02]  /*1590*/  VIADD R7, R7, 0x800 ;  /* 0x0000080007077836 */ /* 0x002fc40000000000 */
[----:B------:R-:W-:Y:S01]  /*15a0*/  IMAD.X R15, RZ, RZ, R15, P2 ;  /* 0x000000ffff0f7224 */ /* 0x000fe200010e060f */
[----:B------:R-:W-:Y:S01]  /*15b0*/  ISETP.NE.AND P0, PT, R0, RZ, PT ;  /* 0x000000ff0000720c */ /* 0x000fe20003f05270 */
[----:B------:R-:W-:Y:S01]  /*15c0*/  IMAD.X R13, RZ, RZ, R13, P3 ;  /* 0x000000ffff0d7224 */ /* 0x000fe200018e060d */
[----:B--2---:R1:W-:Y:S04]  /*15d0*/  STG.E desc[UR10][R2.64], R8 ;  /* 0x0000000802007986 */ /* 0x0043e8000c10190a */
[----:B------:R1:W-:Y:S07]  /*15e0*/  STG.E desc[UR10][R4.64], R9 ;  /* 0x0000000904007986 */ /* 0x0003ee000c10190a */
[----:B------:R-:W-:Y:S05]  /*15f0*/  @P0 BRA `(.L_x_1630) ;  /* 0xfffffffc00c40947 */ /* 0x000fea000383ffff */
.L_x_1629:
[----:B------:R-:W-:Y:S05]  /*1600*/  BSYNC.RECONVERGENT B0 ;  /* 0x0000000000007941 */ /* 0x000fea0003800200 */
.L_x_1628:
[----:B------:R-:W-:Y:S05]  /*1610*/  @!P1 EXIT ;  /* 0x000000000000994d */ /* 0x000fea0003800000 */
[----:B------:R-:W2:Y:S01]  /*1620*/  LDCU.64 UR6, c[0x0][0x398] ;  /* 0x00007300ff0677ac */ /* 0x000ea20008000a00 */
[----:B------:R-:W-:Y:S01]  /*1630*/  IMAD.IADD R0, R24, 0x1, -R11 ;  /* 0x0000000118007824 */ /* 0x000fe200078e0a0b */
[----:B------:R-:W-:Y:S01]  /*1640*/  BSSY.RECONVERGENT B0, `(.L_x_1631) ;  /* 0x000004c000007945 */ /* 0x000fe20003800200 */
[----:B-1----:R-:W-:Y:S01]  /*1650*/  IMAD.MOV.U32 R4, RZ, RZ, 0x800 ;  /* 0x00000800ff047424 */ /* 0x002fe200078e00ff */
[----:B------:R-:W1:Y:S01]  /*1660*/  LDCU.64 UR8, c[0x0][0x3a0] ;  /* 0x00007400ff0877ac */ /* 0x000e620008000a00 */
[----:B------:R-:W-:Y:S01]  /*1670*/  IMAD.MOV.U32 R5, RZ, RZ, 0x0 ;  /* 0x00000000ff057424 */ /* 0x000fe200078e00ff */
[----:B------:R-:W-:Y:S02]  /*1680*/  ISETP.GT.AND P1, PT, R0, 0xc00, PT ;  /* 0x00000c000000780c */ /* 0x000fe40003f24270 */
[C---:B------:R-:W-:Y:S01]  /*1690*/  LEA R0, R11.reuse, UR4, 0x3 ;  /* 0x000000040b007c11 */ /* 0x040fe2000f8e18ff */
[----:B------:R-:W-:-:S04]  /*16a0*/  IMAD.WIDE.U32 R4, R11, 0x4, R4 ;  /* 0x000000040b047825 */ /* 0x000fc800078e0004 */
[----:B------:R-:W-:Y:S01]  /*16b0*/  VIADD R0, R0, 0x1000 ;  /* 0x0000100000007836 */ /* 0x000fe20000000000 */
[C---:B--2---:R-:W-:Y:S02]  /*16c0*/  IADD3 R2, P0, PT, R4.reuse, UR6, RZ ;  /* 0x0000000604027c10 */ /* 0x044fe4000ff1e0ff */
[----:B-1----:R-:W-:Y:S02]  /*16d0*/  IADD3 R4, P2, PT, R4, UR8, RZ ;  /* 0x0000000804047c10 */ /* 0x002fe4000ff5e0ff */
[C---:B------:R-:W-:Y:S02]  /*16e0*/  IADD3.X R3, PT, PT, R5.reuse, UR7, RZ, P0, !PT ;  /* 0x0000000705037c10 */ /* 0x040fe400087fe4ff */
[----:B------:R-:W-:Y:S02]  /*16f0*/  IADD3.X R5, PT, PT, R5, UR9, RZ, P2, !PT ;  /* 0x0000000905057c10 */ /* 0x000fe400097fe4ff */
[----:B------:R-:W-:Y:S01]  /*1700*/  PLOP3.LUT P0, PT, PT, PT, PT, 0x80, 0x8 ;  /* 0x000000000008781c */ /* 0x000fe20003f0f070 */
[----:B------:R-:W-:-:S12]  /*1710*/  @!P1 BRA `(.L_x_1632) ;  /* 0x0000000000f89947 */ /* 0x000fd80003800000 */
[----:B------:R-:W-:Y:S01]  /*1720*/  PLOP3.LUT P0, PT, PT, PT, PT, 0x8, 0x80 ;  /* 0x000000000080781c */ /* 0x000fe20003f0e170 */
[----:B------:R-:W-:-:S12]  /*1730*/  VIADD R10, R24, 0xfffff400 ;  /* 0xfffff400180a7836 */ /* 0x000fd80000000000 */
.L_x_1633:
[----:B------:R-:W1:Y:S01]  /*1740*/  LDS.64 R6, [R0+-0x1000] ;  /* 0xfff0000000067984 */ /* 0x000e620000000a00 */
[----:B------:R-:W-:-:S03]  /*1750*/  VIADD R11, R11, 0x1000 ;  /* 0x000010000b0b7836 */ /* 0x000fc60000000000 */
[----:B------:R-:W2:Y:S02]  /*1760*/  LDS.64 R8, [R0+-0x800] ;  /* 0xfff8000000087984 */ /* 0x000ea40000000a00 */
[----:B------:R-:W-:Y:S02]  /*1770*/  ISETP.GE.AND P1, PT, R11, R10, PT ;  /* 0x0000000a0b00720c */ /* 0x000fe40003f26270 */
[----:B------:R-:W3:Y:S04]  /*1780*/  LDS.64 R12, [R0] ;  /* 0x00000000000c7984 */ /* 0x000ee80000000a00 */
[----:B------:R-:W4:Y:S04]  /*1790*/  LDS.64 R14, [R0+0x800] ;  /* 0x00080000000e7984 */ /* 0x000f280000000a00 */
[----:B------:R-:W5:Y:S04]  /*17a0*/  LDS.64 R16, [R0+0x1000] ;  /* 0x0010000000107984 */ /* 0x000f680000000a00 */
[----:B------:R-:W5:Y:S04]  /*17b0*/  LDS.64 R18, [R0+0x1800] ;  /* 0x0018000000127984 */ /* 0x000f680000000a00 */
[----:B------:R-:W5:Y:S04]  /*17c0*/  LDS.64 R20, [R0+0x2000] ;  /* 0x0020000000147984 */ /* 0x000f680000000a00 */
[----:B------:R-:W5:Y:S04]  /*17d0*/  LDS.64 R22, [R0+0x2800] ;  /* 0x0028000000167984 */ /* 0x000f680000000a00 */
[----:B0-----:R-:W0:Y:S04]  /*17e0*/  LDS.64 R26, [R0+0x3000] ;  /* 0x00300000001a7984 */ /* 0x001e280000000a00 */
[----:B------:R-:W0:Y:S04]  /*17f0*/  LDS.64 R28, [R0+0x3800] ;  /* 0x00380000001c7984 */ /* 0x000e280000000a00 */
[----:B------:R-:W0:Y:S04]  /*1800*/  LDS.64 R30, [R0+0x4000] ;  /* 0x00400000001e7984 */ /* 0x000e280000000a00 */
[----:B------:R-:W0:Y:S04]  /*1810*/  LDS.64 R32, [R0+0x4800] ;  /* 0x0048000000207984 */ /* 0x000e280000000a00 */
[----:B------:R-:W0:Y:S04]  /*1820*/  LDS.64 R34, [R0+0x5000] ;  /* 0x0050000000227984 */ /* 0x000e280000000a00 */
[----:B------:R-:W0:Y:S04]  /*1830*/  LDS.64 R36, [R0+0x5800] ;  /* 0x0058000000247984 */ /* 0x000e280000000a00 */
[----:B------:R-:W0:Y:S04]  /*1840*/  LDS.64 R38, [R0+0x6000] ;  /* 0x0060000000267984 */ /* 0x000e280000000a00 */
[----:B------:R2:W0:Y:S04]  /*1850*/  LDS.64 R40, [R0+0x6800] ;  /* 0x0068000000287984 */ /* 0x0004280000000a00 */
[----:B-1----:R1:W-:Y:S04]  /*1860*/  STG.E desc[UR10][R2.64+-0x800], R6 ;  /* 0xfff8000602007986 */ /* 0x0023e8000c10190a */
[----:B------:R4:W-:Y:S01]  /*1870*/  STG.E desc[UR10][R4.64+-0x800], R7 ;  /* 0xfff8000704007986 */ /* 0x0009e2000c10190a */
[----:B--2---:R-:W-:-:S03]  /*1880*/  VIADD R0, R0, 0x8000 ;  /* 0x0000800000007836 */ /* 0x004fc60000000000 */
[----:B------:R2:W-:Y:S04]  /*1890*/  STG.E desc[UR10][R2.64+-0x400], R8 ;  /* 0xfffc000802007986 */ /* 0x0005e8000c10190a */
[----:B------:R5:W-:Y:S01]  /*18a0*/  STG.E desc[UR10][R4.64+-0x400], R9 ;  /* 0xfffc000904007986 */ /* 0x000be2000c10190a */
[----:B-1----:R-:W-:-:S03]  /*18b0*/  IADD3 R6, P3, PT, R4, 0x4000, RZ ;  /* 0x0000400004067810 */ /* 0x002fc60007f7e0ff */
[----:B---3--:R-:W-:Y:S02]  /*18c0*/  STG.E desc[UR10][R2.64], R12 ;  /* 0x0000000c02007986 */ /* 0x008fe4000c10190a */
[----:B----4-:R-:W-:Y:S02]  /*18d0*/  IMAD.X R7, RZ, RZ, R5, P3 ;  /* 0x000000ffff077224 */ /* 0x010fe400018e0605 */
[----:B------:R-:W-:Y:S01]  /*18e0*/  STG.E desc[UR10][R4.64], R13 ;  /* 0x0000000d04007986 */ /* 0x000fe2000c10190a */
[----:B--2---:R-:W-:-:S03]  /*18f0*/  IADD3 R8, P2, PT, R2, 0x4000, RZ ;  /* 0x0000400002087810 */ /* 0x004fc60007f5e0ff */
[----:B------:R-:W-:Y:S02]  /*1900*/  STG.E desc[UR10][R2.64+0x400], R14 ;  /* 0x0004000e02007986 */ /* 0x000fe4000c10190a */
[----:B-----5:R-:W-:Y:S02]  /*1910*/  IMAD.X R9, RZ, RZ, R3, P2 ;  /* 0x000000ffff097224 */ /* 0x020fe400010e0603 */
        /* <DEDUP_REMOVED lines=9> */
[----:B0-----:R-:W-:Y:S04]  /*19b0*/  STG.E desc[UR10][R2.64+0x1800], R26 ;  /* 0x0018001a02007986 */ /* 0x001fe8000c10190a */
        /* <DEDUP_REMOVED lines=13> */
[----:B------:R0:W-:Y:S04]  /*1a90*/  STG.E desc[UR10][R2.64+0x3400], R40 ;  /* 0x0034002802007986 */ /* 0x0001e8000c10190a */
[----:B------:R1:W-:Y:S01]  /*1aa0*/  STG.E desc[UR10][R4.64+0x3400], R41 ;  /* 0x0034002904007986 */ /* 0x0003e2000c10190a */
[----:B0-----:R-:W-:-:S02]  /*1ab0*/  IMAD.MOV.U32 R2, RZ, RZ, R8 ;  /* 0x000000ffff027224 */ /* 0x001fc400078e0008 */
[----:B------:R-:W-:Y:S02]  /*1ac0*/  IMAD.MOV.U32 R3, RZ, RZ, R9 ;  /* 0x000000ffff037224 */ /* 0x000fe400078e0009 */
[----:B-1----:R-:W-:Y:S02]  /*1ad0*/  IMAD.MOV.U32 R4, RZ, RZ, R6 ;  /* 0x000000ffff047224 */ /* 0x002fe400078e0006 */
[----:B------:R-:W-:Y:S01]  /*1ae0*/  IMAD.MOV.U32 R5, RZ, RZ, R7 ;  /* 0x000000ffff057224 */ /* 0x000fe200078e0007 */
[----:B------:R-:W-:Y:S06]  /*1af0*/  @!P1 BRA `(.L_x_1633) ;  /* 0xfffffffc00109947 */ /* 0x000fec000383ffff */
.L_x_1632:
[----:B------:R-:W-:Y:S05]  /*1b00*/  BSYNC.RECONVERGENT B0 ;  /* 0x0000000000007941 */ /* 0x000fea0003800200 */
.L_x_1631:
[----:B------:R-:W-:Y:S01]  /*1b10*/  IMAD.IADD R6, R24, 0x1, -R11 ;  /* 0x0000000118067824 */ /* 0x000fe200078e0a0b */
[----:B------:R-:W-:Y:S04]  /*1b20*/  BSSY.RECONVERGENT B0, `(.L_x_1634) ;  /* 0x0000026000007945 */ /* 0x000fe80003800200 */
[----:B------:R-:W-:-:S13]  /*1b30*/  ISETP.GT.AND P1, PT, R6, 0x400, PT ;  /* 0x000004000600780c */ /* 0x000fda0003f24270 */
[----:B------:R-:W-:Y:S05]  /*1b40*/  @!P1 BRA `(.L_x_1635) ;  /* 0x00000000008c9947 */ /* 0x000fea0003800000 */
[----:B------:R-:W1:Y:S01]  /*1b50*/  LDS.64 R6, [R0+-0x1000] ;  /* 0xfff0000000067984 */ /* 0x000e620000000a00 */
[----:B------:R-:W-:Y:S01]  /*1b60*/  PLOP3.LUT P0, PT, PT, PT, PT, 0x8, 0x80 ;  /* 0x000000000080781c */ /* 0x000fe20003f0e170 */
[----:B------:R-:W-:Y:S02]  /*1b70*/  VIADD R11, R11, 0x800 ;  /* 0x000008000b0b7836 */ /* 0x000fe40000000000 */
[----:B------:R-:W2:Y:S04]  /*1b80*/  LDS.64 R8, [R0+-0x800] ;  /* 0xfff8000000087984 */ /* 0x000ea80000000a00 */
[----:B------:R-:W3:Y:S04]  /*1b90*/  LDS.64 R12, [R0] ;  /* 0x00000000000c7984 */ /* 0x000ee80000000a00 */
[----:B------:R-:W4:Y:S04]  /*1ba0*/  LDS.64 R14, [R0+0x800] ;  /* 0x00080000000e7984 */ /* 0x000f280000000a00 */
[----:B------:R-:W5:Y:S04]  /*1bb0*/  LDS.64 R16, [R0+0x1000] ;  /* 0x0010000000107984 */ /* 0x000f680000000a00 */
[----:B------:R-:W0:Y:S04]  /*1bc0*/  LDS.64 R18, [R0+0x1800] ;  /* 0x0018000000127984 */ /* 0x000e280000000a00 */
[----:B------:R-:W0:Y:S04]  /*1bd0*/  LDS.64 R20, [R0+0x2000] ;  /* 0x0020000000147984 */ /* 0x000e280000000a00 */
[----:B------:R1:W0:Y:S02]  /*1be0*/  LDS.64 R22, [R0+0x2800] ;  /* 0x0028000000167984 */ /* 0x0002240000000a00 */
[----:B-1----:R-:W-:-:S02]  /*1bf0*/  VIADD R0, R0, 0x4000 ;  /* 0x0000400000007836 */ /* 0x002fc40000000000 */
[----:B------:R1:W-:Y:S04]  /*1c00*/  STG.E desc[UR10][R2.64+-0x800], R6 ;  /* 0xfff8000602007986 */ /* 0x0003e8000c10190a */
[----:B------:R4:W-:Y:S04]  /*1c10*/  STG.E desc[UR10][R4.64+-0x800], R7 ;  /* 0xfff8000704007986 */ /* 0x0009e8000c10190a */
[----:B--2---:R2:W-:Y:S04]  /*1c20*/  STG.E desc[UR10][R2.64+-0x400], R8 ;  /* 0xfffc000802007986 */ /* 0x0045e8000c10190a */
        /* <DEDUP_REMOVED lines=11> */
[----:B0-----:R-:W-:Y:S04]  /*1ce0*/  STG.E desc[UR10][R2.64+0xc00], R18 ;  /* 0x000c001202007986 */ /* 0x001fe8000c10190a */
        /* <DEDUP_REMOVED lines=8> */
[----:B------:R-:W-:-:S07]  /*1d70*/  IMAD.MOV.U32 R5, RZ, RZ, R7 ;  /* 0x000000ffff057224 */ /* 0x000fce00078e0007 */
.L_x_1635:
[----:B------:R-:W-:Y:S05]  /*1d80*/  BSYNC.RECONVERGENT B0 ;  /* 0x0000000000007941 */ /* 0x000fea0003800200 */
.L_x_1634:
[----:B------:R-:W-:-:S13]  /*1d90*/  ISETP.LT.OR P0, PT, R11, R24, P0 ;  /* 0x000000180b00720c */ /* 0x000fda0000701670 */
[----:B------:R-:W-:Y:S05]  /*1da0*/  @!P0 EXIT ;  /* 0x000000000000894d */ /* 0x000fea0003800000 */
[----:B------:R-:W1:Y:S04]  /*1db0*/  LDS.64 R6, [R0+-0x1000] ;  /* 0xfff0000000067984 */ /* 0x000e680000000a00 */
[----:B------:R-:W2:Y:S04]  /*1dc0*/  LDS.64 R8, [R0+-0x800] ;  /* 0xfff8000000087984 */ /* 0x000ea80000000a00 */
[----:B------:R-:W3:Y:S04]  /*1dd0*/  LDS.64 R10, [R0] ;  /* 0x00000000000a7984 */ /* 0x000ee80000000a00 */
[----:B------:R-:W4:Y:S04]  /*1de0*/  LDS.64 R12, [R0+0x800] ;  /* 0x00080000000c7984 */ /* 0x000f280000000a00 */
[----:B-1----:R-:W-:Y:S04]  /*1df0*/  STG.E desc[UR10][R2.64+-0x800], R6 ;  /* 0xfff8000602007986 */ /* 0x002fe8000c10190a */
[----:B------:R-:W-:Y:S04]  /*1e00*/  STG.E desc[UR10][R4.64+-0x800], R7 ;  /* 0xfff8000704007986 */ /* 0x000fe8000c10190a */
[----:B--2---:R-:W-:Y:S04]  /*1e10*/  STG.E desc[UR10][R2.64+-0x400], R8 ;  /* 0xfffc000802007986 */ /* 0x004fe8000c10190a */
[----:B------:R-:W-:Y:S04]  /*1e20*/  STG.E desc[UR10][R4.64+-0x400], R9 ;  /* 0xfffc000904007986 */ /* 0x000fe8000c10190a */
[----:B---3--:R-:W-:Y:S04]  /*1e30*/  STG.E desc[UR10][R2.64], R10 ;  /* 0x0000000a02007986 */ /* 0x008fe8000c10190a */
[----:B------:R-:W-:Y:S04]  /*1e40*/  STG.E desc[UR10][R4.64], R11 ;  /* 0x0000000b04007986 */ /* 0x000fe8000c10190a */
[----:B----4-:R-:W-:Y:S04]  /*1e50*/  STG.E desc[UR10][R2.64+0x400], R12 ;  /* 0x0004000c02007986 */ /* 0x010fe8000c10190a */
[----:B------:R-:W-:Y:S01]  /*1e60*/  STG.E desc[UR10][R4.64+0x400], R13 ;  /* 0x0004000d04007986 */ /* 0x000fe2000c10190a */
[----:B------:R-:W-:Y:S05]  /*1e70*/  EXIT ;  /* 0x000000000000794d */ /* 0x000fea0003800000 */
.L_x_1627:
[----:B------:R-:W-:Y:S01]  /*1e80*/  ISETP.NE.AND P2, PT, R4, R6, PT ;  /* 0x000000060400720c */ /* 0x000fe20003f45270 */
[----:B------:R-:W1:Y:S01]  /*1e90*/  @P0 LDC.64 R44, c[0x0][0x398] ;  /* 0x0000e600ff2c0b82 */ /* 0x000e620000000a00 */
[----:B------:R-:W-:Y:S02]  /*1ea0*/  ISETP.NE.AND P5, PT, R6, R28, PT ;  /* 0x0000001c0600720c */ /* 0x000fe40003fa5270 */
[----:B------:R-:W-:Y:S02]  /*1eb0*/  ISETP.NE.AND P1, PT, R28, R30, PT ;  /* 0x0000001e1c00720c */ /* 0x000fe40003f25270 */
[----:B------:R-:W-:Y:S02]  /*1ec0*/  ISETP.NE.AND P4, PT, R30, R32, PT ;  /* 0x000000201e00720c */ /* 0x000fe40003f85270 */
[----:B------:R-:W-:Y:S01]  /*1ed0*/  ISETP.NE.AND P3, PT, R32, R34, PT ;  /* 0x000000222000720c */ /* 0x000fe20003f65270 */
[----:B0-----:R-:W0:Y:S01]  /*1ee0*/  @P0 LDC.64 R26, c[0x0][0x3a0] ;  /* 0x0000e800ff1a0b82 */ /* 0x001e220000000a00 */
[----:B------:R-:W-:-:S07]  /*1ef0*/  ISETP.NE.AND P6, PT, R34, R36, PT ;  /* 0x000000242200720c */ /* 0x000fce0003fc5270 */
[----:B------:R-:W2:Y:S08]  /*1f00*/  @P2 LDC.64 R10, c[0x0][0x3a0] ;  /* 0x0000e800ff0a2b82 */ /* 0x000eb00000000a00 */
[----:B------:R-:W3:Y:S01]  /*1f10*/  @P2 LDC.64 R24, c[0x0][0x398] ;  /* 0x0000e600ff182b82 */ /* 0x000ee20000000a00 */
[----:B-1----:R-:W-:-:S05]  /*1f20*/  @P0 IMAD.WIDE R44, R13, 0x4, R44 ;  /* 0x000000040d2c0825 */ /* 0x002fca00078e022c */
[----:B------:R-:W-:Y:S02]  /*1f30*/  @P0 STG.E desc[UR10][R44.64], R40 ;  /* 0x000000282c000986 */ /* 0x000fe4000c10190a */
[----:B------:R-:W1:Y:S01]  /*1f40*/  @P5 LDC.64 R20, c[0x0][0x398] ;  /* 0x0000e600ff145b82 */ /* 0x000e620000000a00 */
[----:B0-----:R-:W-:-:S05]  /*1f50*/  @P0 IMAD.WIDE R26, R13, 0x4, R26 ;  /* 0x000000040d1a0825 */ /* 0x001fca00078e021a */
[----:B------:R-:W-:Y:S01]  /*1f60*/  @P0 STG.E desc[UR10][R26.64], R41 ;  /* 0x000000291a000986 */ /* 0x000fe2000c10190a */
[----:B------:R-:W-:Y:S01]  /*1f70*/  ISETP.NE.AND P0, PT, R36, R38, PT ;  /* 0x000000262400720c */ /* 0x000fe20003f05270 */
[----:B------:R-:W0:Y:S01]  /*1f80*/  @P5 LDC.64 R22, c[0x0][0x3a0] ;  /* 0x0000e800ff165b82 */ /* 0x000e220000000a00 */
[----:B--2---:R-:W-:-:S04]  /*1f90*/  @P2 IMAD.WIDE R48, R19, 0x4, R10 ;  /* 0x0000000413302825 */ /* 0x004fc800078e020a */
[----:B---3--:R-:W-:-:S03]  /*1fa0*/  @P2 IMAD.WIDE R46, R19, 0x4, R24 ;  /* 0x00000004132e2825 */ /* 0x008fc600078e0218 */
[----:B------:R-:W2:Y:S02]  /*1fb0*/  @P1 LDC.64 R10, c[0x0][0x398] ;  /* 0x0000e600ff0a1b82 */ /* 0x000ea40000000a00 */
[----:B------:R0:W-:Y:S01]  /*1fc0*/  @P2 STG.E desc[UR10][R46.64], R4 ;  /* 0x000000042e002986 */ /* 0x0001e2000c10190a */
[----:B-1----:R-:W-:-:S05]  /*1fd0*/  @P5 IMAD.WIDE R50, R17, 0x4, R20 ;  /* 0x0000000411325825 */ /* 0x002fca00078e0214 */
[----:B------:R-:W1:Y:S01]  /*1fe0*/  @P1 LDC.64 R12, c[0x0][0x3a0] ;  /* 0x0000e800ff0c1b82 */ /* 0x000e620000000a00 */
[----:B------:R3:W-:Y:S01]  /*1ff0*/  @P2 STG.E desc[UR10][R48.64], R5 ;  /* 0x0000000530002986 */ /* 0x0007e2000c10190a */
[----:B------:R-:W-:-:S03]  /*2000*/  ISETP.NE.AND P2, PT, R38, R3, PT ;  /* 0x000000032600720c */ /* 0x000fc60003f45270 */
[----:B------:R3:W-:Y:S03]  /*2010*/  @P5 STG.E desc[UR10][R50.64], R6 ;  /* 0x0000000632005986 */ /* 0x0007e6000c10190a */
[----:B------:R-:W4:Y:S01]  /*2020*/  @P4 LDC.64 R24, c[0x0][0x398] ;  /* 0x0000e600ff184b82 */ /* 0x000f220000000a00 */
[----:B0-----:R-:W-:-:S05]  /*2030*/  @P5 IMAD.WIDE R46, R17, 0x4, R22 ;  /* 0x00000004112e5825 */ /* 0x001fca00078e0216 */
[----:B------:R3:W-:Y:S02]  /*2040*/  @P5 STG.E desc[UR10][R46.64], R7 ;  /* 0x000000072e005986 */ /* 0x0007e4000c10190a */
[----:B------:R-:W0:Y:S01]  /*2050*/  @P4 LDC.64 R18, c[0x0][0x3a0] ;  /* 0x0000e800ff124b82 */ /* 0x000e220000000a00 */
[----:B--2---:R-:W-:-:S05]  /*2060*/  @P1 IMAD.WIDE R10, R2, 0x4, R10 ;  /* 0x00000004020a1825 */ /* 0x004fca00078e020a */
[----:B------:R3:W-:Y:S02]  /*2070*/  @P1 STG.E desc[UR10][R10.64], R28 ;  /* 0x0000001c0a001986 */ /* 0x0007e4000c10190a */
[----:B------:R-:W2:Y:S01]  /*2080*/  @P3 LDC.64 R20, c[0x0][0x398] ;  /* 0x0000e600ff143b82 */ /* 0x000ea20000000a00 */
[----:B-1----:R-:W-:-:S05]  /*2090*/  @P1 IMAD.WIDE R12, R2, 0x4, R12 ;  /* 0x00000004020c1825 */ /* 0x002fca00078e020c */
[----:B------:R3:W-:Y:S02]  /*20a0*/  @P1 STG.E desc[UR10][R12.64], R29 ;  /* 0x0000001d0c001986 */ /* 0x0007e4000c10190a */
[----:B------:R-:W1:Y:S01]  /*20b0*/  @P3 LDC.64 R44, c[0x0][0x3a0] ;  /* 0x0000e800ff2c3b82 */ /* 0x000e620000000a00 */
[----:B----4-:R-:W-:-:S05]  /*20c0*/  @P4 IMAD.WIDE R24, R9, 0x4, R24 ;  /* 0x0000000409184825 */ /* 0x010fca00078e0218 */
[----:B------:R3:W-:Y:S02]  /*20d0*/  @P4 STG.E desc[UR10][R24.64], R30 ;  /* 0x0000001e18004986 */ /* 0x0007e4000c10190a */
        /* <DEDUP_REMOVED lines=11> */
[----:B------:R3:W-:Y:S01]  /*2190*/  @P6 STG.E desc[UR10][R40.64], R34 ;  /* 0x0000002228006986 */ /* 0x0007e2000c10190a */
[----:B0-----:R-:W-:-:S05]  /*21a0*/  @P6 IMAD.WIDE R16, R0, 0x4, R16 ;  /* 0x0000000400106825 */ /* 0x001fca00078e0210 */
[----:B------:R3:W-:Y:S01]  /*21b0*/  @P6 STG.E desc[UR10][R16.64], R35 ;  /* 0x0000002310006986 */ /* 0x0007e2000c10190a */
[----:B--2---:R-:W-:-:S05]  /*21c0*/  @P0 IMAD.WIDE R22, R42, 0x4, R22 ;  /* 0x000000042a160825 */ /* 0x004fca00078e0216 */
[----:B------:R3:W-:Y:S01]  /*21d0*/  @P0 STG.E desc[UR10][R22.64], R36 ;  /* 0x0000002416000986 */ /* 0x0007e2000c10190a */
[----:B-1----:R-:W-:-:S05]  /*21e0*/  @P0 IMAD.WIDE R26, R42, 0x4, R26 ;  /* 0x000000042a1a0825 */ /* 0x002fca00078e021a */
[----:B------:R3:W-:Y:S01]  /*21f0*/  @P0 STG.E desc[UR10][R26.64], R37 ;  /* 0x000000251a000986 */ /* 0x0007e2000c10190a */
[----:B------:R-:W-:Y:S05]  /*2200*/  @!P2 EXIT ;  /* 0x000000000000a94d */ /* 0x000fea0003800000 */
[----:B------:R-:W0:Y:S08]  /*2210*/  LDC.64 R2, c[0x0][0x398] ;  /* 0x0000e600ff027b82 */ /* 0x000e300000000a00 */
[----:B---3--:R-:W1:Y:S01]  /*2220*/  LDC.64 R4, c[0x0][0x3a0] ;  /* 0x0000e800ff047b82 */ /* 0x008e620000000a00 */
[----:B0-----:R-:W-:-:S05]  /*2230*/  IMAD.WIDE R2, R43, 0x4, R2 ;  /* 0x000000042b027825 */ /* 0x001fca00078e0202 */
[----:B------:R-:W-:Y:S01]  /*2240*/  STG.E desc[UR10][R2.64], R38 ;  /* 0x0000002602007986 */ /* 0x000fe2000c10190a */
[----:B-1----:R-:W-:-:S05]  /*2250*/  IMAD.WIDE R4, R43, 0x4, R4 ;  /* 0x000000042b047825 */ /* 0x002fca00078e0204 */
[----:B------:R-:W-:Y:S01]  /*2260*/  STG.E desc[UR10][R4.64], R39 ;  /* 0x0000002704007986 */ /* 0x000fe2000c10190a */
[----:B------:R-:W-:Y:S05]  /*2270*/  EXIT ;  /* 0x000000000000794d */ /* 0x000fea0003800000 */
.L_x_1626:
[----:B------:R-:W0:Y:S01]  /*2280*/  S2R R0, SR_TID.X ;  /* 0x0000000000007919 */ /* 0x000e220000002100 */
[----:B------:R-:W1:Y:S01]  /*2290*/  LDC.64 R2, c[0x0][0x380] ;  /* 0x0000e000ff027b82 */ /* 0x000e620000000a00 */
[----:B------:R-:W-:Y:S02]  /*22a0*/  IMAD.U32 R15, RZ, RZ, UR6 ;  /* 0x00000006ff0f7e24 */ /* 0x000fe4000f8e00ff */
[----:B------:R-:W-:Y:S01]  /*22b0*/  IMAD.MOV.U32 R34, RZ, RZ, RZ ;  /* 0x000000ffff227224 */ /* 0x000fe200078e00ff */
[----:B------:R-:W2:Y:S04]  /*22c0*/  S2R R36, SR_LANEID ;  /* 0x0000000000247919 */ /* 0x000ea80000000000 */
[----:B------:R-:W3:Y:S01]  /*22d0*/  S2UR UR5, SR_CgaCtaId ;  /* 0x00000000000579c3 */ /* 0x000ee20000008800 */
[----:B------:R-:W-:-:S07]  /*22e0*/  UMOV UR4, 0x400 ;  /* 0x0000040000047882 */ /* 0x000fce0000000000 */
[----:B------:R-:W4:Y:S01]  /*22f0*/  LDC R16, c[0x0][0x390] ;  /* 0x0000e400ff107b82 */ /* 0x000f220000000800 */
[C---:B0-----:R-:W-:Y:S02]  /*2300*/  LOP3.LUT R4, R0.reuse, 0x1f, RZ, 0xc0, !PT ;  /* 0x0000001f00047812 */ /* 0x041fe400078ec0ff */
[----:B------:R-:W-:-:S03]  /*2310*/  LOP3.LUT R5, R0, 0x3e0, RZ, 0xc0, !PT ;  /* 0x000003e000057812 */ /* 0x000fc600078ec0ff */
[----:B------:R-:W-:-:S04]  /*2320*/  VIADD R4, R4, UR6 ;  /* 0x0000000604047c36 */ /* 0x000fc80008000000 */
[----:B------:R-:W-:-:S04]  /*2330*/  IMAD R5, R5, 0x9, R4 ;  /* 0x0000000905057824 */ /* 0x000fc800078e0204 */
[----:B-1----:R-:W-:-:S05]  /*2340*/  IMAD.WIDE.U32 R4, R5, 0x4, R2 ;  /* 0x0000000405047825 */ /* 0x002fca00078e0002 */
[----:B------:R-:W5:Y:S04]  /*2350*/  LDG.E.CONSTANT R6, desc[UR10][R4.64] ;  /* 0x0000000a04067981 */ /* 0x000f68000c1e9900 */
[----:B------:R-:W4:Y:S04]  /*2360*/  LDG.E.CONSTANT R7, desc[UR10][R4.64+0x80] ;  /* 0x0000800a04077981 */ /* 0x000f28000c1e9900 */
[----:B------:R-:W4:Y:S04]  /*2370*/  LDG.E.CONSTANT R8, desc[UR10][R4.64+0x100] ;  /* 0x0001000a04087981 */ /* 0x000f28000c1e9900 */
[----:B------:R-:W4:Y:S04]  /*2380*/  LDG.E.CONSTANT R9, desc[UR10][R4.64+0x180] ;  /* 0x0001800a04097981 */ /* 0x000f28000c1e9900 */
[----:B------:R-:W4:Y:S04]  /*2390*/  LDG.E.CONSTANT R10, desc[UR10][R4.64+0x200] ;  /* 0x0002000a040a7981 */ /* 0x000f28000c1e9900 */
[----:B------:R-:W4:Y:S04]  /*23a0*/  LDG.E.CONSTANT R11, desc[UR10][R4.64+0x280] ;  /* 0x0002800a040b7981 */ /* 0x000f28000c1e9900 */
[----:B------:R-:W4:Y:S04]  /*23b0*/  LDG.E.CONSTANT R12, desc[UR10][R4.64+0x300] ;  /* 0x0003000a040c7981 */ /* 0x000f28000c1e9900 */
[----:B------:R-:W4:Y:S04]  /*23c0*/  LDG.E.CONSTANT R13, desc[UR10][R4.64+0x380] ;  /* 0x0003800a040d7981 */ /* 0x000f28000c1e9900 */
[----:B------:R2:W4:Y:S01]  /*23d0*/  LDG.E.CONSTANT R14, desc[UR10][R4.64+0x400] ;  /* 0x0004000a040e7981 */ /* 0x000522000c1e9900 */
[----:B------:R-:W-:-:S13]  /*23e0*/  ISETP.NE.AND P0, PT, R0, RZ, PT ;  /* 0x000000ff0000720c */ /* 0x000fda0003f05270 */
[----:B------:R-:W-:-:S05]  /*23f0*/  @!P0 IMAD.WIDE.U32 R2, R15, 0x4, R2 ;  /* 0x000000040f028825 */ /* 0x000fca00078e0002 */
[----:B------:R0:W4:Y:S01]  /*2400*/  @!P0 LDG.E.CONSTANT R34, desc[UR10][R2.64+-0x4] ;  /* 0xfffffc0a02228981 */ /* 0x000122000c1e9900 */
[----:B------:R-:W-:Y:S01]  /*2410*/  SHF.R.U32.HI R41, RZ, 0x5, R0 ;  /* 0x00000005ff297819 */ /* 0x000fe20000011600 */
[----:B---3--:R-:W-:Y:S01]  /*2420*/  ULEA UR4, UR5, UR4, 0x18 ;  /* 0x0000000405047291 */ /* 0x008fe2000f8ec0ff */
[----:B------:R-:W-:-:S03]  /*2430*/  ISETP.NE.AND P0, PT, R0, RZ, PT ;  /* 0x000000ff0000720c */ /* 0x000fc60003f05270 */
[----:B--2---:R-:W-:Y:S02]  /*2440*/  IMAD R4, R41, 0x120, R36 ;  /* 0x0000012029047824 */ /* 0x004fe400078e0224 */
[----:B------:R-:W-:-:S03]  /*2450*/  LEA R20, R0, UR4, 0x2 ;  /* 0x0000000400147c11 */ /* 0x000fc6000f8e10ff */
[----:B------:R-:W-:-:S05]  /*2460*/  LEA R17, R4, UR4, 0x2 ;  /* 0x0000000404117c11 */ /* 0x000fca000f8e10ff */
[----:B------:R-:W-:Y:S01]  /*2470*/  IMAD R19, R36, 0x20, R17 ;  /* 0x0000002024137824 */ /* 0x000fe200078e0211 */
        /* <DEDUP_REMOVED lines=11> */
[----:B0-----:R-:W-:Y:S04]  /*2530*/  LDS R2, [R19] ;  /* 0x0000000013027984 */ /* 0x001fe80000000800 */
[----:B------:R-:W0:Y:S04]  /*2540*/  LDS R4, [R19+0x4] ;  /* 0x0000040013047984 */ /* 0x000e280000000800 */
[----:B------:R-:W1:Y:S04]  /*2550*/  LDS R6, [R19+0x8] ;  /* 0x0000080013067984 */ /* 0x000e680000000800 */
[----:B------:R-:W2:Y:S04]  /*2560*/  LDS R8, [R19+0xc] ;  /* 0x00000c0013087984 */ /* 0x000ea80000000800 */
[----:B------:R-:W-:Y:S04]  /*2570*/  LDS R10, [R19+0x10] ;  /* 0x00001000130a7984 */ /* 0x000fe80000000800 */
[----:B------:R-:W-:Y:S04]  /*2580*/  LDS R12, [R19+0x14] ;  /* 0x00001400130c7984 */ /* 0x000fe80000000800 */
[----:B------:R-:W-:Y:S04]  /*2590*/  LDS R14, [R19+0x18] ;  /* 0x00001800130e7984 */ /* 0x000fe80000000800 */
[----:B------:R-:W-:Y:S01]  /*25a0*/  LDS R32, [R19+0x1c] ;  /* 0x00001c0013207984 */ /* 0x000fe20000000800 */
[----:B------:R-:W-:Y:S01]  /*25b0*/  BAR.SYNC.DEFER_BLOCKING 0x0 ;  /* 0x0000000000007b1d */ /* 0x000fe20000010000 */
[----:B0-----:R-:W-:-:S02]  /*25c0*/  ISETP.NE.AND P2, PT, R2, R4, PT ;  /* 0x000000040200720c */ /* 0x001fc40003f45270 */
[----:B-1----:R-:W-:Y:S02]  /*25d0*/  ISETP.NE.AND P3, PT, R4, R6, PT ;  /* 0x000000060400720c */ /* 0x002fe40003f65270 */
[----:B--2---:R-:W-:Y:S01]  /*25e0*/  ISETP.NE.AND P4, PT, R6, R8, PT ;  /* 0x000000080600720c */ /* 0x004fe20003f85270 */
        /* <DEDUP_REMOVED lines=11> */
[----:B0-----:R-:W-:-:S03]  /*26a0*/  IMAD.MOV.U32 R17, RZ, RZ, 0x2 ;  /* 0x00000002ff117424 */ /* 0x001fc600078e00ff */
[----:B------:R-:W0:Y:S04]  /*26b0*/  LDS R5, [R19+0x4] ;  /* 0x0000040013057984 */ /* 0x000e280000000800 */
[----:B------:R-:W2:Y:S04]  /*26c0*/  LDS R7, [R19+0x8] ;  /* 0x0000080013077984 */ /* 0x000ea80000000800 */
[----:B------:R-:W3:Y:S04]  /*26d0*/  LDS R9, [R19+0xc] ;  /* 0x00000c0013097984 */ /* 0x000ee80000000800 */
[----:B------:R-:W4:Y:S04]  /*26e0*/  LDS R11, [R19+0x10] ;  /* 0x00001000130b7984 */ /* 0x000f280000000800 */
[----:B------:R-:W-:Y:S04]  /*26f0*/  LDS R13, [R19+0x14] ;  /* 0x00001400130d7984 */ /* 0x000fe80000000800 */
[----:B------:R-:W-:Y:S04]  /*2700*/  LDS R15, [R19+0x18] ;  /* 0x00001800130f7984 */ /* 0x000fe80000000800 */
[----:B------:R-:W-:Y:S04]  /*2710*/  LDS R33, [R19+0x1c] ;  /* 0x00001c0013217984 */ /* 0x000fe80000000800 */
[----:B------:R-:W-:Y:S01]  /*2720*/  LDS R16, [R19+0x20] ;  /* 0x0000200013107984 */ /* 0x000fe20000000800 */
[----:B------:R-:W-:Y:S01]  /*2730*/  BAR.SYNC.DEFER_BLOCKING 0x0 ;  /* 0x0000000000007b1d */ /* 0x000fe20000010000 */
[----:B-1----:R-:W-:-:S05]  /*2740*/  SEL R18, R3, RZ, !P2 ;  /* 0x000000ff03127207 */ /* 0x002fca0005000000 */
[----:B0-----:R-:W-:-:S05]  /*2750*/  IMAD.IADD R18, R5, 0x1, R18 ;  /* 0x0000000105127824 */ /* 0x001fca00078e0212 */
[----:B------:R-:W-:-:S05]  /*2760*/  SEL R18, R18, RZ, !P3 ;  /* 0x000000ff12127207 */ /* 0x000fca0005800000 */
[----:B--2---:R-:W-:Y:S01]  /*2770*/  IMAD.IADD R18, R7, 0x1, R18 ;  /* 0x0000000107127824 */ /* 0x004fe200078e0212 */
[----:B------:R-:W-:Y:S04]  /*2780*/  STS [R20+0x47c], R37 ;  /* 0x00047c2514007388 */ /* 0x000fe80000000800 */
[----:B------:R-:W-:Y:S01]  /*2790*/  SEL R18, R18, RZ, !P4 ;  /* 0x000000ff12127207 */ /* 0x000fe20006000000 */
[----:B------:R-:W-:Y:S04]  /*27a0*/  BAR.SYNC.DEFER_BLOCKING 0x0 ;  /* 0x0000000000007b1d */ /* 0x000fe80000010000 */
[----:B---3--:R-:W-:-:S02]  /*27b0*/  IMAD.IADD R18, R9, 0x1, R18 ;  /* 0x0000000109127824 */ /* 0x008fc400078e0212 */
[----:B------:R-:W0:Y:S01]  /*27c0*/  @P0 LDS R34, [R20+0x478] ;  /* 0x0004780014220984 */ /* 0x000e220000000800 */
[----:B------:R-:W-:-:S04]  /*27d0*/  ISETP.NE.AND P0, PT, R8, R10, PT ;  /* 0x0000000a0800720c */ /* 0x000fc80003f05270 */
[----:B------:R-:W-:-:S05]  /*27e0*/  SEL R18, R18, RZ, !P0 ;  /* 0x000000ff12127207 */ /* 0x000fca0004000000 */
[----:B----4-:R-:W-:Y:S01]  /*27f0*/  IMAD.IADD R18, R11, 0x1, R18 ;  /* 0x000000010b127824 */ /* 0x010fe200078e0212 */
[----:B0-----:R-:W-:-:S04]  /*2800*/  ISETP.NE.AND P1, PT, R34, R2, PT ;  /* 0x000000022200720c */ /* 0x001fc80003f25270 */
[----:B------:R-:W-:-:S09]  /*2810*/  SEL R19, RZ, 0x1, !P1 ;  /* 0x00000001ff137807 */ /* 0x000fd20004800000 */
[----:B------:R-:W-:Y:S01]  /*2820*/  @!P1 IMAD.MOV R17, RZ, RZ, 0x1 ;  /* 0x00000001ff119424 */ /* 0x000fe200078e02ff */
[----:B------:R-:W-:Y:S01]  /*2830*/  ISETP.NE.AND P1, PT, R10, R12, PT ;  /* 0x0000000c0a00720c */ /* 0x000fe20003f25270 */
[----:B------:R-:W-:Y:S01]  /*2840*/  @!P2 IMAD.MOV R17, RZ, RZ, R19 ;  /* 0x000000ffff11a224 */ /* 0x000fe200078e0213 */
[----:B------:R-:W-:Y:S02]  /*2850*/  ISETP.NE.AND P2, PT, R12, R14, PT ;  /* 0x0000000e0c00720c */ /* 0x000fe40003f45270 */
[----:B------:R-:W-:Y:S01]  /*2860*/  SEL R18, R18, RZ, !P1 ;  /* 0x000000ff12127207 */ /* 0x000fe20004800000 */
[----:B------:R-:W-:Y:S02]  /*2870*/  VIADD R19, R17, 0x1 ;  /* 0x0000000111137836 */ /* 0x000fe40000000000 */
[----:B------:R-:W-:Y:S01]  /*2880*/  @!P3 IMAD.MOV R19, RZ, RZ, R17 ;  /* 0x000000ffff13b224 */ /* 0x000fe200078e0211 */
[----:B------:R-:W-:Y:S01]  /*2890*/  ISETP.NE.AND P3, PT, R14, R32, PT ;  /* 0x000000200e00720c */ /* 0x000fe20003f65270 */
[----:B------:R-:W-:-:S02]  /*28a0*/  IMAD.IADD R18, R13, 0x1, R18 ;  /* 0x000000010d127824 */ /* 0x000fc400078e0212 */
[----:B------:R-:W-:Y:S02]  /*28b0*/  VIADD R17, R19, 0x1 ;  /* 0x0000000113117836 */ /* 0x000fe40000000000 */
[----:B------:R-:W-:Y:S01]  /*28c0*/  @!P4 IMAD.MOV R17, RZ, RZ, R19 ;  /* 0x000000ffff11c224 */ /* 0x000fe200078e0213 */
[----:B------:R-:W-:Y:S02]  /*28d0*/  SEL R18, R18, RZ, !P2 ;  /* 0x000000ff12127207 */ /* 0x000fe40005000000 */
[----:B------:R-:W-:Y:S01]  /*28e0*/  ISETP.NE.AND P4, PT, R41, 0x5, PT ;  /* 0x000000052900780c */ /* 0x000fe20003f85270 */
[----:B------:R-:W-:Y:S02]  /*28f0*/  VIADD R19, R17, 0x1 ;  /* 0x0000000111137836 */ /* 0x000fe40000000000 */
[----:B------:R-:W-:Y:S02]  /*2900*/  IMAD.IADD R18, R15, 0x1, R18 ;  /* 0x000000010f127824 */ /* 0x000fe400078e0212 */
[----:B------:R-:W-:Y:S01]  /*2910*/  @!P0 IMAD.MOV R19, RZ, RZ, R17 ;  /* 0x000000ffff138224 */ /* 0x000fe200078e0211 */
[----:B------:R-:W-:-:S02]  /*2920*/  ISETP.NE.AND P0, PT, R32, R37, PT ;  /* 0x000000252000720c */ /* 0x000fc40003f05270 */
[----:B------:R-:W-:Y:S01]  /*2930*/  SEL R18, R18, RZ, !P3 ;  /* 0x000000ff12127207 */ /* 0x000fe20005800000 */
[----:B------:R-:W-:Y:S02]  /*2940*/  VIADD R20, R19, 0x1 ;  /* 0x0000000113147836 */ /* 0x000fe40000000000 */
[----:B------:R-:W-:Y:S01]  /*2950*/  @!P1 IMAD.MOV R20, RZ, RZ, R19 ;  /* 0x000000ffff149224 */ /* 0x000fe200078e0213 */
[----:B------:R-:W-:Y:S01]  /*2960*/  ISETP.GE.AND P1, PT, R36, 0x1, PT ;  /* 0x000000012400780c */ /* 0x000fe20003f26270 */
[----:B------:R-:W-:Y:S02]  /*2970*/  IMAD.IADD R18, R33, 0x1, R18 ;  /* 0x0000000121127824 */ /* 0x000fe400078e0212 */
[----:B------:R-:W-:Y:S02]  /*2980*/  VIADD R21, R20, 0x1 ;  /* 0x0000000114157836 */ /* 0x000fe40000000000 */
[----:B------:R-:W-:Y:S01]  /*2990*/  @!P2 IMAD.MOV R21, RZ, RZ, R20 ;  /* 0x000000ffff15a224 */ /* 0x000fe200078e0214 */
[----:B------:R-:W-:-:S02]  /*29a0*/  SEL R17, R18, RZ, !P0 ;  /* 0x000000ff12117207 */ /* 0x000fc40004000000 */
[----:B------:R-:W-:-:S03]  /*29b0*/  ISETP.NE.AND P2, PT, R36, 0x1f, PT ;  /* 0x0000001f2400780c */ /* 0x000fc60003f45270 */
[----:B------:R-:W-:Y:S02]  /*29c0*/  IMAD.IADD R18, R16, 0x1, R17 ;  /* 0x0000000110127824 */ /* 0x000fe400078e0211 */
[----:B------:R-:W-:Y:S02]  /*29d0*/  VIADD R16, R21, 0x1 ;  /* 0x0000000115107836 */ /* 0x000fe40000000000 */
[----:B------:R-:W-:Y:S01]  /*29e0*/  @!P3 IMAD.MOV R16, RZ, RZ, R21 ;  /* 0x000000ffff10b224 */ /* 0x000fe200078e0215 */
[----:B------:R-:W0:Y:S01]  /*29f0*/  SHFL.UP PT, R19, R18, 0x1, RZ ;  /* 0x0420000012137989 */ /* 0x000e2200000e00ff */
[C---:B------:R-:W-:Y:S02]  /*2a00*/  ISETP.NE.AND P3, PT, R41.reuse, 0x6, PT ;  /* 0x000000062900780c */ /* 0x040fe40003f65270 */
[----:B------:R-:W-:Y:S02]  /*2a10*/  VIADD R17, R16, 0x1 ;  /* 0x0000000110117836 */ /* 0x000fe40000000000 */
[----:B------:R-:W-:Y:S01]  /*2a20*/  @!P0 IMAD.MOV R17, RZ, RZ, R16 ;  /* 0x000000ffff118224 */ /* 0x000fe200078e0210 */
[----:B------:R-:W-:-:S04]  /*2a30*/  @!P2 LEA R35, R41, UR4, 0x3 ;  /* 0x000000042923ac11 */ /* 0x000fc8000f8e18ff */
[----:B------:R-:W1:Y:S01]  /*2a40*/  SHFL.UP PT, R16, R17, 0x1, RZ ;  /* 0x0420000011107989 */ /* 0x000e6200000e00ff */
[----:B------:R-:W-:-:S04]  /*2a50*/  ISETP.NE.AND P0, PT, R17, RZ, PT ;  /* 0x000000ff1100720c */ /* 0x000fc80003f05270 */
[----:B0-----:R-:W-:-:S04]  /*2a60*/  SEL R19, R19, RZ, !P0 ;  /* 0x000000ff13137207 */ /* 0x001fc80004000000 */
[----:B------:R-:W-:-:S05]  /*2a70*/  SEL R19, R19, RZ, P1 ;  /* 0x000000ff13137207 */ /* 0x000fca0000800000 */
[----:B------:R-:W-:Y:S01]  /*2a80*/  IMAD.IADD R19, R18, 0x1, R19 ;  /* 0x0000000112137824 */ /* 0x000fe200078e0213 */
[----:B-1----:R-:W-:Y:S02]  /*2a90*/  SEL R16, R16, RZ, P1 ;  /* 0x000000ff10107207 */ /* 0x002fe40000800000 */
[----:B------:R-:W-:Y:S02]  /*2aa0*/  ISETP.GE.AND P1, PT, R36, 0x2, PT ;  /* 0x000000022400780c */ /* 0x000fe40003f26270 */
[----:B------:R-:W0:Y:S01]  /*2ab0*/  SHFL.UP PT, R20, R19, 0x2, RZ ;  /* 0x0440000013147989 */ /* 0x000e2200000e00ff */
[----:B------:R-:W-:-:S05]  /*2ac0*/  IMAD.IADD R16, R16, 0x1, R17 ;  /* 0x0000000110107824 */ /* 0x000fca00078e0211 */
[----:B------:R-:W1:Y:S01]  /*2ad0*/  SHFL.UP PT, R18, R16, 0x2, RZ ;  /* 0x0440000010127989 */ /* 0x000e6200000e00ff */
[----:B------:R-:W-:-:S04]  /*2ae0*/  ISETP.NE.AND P0, PT, R16, RZ, PT ;  /* 0x000000ff1000720c */ /* 0x000fc80003f05270 */
[----:B0-----:R-:W-:-:S04]  /*2af0*/  SEL R20, R20, RZ, !P0 ;  /* 0x000000ff14147207 */ /* 0x001fc80004000000 */
[----:B------:R-:W-:Y:S02]  /*2b00*/  SEL R20, R20, RZ, P1 ;  /* 0x000000ff14147207 */ /* 0x000fe40000800000 */
[----:B-1----:R-:W-:Y:S02]  /*2b10*/  SEL R17, R18, RZ, P1 ;  /* 0x000000ff12117207 */ /* 0x002fe40000800000 */
[----:B------:R-:W-:Y:S01]  /*2b20*/  ISETP.GE.AND P1, PT, R36, 0x4, PT ;  /* 0x000000042400780c */ /* 0x000fe20003f26270 */
[----:B------:R-:W-:Y:S02]  /*2b30*/  IMAD.IADD R20, R19, 0x1, R20 ;  /* 0x0000000113147824 */ /* 0x000fe400078e0214 */
[----:B------:R-:W-:-:S03]  /*2b40*/  IMAD.IADD R17, R16, 0x1, R17 ;  /* 0x0000000110117824 */ /* 0x000fc600078e0211 */
[----:B------:R-:W0:Y:S02]  /*2b50*/  SHFL.UP PT, R21, R20, 0x4, RZ ;  /* 0x0480000014157989 */ /* 0x000e2400000e00ff */
[----:B------:R-:W-:Y:S02]  /*2b60*/  ISETP.NE.AND P0, PT, R17, RZ, PT ;  /* 0x000000ff1100720c */ /* 0x000fe40003f05270 */
[----:B------:R-:W1:Y:S02]  /*2b70*/  SHFL.UP PT, R18, R17, 0x4, RZ ;  /* 0x0480000011127989 */ /* 0x000e6400000e00ff */
        /* <DEDUP_REMOVED lines=18> */
[----:B0-----:R-:W-:Y:S02]  /*2ca0*/  SEL R19, R19, RZ, !P0 ;  /* 0x000000ff13137207 */ /* 0x001fe40004000000 */
[----:B-1----:R-:W-:Y:S02]  /*2cb0*/  SEL R16, R16, RZ, P1 ;  /* 0x000000ff10107207 */ /* 0x002fe40000800000 */
[----:B------:R-:W-:-:S03]  /*2cc0*/  SEL R19, R19, RZ, P1 ;  /* 0x000000ff13137207 */ /* 0x000fc60000800000 */
[----:B------:R-:W-:Y:S02]  /*2cd0*/  IMAD.IADD R38, R17, 0x1, R16 ;  /* 0x0000000111267824 */ /* 0x000fe400078e0210 */
[----:B------:R-:W-:-:S05]  /*2ce0*/  IMAD.IADD R39, R20, 0x1, R19 ;  /* 0x0000000114277824 */ /* 0x000fca00078e0213 */
[----:B------:R-:W-:Y:S01]  /*2cf0*/  @!P2 STS.64 [R35], R38 ;  /* 0x000000262300a388 */ /* 0x000fe20000000a00 */
[----:B------:R-:W-:Y:S06]  /*2d00*/  BAR.SYNC.DEFER_BLOCKING 0x0 ;  /* 0x0000000000007b1d */ /* 0x000fec0000010000 */
[----:B------:R-:W-:Y:S04]  /*2d10*/  SHFL.UP PT, R35, R39, 0x1, RZ ;  /* 0x0420000027237989 */ /* 0x000fe800000e00ff */
[----:B------:R-:W0:Y:S04]  /*2d20*/  LDS.128 R16, [UR4] ;  /* 0x00000004ff107984 */ /* 0x000e280008000c00 */
[----:B------:R-:W1:Y:S04]  /*2d30*/  LDS.128 R20, [UR4+0x10] ;  /* 0x00001004ff147984 */ /* 0x000e680008000c00 */
[----:B------:R-:W2:Y:S01]  /*2d40*/  LDS.128 R24, [UR4+0x20] ;  /* 0x00002004ff187984 */ /* 0x000ea20008000c00 */
[----:B0-----:R-:W-:-:S04]  /*2d50*/  ISETP.NE.AND P0, PT, R18, RZ, PT ;  /* 0x000000ff1200720c */ /* 0x001fc80003f05270 */
[----:B------:R-:W-:Y:S02]  /*2d60*/  SEL R28, R17, RZ, !P0 ;  /* 0x000000ff111c7207 */ /* 0x000fe40004000000 */
[----:B-1----:R-:W-:Y:S02]  /*2d70*/  ISETP.NE.AND P0, PT, R20, RZ, PT ;  /* 0x000000ff1400720c */ /* 0x002fe40003f05270 */
[----:B--2---:R-:W-:Y:S01]  /*2d80*/  ISETP.NE.AND P1, PT, R24, RZ, PT ;  /* 0x000000ff1800720c */ /* 0x004fe20003f25270 */
[----:B------:R-:W-:Y:S01]  /*2d90*/  IMAD.IADD R40, R19, 0x1, R28 ;  /* 0x0000000113287824 */ /* 0x000fe200078e021c */
[----:B------:R-:W-:Y:S01]  /*2da0*/  ISETP.NE.AND P2, PT, R26, RZ, PT ;  /* 0x000000ff1a00720c */ /* 0x000fe20003f45270 */
[----:B------:R-:W0:Y:S01]  /*2db0*/  LDS.128 R28, [UR4+0x30] ;  /* 0x00003004ff1c7984 */ /* 0x000e220008000c00 */
[----:B------:R-:W-:Y:S02]  /*2dc0*/  IMAD.IADD R19, R16, 0x1, R18 ;  /* 0x0000000110137824 */ /* 0x000fe400078e0212 */
[----:B------:R-:W-:-:S02]  /*2dd0*/  SEL R42, R40, RZ, !P0 ;  /* 0x000000ff282a7207 */ /* 0x000fc40004000000 */
[----:B------:R-:W-:-:S03]  /*2de0*/  ISETP.NE.AND P0, PT, R22, RZ, PT ;  /* 0x000000ff1600720c */ /* 0x000fc60003f05270 */
[----:B------:R-:W-:-:S05]  /*2df0*/  IMAD.IADD R21, R21, 0x1, R42 ;  /* 0x0000000115157824 */ /* 0x000fca00078e022a */
[----:B------:R-:W-:Y:S02]  /*2e00*/  SEL R42, R21, RZ, !P0 ;  /* 0x000000ff152a7207 */ /* 0x000fe40004000000 */
[----:B------:R-:W-:-:S03]  /*2e10*/  ISETP.NE.AND P0, PT, R41, 0x2, PT ;  /* 0x000000022900780c */ /* 0x000fc60003f05270 */
[----:B------:R-:W-:Y:S01]  /*2e20*/  IMAD.IADD R23, R23, 0x1, R42 ;  /* 0x0000000117177824 */ /* 0x000fe200078e022a */
[----:B------:R-:W-:Y:S02]  /*2e30*/  SEL R40, R40, R17, !P0 ;  /* 0x0000001128287207 */ /* 0x000fe40004000000 */
[C---:B------:R-:W-:Y:S01]  /*2e40*/  SEL R16, R19.reuse, R16, !P0 ;  /* 0x0000001013107207 */ /* 0x040fe20004000000 */
[----:B------:R-:W-:Y:S01]  /*2e50*/  IMAD.IADD R19, R19, 0x1, R20 ;  /* 0x0000000113137824 */ /* 0x000fe200078e0214 */
[----:B------:R-:W-:Y:S02]  /*2e60*/  SEL R18, R23, RZ, !P1 ;  /* 0x000000ff17127207 */ /* 0x000fe40004800000 */
[C---:B------:R-:W-:Y:S02]  /*2e70*/  ISETP.NE.AND P1, PT, R41.reuse, 0x3, PT ;  /* 0x000000032900780c */ /* 0x040fe40003f25270 */
[----:B------:R-:W-:Y:S01]  /*2e80*/  ISETP.NE.AND P0, PT, R41, 0x4, PT ;  /* 0x000000042900780c */ /* 0x000fe20003f05270 */
[----:B------:R-:W-:Y:S01]  /*2e90*/  IMAD.IADD R17, R25, 0x1, R18 ;  /* 0x0000000119117824 */ /* 0x000fe200078e0212 */
[----:B------:R-:W-:Y:S01]  /*2ea0*/  SEL R40, R21, R40, !P1 ;  /* 0x0000002815287207 */ /* 0x000fe20004800000 */
[----:B------:R-:W1:Y:S01]  /*2eb0*/  SHFL.UP PT, R25, R38, 0x1, RZ ;  /* 0x0420000026197989 */ /* 0x000e6200000e00ff */
[----:B------:R-:W-:Y:S01]  /*2ec0*/  SEL R16, R19, R16, !P1 ;  /* 0x0000001013107207 */ /* 0x000fe20004800000 */
[----:B------:R-:W-:Y:S01]  /*2ed0*/  IMAD.IADD R19, R22, 0x1, R19 ;  /* 0x0000000116137824 */ /* 0x000fe200078e0213 */
[----:B------:R-:W-:-:S02]  /*2ee0*/  SEL R18, R17, RZ, !P2 ;  /* 0x000000ff11127207 */ /* 0x000fc40005000000 */
[----:B------:R-:W-:Y:S02]  /*2ef0*/  ISETP.GE.U32.AND P1, PT, R0, 0x20, PT ;  /* 0x000000200000780c */ /* 0x000fe40003f26070 */
[----:B------:R-:W-:Y:S01]  /*2f00*/  SEL R40, R23, R40, !P0 ;  /* 0x0000002817287207 */ /* 0x000fe20004000000 */
[----:B------:R-:W-:Y:S01]  /*2f10*/  IMAD.IADD R27, R27, 0x1, R18 ;  /* 0x000000011b1b7824 */ /* 0x000fe200078e0212 */
[C---:B------:R-:W-:Y:S01]  /*2f20*/  SEL R16, R19.reuse, R16, !P0 ;  /* 0x0000001013107207 */ /* 0x040fe20004000000 */
[----:B------:R-:W-:Y:S01]  /*2f30*/  IMAD.IADD R19, R19, 0x1, R24 ;  /* 0x0000000113137824 */ /* 0x000fe200078e0218 */
[----:B0-----:R-:W-:Y:S02]  /*2f40*/  ISETP.NE.AND P5, PT, R28, RZ, PT ;  /* 0x000000ff1c00720c */ /* 0x001fe40003fa5270 */
[----:B------:R-:W-:Y:S02]  /*2f50*/  SEL R40, R17, R40, !P4 ;  /* 0x0000002811287207 */ /* 0x000fe40006000000 */
[----:B------:R-:W-:-:S02]  /*2f60*/  SEL R18, R27, RZ, !P5 ;  /* 0x000000ff1b127207 */ /* 0x000fc40006800000 */
[----:B------:R-:W-:Y:S02]  /*2f70*/  ISETP.NE.AND P2, PT, R41, 0x7, PT ;  /* 0x000000072900780c */ /* 0x000fe40003f45270 */
[----:B------:R-:W-:Y:S01]  /*2f80*/  SEL R40, R27, R40, !P3 ;  /* 0x000000281b287207 */ /* 0x000fe20005800000 */
[----:B------:R-:W-:Y:S01]  /*2f90*/  IMAD.IADD R29, R29, 0x1, R18 ;  /* 0x000000011d1d7824 */ /* 0x000fe200078e0212 */
[----:B------:R-:W-:Y:S02]  /*2fa0*/  ISETP.NE.AND P0, PT, R36, RZ, P1 ;  /* 0x000000ff2400720c */ /* 0x000fe40000f05270 */
[----:B------:R-:W-:Y:S01]  /*2fb0*/  SEL R16, R19, R16, !P4 ;  /* 0x0000001013107207 */ /* 0x000fe20006000000 */
[----:B------:R-:W-:Y:S01]  /*2fc0*/  IMAD.IADD R19, R26, 0x1, R19 ;  /* 0x000000011a137824 */ /* 0x000fe200078e0213 */
[----:B-1----:R-:W-:Y:S02]  /*2fd0*/  @P1 ISETP.NE.AND P4, PT, R25, RZ, PT ;  /* 0x000000ff1900120c */ /* 0x002fe40003f85270 */
[----:B------:R-:W-:-:S02]  /*2fe0*/  SEL R40, R29, R40, !P2 ;  /* 0x000000281d287207 */ /* 0x000fc40005000000 */
[C---:B------:R-:W-:Y:S01]  /*2ff0*/  SEL R16, R19.reuse, R16, !P3 ;  /* 0x0000001013107207 */ /* 0x040fe20005800000 */
[----:B------:R-:W-:Y:S01]  /*3000*/  IMAD.IADD R19, R19, 0x1, R28 ;  /* 0x0000000113137824 */ /* 0x000fe200078e021c */
[----:B------:R-:W-:Y:S02]  /*3010*/  @P1 ISETP.NE.AND P5, PT, R36, RZ, PT ;  /* 0x000000ff2400120c */ /* 0x000fe40003fa5270 */
[C---:B------:R-:W-:Y:S01]  /*3020*/  ISETP.NE.AND P3, PT, R30.reuse, RZ, PT ;  /* 0x000000ff1e00720c */ /* 0x040fe20003f65270 */
[----:B------:R-:W-:Y:S01]  /*3030*/  IMAD.IADD R30, R30, 0x1, R19 ;  /* 0x000000011e1e7824 */ /* 0x000fe200078e0213 */
[----:B------:R-:W-:Y:S02]  /*3040*/  @P1 SEL R20, R40, RZ, !P4 ;  /* 0x000000ff28141207 */ /* 0x000fe40006000000 */
[----:B------:R-:W-:Y:S02]  /*3050*/  @P1 SEL R17, R25, RZ, P5 ;  /* 0x000000ff19111207 */ /* 0x000fe40002800000 */
[----:B------:R-:W-:Y:S01]  /*3060*/  SEL R16, R19, R16, !P2 ;  /* 0x0000001013107207 */ /* 0x000fe20005000000 */
[----:B------:R-:W-:Y:S01]  /*3070*/  @P0 IMAD.IADD R40, R35, 0x1, R20 ;  /* 0x0000000123280824 */ /* 0x000fe200078e0214 */
[----:B------:R-:W-:-:S03]  /*3080*/  SEL R18, R29, RZ, !P3 ;  /* 0x000000ff1d127207 */ /* 0x000fc60005800000 */
[----:B------:R-:W-:Y:S02]  /*3090*/  @P1 IMAD.IADD R25, R16, 0x1, R17 ;  /* 0x0000000110191824 */ /* 0x000fe400078e0211 */
[----:B------:R-:W-:Y:S02]  /*30a0*/  IMAD.IADD R31, R31, 0x1, R18 ;  /* 0x000000011f1f7824 */ /* 0x000fe400078e0212 */
[----:B------:R-:W-:Y:S01]  /*30b0*/  @P1 IMAD.MOV.U32 R35, RZ, RZ, R40 ;  /* 0x000000ffff231224 */ /* 0x000fe200078e0028 */
[----:B------:R-:W-:Y:S06]  /*30c0*/  @P1 BRA `(.L_x_1636) ;  /* 0x0000000c001c1947 */ /* 0x000fec0003800000 */
[----:B------:R-:W0:Y:S01]  /*30d0*/  LDC.64 R28, c[0x0][0x3b0] ;  /* 0x0000ec00ff1c7b82 */ /* 0x000e220000000a00 */
[----:B------:R-:W-:Y:S01]  /*30e0*/  ISETP.NE.AND P1, PT, R0, RZ, PT ;  /* 0x000000ff0000720c */ /* 0x000fe20003f25270 */
[----:B------:R-:W-:Y:S01]  /*30f0*/  IMAD.U32 R17, RZ, RZ, UR8 ;  /* 0x00000008ff117e24 */ /* 0x000fe2000f8e00ff */
[----:B------:R-:W1:Y:S11]  /*3100*/  LDCU UR5, c[0x0][0x370] ;  /* 0x00006e00ff0577ac */ /* 0x000e760008000800 */
[----:B------:R-:W-:Y:S01]  /*3110*/  @!P1 IMAD.MOV.U32 R18, RZ, RZ, 0x64 ;  /* 0x00000064ff129424 */ /* 0x000fe200078e00ff */
[----:B------:R2:W-:Y:S01]  /*3120*/  @!P1 STS [UR4+0x74], R30 ;  /* 0x0000741eff009988 */ /* 0x0005e20008000804 */
[----:B------:R-:W-:-:S02]  /*3130*/  @!P1 IMAD.MOV.U32 R19, RZ, RZ, 0x0 ;  /* 0x00000000ff139424 */ /* 0x000fc400078e00ff */
[----:B------:R-:W-:Y:S01]  /*3140*/  @!P1 IMAD.MOV.U32 R16, RZ, RZ, R30 ;  /* 0x000000ffff109224 */ /* 0x000fe200078e001e */
[----:B------:R2:W-:Y:S01]  /*3150*/  @!P1 STS [UR4+0x78], R31 ;  /* 0x0000781fff009988 */ /* 0x0005e20008000804 */
[----:B-1----:R-:W-:Y:S01]  /*3160*/  UISETP.GT.U32.AND UP0, UPT, UR5, 0x1f3, UPT ;  /* 0x000001f30500788c */ /* 0x002fe2000bf04070 */
[----:B0-----:R-:W-:-:S04]  /*3170*/  IMAD.WIDE.U32 R28, R17, 0x10, R28 ;  /* 0x00000010111c7825 */ /* 0x001fc800078e001c */
[----:B------:R-:W-:-:S05]  /*3180*/  @!P1 IMAD.MOV.U32 R17, RZ, RZ, R31 ;  /* 0x000000ffff119224 */ /* 0x000fca00078e001f */
[----:B------:R2:W-:Y:S01]  /*3190*/  @!P1 ST.E.128.STRONG.GPU desc[UR10][R28.64+0x200], R16 ;  /* 0x000200101c009985 */ /* 0x0005e2000c10fd0a */
[----:B------:R-:W-:Y:S05]  /*31a0*/  BRA.U UP0, `(.L_x_1637) ;  /* 0x0000000100087547 */ /* 0x000fea000b800000 */
[----:B------:R0:W-:Y:S06]  /*31b0*/  MEMBAR.SC.CTA ;  /* 0x0000000000007992 */ /* 0x0001ec0000000000 */
[----:B0-----:R-:W-:Y:S05]  /*31c0*/  BRA `(.L_x_1638) ;  /* 0x0000000000087947 */ /* 0x001fea0003800000 */
.L_x_1637:
[----:B------:R-:W-:Y:S05]  /*31d0*/  NANOSLEEP 0x1c2 ;  /* 0x000001c20000795d */ /* 0x000fea0003800000 */
[----:B------:R-:W-:Y:S01]  /*31e0*/  NOP ;  /* 0x0000000000007918 */ /* 0x000fe20000000000 */
.L_x_1638:
[----:B--2---:R-:W-:-:S03]  /*31f0*/  IMAD.WIDE.U32 R16, R0, 0x10, RZ ;  /* 0x0000001000107825 */ /* 0x004fc600078e00ff */
[----:B------:R-:W-:Y:S02]  /*3200*/  LOP3.LUT R23, R16, 0xfffffff0, RZ, 0x3c, !PT ;  /* 0xfffffff010177812 */ /* 0x000fe400078e3cff */
[----:B------:R-:W-:Y:S02]  /*3210*/  LOP3.LUT R17, RZ, R17, RZ, 0x33, !PT ;  /* 0x00000011ff117212 */ /* 0x000fe400078e33ff */
[----:B------:R-:W-:-:S05]  /*3220*/  IADD3 R22, P0, PT, R28, R23, RZ ;  /* 0x000000171c167210 */ /* 0x000fca0007f1e0ff */
[----:B------:R-:W-:-:S08]  /*3230*/  IMAD.X R23, R29, 0x1, R17, P0 ;  /* 0x000000011d177824 */ /* 0x000fd000000e0611 */
.L_x_1640:
[----:B------:R-:W2:Y:S01]  /*3240*/  LD.E.128.STRONG.GPU R16, desc[UR10][R22.64+0x200] ;  /* 0x0002000a16107980 */ /* 0x000ea2000c10fd00 */
[----:B------:R-:W-:Y:S05]  /*3250*/  YIELD ;  /* 0x0000000000007946 */ /* 0x000fea0003800000 */
[----:B------:R-:W-:Y:S01]  /*3260*/  UMOV UR5, 0xffffffff ;  /* 0xffffffff00057882 */ /* 0x000fe20000000000 */
[----:B--2---:R-:W-:-:S04]  /*3270*/  ISETP.NE.U32.AND P0, PT, R18, 0x63, PT ;  /* 0x000000631200780c */ /* 0x004fc80003f05070 */
[----:B------:R-:W-:Y:S01]  /*3280*/  ISETP.NE.AND.EX P0, PT, R19, RZ, PT, P0 ;  /* 0x000000ff1300720c */ /* 0x000fe20003f05300 */
[----:B------:R-:W-:-:S12]  /*3290*/  BRA.DIV UR5, `(.L_x_1639) ;  /* 0x0000007a054c7947 */ /* 0x000fd8000b800000 */
[----:B------:R-:W-:-:S13]  /*32a0*/  VOTE.ANY P0, !P0 ;  /* 0x0000000000ff7806 */ /* 0x000fda0004000100 */
.L_x_1698:
[----:B------:R-:W-:Y:S05]  /*32b0*/  @P0 BRA `(.L_x_1640) ;  /* 0xfffffffc00e00947 */ /* 0x000fea000383ffff */
[----:B------:R-:W-:Y:S01]  /*32c0*/  UMOV UR5, 0xffffffff ;  /* 0xffffffff00057882 */ /* 0x000fe20000000000 */
[----:B------:R-:W-:-:S04]  /*32d0*/  ISETP.NE.U32.AND P0, PT, R18, 0x65, PT ;  /* 0x000000651200780c */ /* 0x000fc80003f05070 */
[----:B------:R-:W-:Y:S01]  /*32e0*/  ISETP.NE.AND.EX P0, PT, R19, RZ, PT, P0 ;  /* 0x000000ff1300720c */ /* 0x000fe20003f05300 */
[----:B------:R-:W-:-:S12]  /*32f0*/  BRA.DIV UR5, `(.L_x_1641) ;  /* 0x0000007a05547947 */ /* 0x000fd8000b800000 */
[----:B------:R-:W0:Y:S01]  /*3300*/  S2R R26, SR_GEMASK ;  /* 0x00000000001a7919 */ /* 0x000e220000003c00 */
[----:B------:R-:W-:Y:S01]  /*3310*/  VOTE.ANY R21, PT, !P0 ;  /* 0x0000000000157806 */ /* 0x000fe200040e0100 */
[----:B------:R-:W-:Y:S01]  /*3320*/  VIADD R24, R36, 0x2 ;  /* 0x0000000224187836 */ /* 0x000fe20000000000 */
[----:B------:R-:W-:Y:S02]  /*3330*/  ISETP.NE.AND P2, PT, R16, RZ, PT ;  /* 0x000000ff1000720c */ /* 0x000fe40003f45270 */
[----:B------:R-:W-:Y:S01]  /*3340*/  ISETP.NE.U32.AND P4, PT, R18, 0x65, PT ;  /* 0x000000651200780c */ /* 0x000fe20003f85070 */
[----:B------:R-:W-:-:S03]  /*3350*/  VIADD R18, R36, 0x10 ;  /* 0x0000001024127836 */ /* 0x000fc60000000000 */
[----:B------:R-:W-:-:S13]  /*3360*/  ISETP.NE.AND.EX P4, PT, R19, RZ, PT, P4 ;  /* 0x000000ff1300720c */ /* 0x000fda0003f85340 */
[----:B------:R-:W-:Y:S02]  /*3370*/  VOTE.ALL P4, P4 ;  /* 0x0000000000ff7806 */ /* 0x000fe40002080000 */
[----:B0-----:R-:W-:-:S05]  /*3380*/  LOP3.LUT R21, R21, 0x80000000, R26, 0xec, !PT ;  /* 0x8000000015157812 */ /* 0x001fca00078eec1a */
[----:B------:R-:W-:-:S05]  /*3390*/  VIADD R20, R21, 0xffffffff ;  /* 0xffffffff15147836 */ /* 0x000fca0000000000 */
[----:B------:R-:W-:-:S04]  /*33a0*/  LOP3.LUT R21, R21, R20, RZ, 0xc, !PT ;  /* 0x0000001415157212 */ /* 0x000fc800078e0cff */
[----:B------:R-:W0:Y:S02]  /*33b0*/  POPC R27, R21 ;  /* 0x00000015001b7309 */ /* 0x000e240000000000 */
[----:B0-----:R-:W0:Y:S01]  /*33c0*/  SHFL.DOWN PT, R23, R17, 0x1, R27 ;  /* 0x0820000011177989 */ /* 0x001e2200000e001b */
[----:B------:R-:W-:-:S03]  /*33d0*/  ISETP.GE.AND P0, PT, R36, R27, PT ;  /* 0x0000001b2400720c */ /* 0x000fc60003f06270 */
[----:B------:R-:W1:Y:S01]  /*33e0*/  SHFL.DOWN PT, R22, R16, 0x1, R27 ;  /* 0x0820000010167989 */ /* 0x000e6200000e001b */
[----:B0-----:R-:W-:-:S04]  /*33f0*/  SEL R23, R23, RZ, !P2 ;  /* 0x000000ff17177207 */ /* 0x001fc80005000000 */
[----:B------:R-:W-:-:S05]  /*3400*/  SEL R23, R23, RZ, !P0 ;  /* 0x000000ff17177207 */ /* 0x000fca0004000000 */
[----:B------:R-:W-:Y:S01]  /*3410*/  IMAD.IADD R20, R17, 0x1, R23 ;  /* 0x0000000111147824 */ /* 0x000fe200078e0217 */
[----:B-1----:R-:W-:Y:S02]  /*3420*/  SEL R23, R22, RZ, !P0 ;  /* 0x000000ff16177207 */ /* 0x002fe40004000000 */
[----:B------:R-:W-:Y:S02]  /*3430*/  ISETP.GT.AND P0, PT, R24, R27, PT ;  /* 0x0000001b1800720c */ /* 0x000fe40003f04270 */
[----:B------:R-:W0:Y:S01]  /*3440*/  SHFL.DOWN PT, R39, R20, 0x2, R27 ;  /* 0x0840000014277989 */ /* 0x000e2200000e001b */
[----:B------:R-:W-:-:S05]  /*3450*/  IMAD.IADD R22, R16, 0x1, R23 ;  /* 0x0000000110167824 */ /* 0x000fca00078e0217 */
[----:B------:R-:W1:Y:S01]  /*3460*/  SHFL.DOWN PT, R38, R22, 0x2, R27 ;  /* 0x0840000016267989 */ /* 0x000e6200000e001b */
[----:B------:R-:W-:-:S04]  /*3470*/  ISETP.NE.AND P2, PT, R22, RZ, PT ;  /* 0x000000ff1600720c */ /* 0x000fc80003f45270 */
[----:B0-----:R-:W-:-:S04]  /*3480*/  SEL R39, R39, RZ, !P2 ;  /* 0x000000ff27277207 */ /* 0x001fc80005000000 */
[----:B------:R-:W-:Y:S02]  /*3490*/  SEL R39, R39, RZ, !P0 ;  /* 0x000000ff27277207 */ /* 0x000fe40004000000 */
[----:B-1----:R-:W-:-:S03]  /*34a0*/  SEL R17, R38, RZ, !P0 ;  /* 0x000000ff26117207 */ /* 0x002fc60004000000 */
[----:B------:R-:W-:Y:S02]  /*34b0*/  IMAD.IADD R16, R20, 0x1, R39 ;  /* 0x0000000114107824 */ /* 0x000fe400078e0227 */
[----:B------:R-:W-:Y:S02]  /*34c0*/  IMAD.IADD R38, R22, 0x1, R17 ;  /* 0x0000000116267824 */ /* 0x000fe400078e0211 */
[C---:B------:R-:W-:Y:S01]  /*34d0*/  VIADD R20, R36.reuse, 0x4 ;  /* 0x0000000424147836 */ /* 0x040fe20000000000 */
[----:B------:R-:W0:Y:S01]  /*34e0*/  SHFL.DOWN PT, R23, R16, 0x4, R27 ;  /* 0x0880000010177989 */ /* 0x000e2200000e001b */
[----:B------:R-:W-:Y:S01]  /*34f0*/  VIADD R22, R36, 0x8 ;  /* 0x0000000824167836 */ /* 0x000fe20000000000 */
[----:B------:R-:W-:Y:S02]  /*3500*/  ISETP.NE.AND P2, PT, R38, RZ, PT ;  /* 0x000000ff2600720c */ /* 0x000fe40003f45270 */
[----:B------:R-:W1:Y:S01]  /*3510*/  SHFL.DOWN PT, R17, R38, 0x4, R27 ;  /* 0x0880000026117989 */ /* 0x000e6200000e001b */
[----:B------:R-:W-:-:S02]  /*3520*/  ISETP.GT.AND P0, PT, R20, R27, PT ;  /* 0x0000001b1400720c */ /* 0x000fc40003f04270 */
[----:B0-----:R-:W-:-:S04]  /*3530*/  SEL R23, R23, RZ, !P2 ;  /* 0x000000ff17177207 */ /* 0x001fc80005000000 */
[----:B------:R-:W-:Y:S02]  /*3540*/  SEL R23, R23, RZ, !P0 ;  /* 0x000000ff17177207 */ /* 0x000fe40004000000 */
[----:B-1----:R-:W-:Y:S02]  /*3550*/  SEL R17, R17, RZ, !P0 ;  /* 0x000000ff11117207 */ /* 0x002fe40004000000 */
[----:B------:R-:W-:Y:S01]  /*3560*/  ISETP.GT.AND P0, PT, R22, R27, PT ;  /* 0x0000001b1600720c */ /* 0x000fe20003f04270 */
[----:B------:R-:W-:Y:S02]  /*3570*/  IMAD.IADD R20, R16, 0x1, R23 ;  /* 0x0000000110147824 */ /* 0x000fe400078e0217 */
[----:B------:R-:W-:-:S03]  /*3580*/  IMAD.IADD R40, R38, 0x1, R17 ;  /* 0x0000000126287824 */ /* 0x000fc600078e0211 */
[----:B------:R-:W0:Y:S02]  /*3590*/  SHFL.DOWN PT, R23, R20, 0x8, R27 ;  /* 0x0900000014177989 */ /* 0x000e2400000e001b */
[----:B------:R-:W-:Y:S02]  /*35a0*/  ISETP.NE.AND P2, PT, R40, RZ, PT ;  /* 0x000000ff2800720c */ /* 0x000fe40003f45270 */
[----:B------:R-:W1:Y:S02]  /*35b0*/  SHFL.DOWN PT, R16, R40, 0x8, R27 ;  /* 0x0900000028107989 */ /* 0x000e6400000e001b */
[----:B0-----:R-:W-:-:S04]  /*35c0*/  SEL R23, R23, RZ, !P2 ;  /* 0x000000ff17177207 */ /* 0x001fc80005000000 */
[----:B------:R-:W-:Y:S02]  /*35d0*/  SEL R23, R23, RZ, !P0 ;  /* 0x000000ff17177207 */ /* 0x000fe40004000000 */
[----:B-1----:R-:W-:Y:S02]  /*35e0*/  SEL R17, R16, RZ, !P0 ;  /* 0x000000ff10117207 */ /* 0x002fe40004000000 */
[----:B------:R-:W-:Y:S01]  /*35f0*/  ISETP.GT.AND P0, PT, R18, R27, PT ;  /* 0x0000001b1200720c */ /* 0x000fe20003f04270 */
[----:B------:R-:W-:Y:S02]  /*3600*/  IMAD.IADD R22, R20, 0x1, R23 ;  /* 0x0000000114167824 */ /* 0x000fe400078e0217 */
[----:B------:R-:W-:Y:S02]  /*3610*/  IMAD.IADD R38, R40, 0x1, R17 ;  /* 0x0000000128267824 */ /* 0x000fe400078e0211 */
[----:B------:R-:W0:Y:S01]  /*3620*/  LDC.64 R16, c[0x0][0x3b0] ;  /* 0x0000ec00ff107b82 */ /* 0x000e220000000a00 */
[----:B------:R-:W1:Y:S02]  /*3630*/  SHFL.DOWN PT, R23, R22, 0x10, R27 ;  /* 0x0a00000016177989 */ /* 0x000e6400000e001b */
[----:B------:R-:W-:-:S02]  /*3640*/  ISETP.NE.AND P2, PT, R38, RZ, PT ;  /* 0x000000ff2600720c */ /* 0x000fc40003f45270 */
[----:B------:R-:W2:Y:S02]  /*3650*/  SHFL.DOWN PT, R20, R38, 0x10, R27 ;  /* 0x0a00000026147989 */ /* 0x000ea400000e001b */
[----:B-1----:R-:W-:Y:S02]  /*3660*/  SEL R23, R23, RZ, !P2 ;  /* 0x000000ff17177207 */ /* 0x002fe40005000000 */
[----:B0-----:R-:W-:Y:S02]  /*3670*/  IADD3 R40, P2, PT, R16, 0x200, RZ ;  /* 0x0000020010287810 */ /* 0x001fe40007f5e0ff */
[----:B--2---:R-:W-:Y:S02]  /*3680*/  SEL R19, R20, RZ, !P0 ;  /* 0x000000ff14137207 */ /* 0x004fe40004000000 */
[----:B------:R-:W-:Y:S01]  /*3690*/  SEL R23, R23, RZ, !P0 ;  /* 0x000000ff17177207 */ /* 0x000fe20004000000 */
[----:B------:R-:W-:Y:S01]  /*36a0*/  IMAD.X R41, RZ, RZ, R17, P2 ;  /* 0x000000ffff297224 */ /* 0x000fe200010e0611 */
[----:B------:R-:W-:Y:S01]  /*36b0*/  LOP3.LUT R16, RZ, R0, RZ, 0x33, !PT ;  /* 0x00000000ff107212 */ /* 0x000fe200078e33ff */
[----:B------:R-:W-:-:S02]  /*36c0*/  IMAD.IADD R20, R38, 0x1, R19 ;  /* 0x0000000126147824 */ /* 0x000fc400078e0213 */
[----:B------:R-:W-:Y:S02]  /*36d0*/  IMAD.IADD R22, R22, 0x1, R23 ;  /* 0x0000000116167824 */ /* 0x000fe400078e0217 */
[----:B------:R-:W-:-:S07]  /*36e0*/  VIADD R27, R16, UR8 ;  /* 0x00000008101b7c36 */ /* 0x000fce0008000000 */
.L_x_1712:
[----:B------:R-:W-:Y:S05]  /*36f0*/  @!P4 BRA `(.L_x_1642) ;  /* 0x00000004002cc947 */ /* 0x000fea0003800000 */
.L_x_1646:
[----:B------:R-:W-:-:S07]  /*3700*/  IMAD.WIDE R38, R27, 0x10, R40 ;  /* 0x000000101b267825 */ /* 0x000fce00078e0228 */
.L_x_1644:
[----:B------:R-:W2:Y:S01]  /*3710*/  LD.E.128.STRONG.GPU R16, desc[UR10][R38.64+-0x200] ;  /* 0xfffe000a26107980 */ /* 0x000ea2000c10fd00 */
[----:B------:R-:W-:Y:S05]  /*3720*/  YIELD ;  /* 0x0000000000007946 */ /* 0x000fea0003800000 */
[----:B------:R-:W-:Y:S01]  /*3730*/  UMOV UR5, 0xffffffff ;  /* 0xffffffff00057882 */ /* 0x000fe20000000000 */
[----:B--2---:R-:W-:-:S04]  /*3740*/  ISETP.NE.U32.AND P0, PT, R18, 0x63, PT ;  /* 0x000000631200780c */ /* 0x004fc80003f05070 */
[----:B------:R-:W-:Y:S01]  /*3750*/  ISETP.NE.AND.EX P0, PT, R19, RZ, PT, P0 ;  /* 0x000000ff1300720c */ /* 0x000fe20003f05300 */
[----:B------:R-:W-:-:S12]  /*3760*/  BRA.DIV UR5, `(.L_x_1643) ;  /* 0x0000007e05047947 */ /* 0x000fd8000b800000 */
[----:B------:R-:W-:-:S13]  /*3770*/  VOTE.ANY P0, !P0 ;  /* 0x0000000000ff7806 */ /* 0x000fda0004000100 */
.L_x_1715:
[----:B------:R-:W-:Y:S05]  /*3780*/  @P0 BRA `(.L_x_1644) ;  /* 0xfffffffc00e00947 */ /* 0x000fea000383ffff */
[----:B------:R-:W-:Y:S01]  /*3790*/  UMOV UR5, 0xffffffff ;  /* 0xffffffff00057882 */ /* 0x000fe20000000000 */
[----:B------:R-:W-:-:S04]  /*37a0*/  ISETP.NE.U32.AND P0, PT, R18, 0x65, PT ;  /* 0x000000651200780c */ /* 0x000fc80003f05070 */
[----:B------:R-:W-:Y:S01]  /*37b0*/  ISETP.NE.AND.EX P0, PT, R19, RZ, PT, P0 ;  /* 0x000000ff1300720c */ /* 0x000fe20003f05300 */
[----:B------:R-:W-:-:S12]  /*37c0*/  BRA.DIV UR5, `(.L_x_1645) ;  /* 0x0000007e050c7947 */ /* 0x000fd8000b800000 */
[----:B------:R-:W-:Y:S01]  /*37d0*/  VOTE.ANY R21, PT, !P0 ;  /* 0x0000000000157806 */ /* 0x000fe200040e0100 */
[----:B------:R-:W-:Y:S01]  /*37e0*/  VIADD R27, R27, 0xffffffe0 ;  /* 0xffffffe01b1b7836 */ /* 0x000fe20000000000 */
[----:B------:R-:W-:Y:S02]  /*37f0*/  ISETP.NE.AND P2, PT, R16, RZ, PT ;  /* 0x000000ff1000720c */ /* 0x000fe40003f45270 */
[----:B------:R-:W-:Y:S02]  /*3800*/  LOP3.LUT R21, R21, 0x80000000, R26, 0xec, !PT ;  /* 0x8000000015157812 */ /* 0x000fe400078eec1a */
[----:B------:R-:W-:Y:S01]  /*3810*/  ISETP.NE.U32.AND P4, PT, R18, 0x65, PT ;  /* 0x000000651200780c */ /* 0x000fe20003f85070 */
[----:B------:R-:W-:Y:S02]  /*3820*/  VIADD R18, R36, 0x10 ;  /* 0x0000001024127836 */ /* 0x000fe40000000000 */
[----:B------:R-:W-:Y:S01]  /*3830*/  VIADD R24, R21, 0xffffffff ;  /* 0xffffffff15187836 */ /* 0x000fe20000000000 */
[----:B------:R-:W-:-:S04]  /*3840*/  ISETP.NE.AND.EX P4, PT, R19, RZ, PT, P4 ;  /* 0x000000ff1300720c */ /* 0x000fc80003f85340 */
[----:B------:R-:W-:-:S04]  /*3850*/  LOP3.LUT R24, R21, R24, RZ, 0xc, !PT ;  /* 0x0000001815187212 */ /* 0x000fc800078e0cff */
[----:B------:R0:W1:Y:S05]  /*3860*/  POPC R43, R24 ;  /* 0x00000018002b7309 */ /* 0x00006a0000000000 */
[----:B------:R-:W-:Y:S01]  /*3870*/  VOTE.ALL P4, P4 ;  /* 0x0000000000ff7806 */ /* 0x000fe20002080000 */
[C---:B0-----:R-:W-:Y:S01]  /*3880*/  VIADD R24, R36.reuse, 0x2 ;  /* 0x0000000224187836 */ /* 0x041fe20000000000 */
[----:B-1----:R-:W0:Y:S01]  /*3890*/  SHFL.DOWN PT, R23, R17, 0x1, R43 ;  /* 0x0820000011177989 */ /* 0x002e2200000e002b */
[----:B------:R-:W-:-:S03]  /*38a0*/  ISETP.GE.AND P0, PT, R36, R43, PT ;  /* 0x0000002b2400720c */ /* 0x000fc60003f06270 */
[----:B------:R-:W1:Y:S01]  /*38b0*/  SHFL.DOWN PT, R39, R16, 0x1, R43 ;  /* 0x0820000010277989 */ /* 0x000e6200000e002b */
[----:B0-----:R-:W-:-:S04]  /*38c0*/  SEL R23, R23, RZ, !P2 ;  /* 0x000000ff17177207 */ /* 0x001fc80005000000 */
[----:B------:R-:W-:Y:S02]  /*38d0*/  SEL R23, R23, RZ, !P0 ;  /* 0x000000ff17177207 */ /* 0x000fe40004000000 */
[----:B-1----:R-:W-:Y:S02]  /*38e0*/  SEL R39, R39, RZ, !P0 ;  /* 0x000000ff27277207 */ /* 0x002fe40004000000 */
[----:B------:R-:W-:Y:S01]  /*38f0*/  ISETP.GT.AND P0, PT, R24, R43, PT ;  /* 0x0000002b1800720c */ /* 0x000fe20003f04270 */
[----:B------:R-:W-:Y:S02]  /*3900*/  IMAD.IADD R38, R17, 0x1, R23 ;  /* 0x0000000111267824 */ /* 0x000fe400078e0217 */
[----:B------:R-:W-:Y:S02]  /*3910*/  IMAD.IADD R39, R16, 0x1, R39 ;  /* 0x0000000110277824 */ /* 0x000fe400078e0227 */
[----:B------:R-:W-:Y:S01]  /*3920*/  VIADD R24, R36, 0x4 ;  /* 0x0000000424187836 */ /* 0x000fe20000000000 */
[----:B------:R-:W0:Y:S02]  /*3930*/  SHFL.DOWN PT, R23, R38, 0x2, R43 ;  /* 0x0840000026177989 */ /* 0x000e2400000e002b */
[----:B------:R-:W-:-:S02]  /*3940*/  ISETP.NE.AND P2, PT, R39, RZ, PT ;  /* 0x000000ff2700720c */ /* 0x000fc40003f45270 */
[----:B------:R-:W1:Y:S02]  /*3950*/  SHFL.DOWN PT, R17, R39, 0x2, R43 ;  /* 0x0840000027117989 */ /* 0x000e6400000e002b */
        /* <DEDUP_REMOVED lines=11> */
[----:B-1----:R-:W-:-:S03]  /*3a10*/  SEL R23, R23, RZ, !P0 ;  /* 0x000000ff17177207 */ /* 0x002fc60004000000 */
[----:B------:R-:W-:Y:S02]  /*3a20*/  IMAD.IADD R38, R16, 0x1, R45 ;  /* 0x0000000110267824 */ /* 0x000fe400078e022d */
[----:B------:R-:W-:Y:S02]  /*3a30*/  IMAD.IADD R44, R42, 0x1, R23 ;  /* 0x000000012a2c7824 */ /* 0x000fe400078e0217 */
[----:B------:R-:W-:Y:S01]  /*3a40*/  VIADD R16, R36, 0x8 ;  /* 0x0000000824107836 */ /* 0x000fe20000000000 */
[----:B------:R-:W0:Y:S02]  /*3a50*/  SHFL.DOWN PT, R39, R38, 0x8, R43 ;  /* 0x0900000026277989 */ /* 0x000e2400000e002b */
        /* <DEDUP_REMOVED lines=12> */
[----:B0-----:R-:W-:Y:S02]  /*3b20*/  SEL R39, R39, RZ, !P2 ;  /* 0x000000ff27277207 */ /* 0x001fe40005000000 */
[----:B------:R-:W-:Y:S02]  /*3b30*/  ISETP.NE.AND P2, PT, R20, RZ, PT ;  /* 0x000000ff1400720c */ /* 0x000fe40003f45270 */
[----:B------:R-:W-:-:S02]  /*3b40*/  SEL R39, R39, RZ, !P0 ;  /* 0x000000ff27277207 */ /* 0x000fc40004000000 */
[----:B-1----:R-:W-:-:S03]  /*3b50*/  SEL R38, R38, RZ, !P0 ;  /* 0x000000ff26267207 */ /* 0x002fc60004000000 */
[----:B------:R-:W-:Y:S01]  /*3b60*/  IMAD.IADD R39, R16, 0x1, R39 ;  /* 0x0000000110277824 */ /* 0x000fe200078e0227 */
[----:B------:R-:W-:-:S04]  /*3b70*/  IADD3 R20, PT, PT, R17, R38, R20 ;  /* 0x0000002611147210 */ /* 0x000fc80007ffe014 */
[----:B------:R-:W-:-:S05]  /*3b80*/  SEL R39, R39, RZ, !P2 ;  /* 0x000000ff27277207 */ /* 0x000fca0005000000 */
[----:B------:R-:W-:-:S07]  /*3b90*/  IMAD.IADD R22, R39, 0x1, R22 ;  /* 0x0000000127167824 */ /* 0x000fce00078e0216 */
.L_x_1729:
[----:B------:R-:W-:Y:S05]  /*3ba0*/  @P4 BRA `(.L_x_1646) ;  /* 0xfffffff800d44947 */ /* 0x000fea000383ffff */
.L_x_1642:
[----:B------:R-:W-:Y:S01]  /*3bb0*/  ISETP.NE.AND P2, PT, R36, RZ, PT ;  /* 0x000000ff2400720c */ /* 0x000fe20003f45270 */
[----:B------:R-:W-:Y:S01]  /*3bc0*/  BSSY.RECONVERGENT B0, `(.L_x_1647) ;  /* 0x0000014000007945 */ /* 0x000fe20003800200 */
[----:B------:R-:W-:-:S11]  /*3bd0*/  IMAD.MOV.U32 R21, RZ, RZ, R22 ;  /* 0x000000ffff157224 */ /* 0x000fd600078e0016 */
[----:B------:R-:W0:Y:S01]  /*3be0*/  @!P2 S2R R17, SR_CgaCtaId ;  /* 0x000000000011a919 */ /* 0x000e220000008800 */
[----:B------:R-:W-:-:S04]  /*3bf0*/  @!P2 MOV R16, 0x400 ;  /* 0x000004000010a802 */ /* 0x000fc80000000f00 */
[----:B0-----:R-:W-:Y:S01]  /*3c00*/  @!P2 LEA R24, R17, R16, 0x18 ;  /* 0x000000101118a211 */ /* 0x001fe200078ec0ff */
[----:B------:R-:W-:Y:S06]  /*3c10*/  @P1 BRA `(.L_x_1648) ;  /* 0x0000000000381947 */ /* 0x000fec0003800000 */
[----:B------:R-:W0:Y:S01]  /*3c20*/  S2UR UR6, SR_CgaCtaId ;  /* 0x00000000000679c3 */ /* 0x000e220000008800 */
[C---:B------:R-:W-:Y:S01]  /*3c30*/  ISETP.NE.AND P0, PT, R30.reuse, RZ, PT ;  /* 0x000000ff1e00720c */ /* 0x040fe20003f05270 */
[----:B------:R-:W-:Y:S01]  /*3c40*/  UMOV UR5, 0x400 ;  /* 0x0000040000057882 */ /* 0x000fe20000000000 */
[----:B------:R-:W-:Y:S02]  /*3c50*/  IMAD.IADD R23, R30, 0x1, R20 ;  /* 0x000000011e177824 */ /* 0x000fe400078e0214 */
[----:B------:R-:W-:Y:S01]  /*3c60*/  SEL R16, R22, RZ, !P0 ;  /* 0x000000ff16107207 */ /* 0x000fe20004000000 */
[----:B------:R-:W-:Y:S02]  /*3c70*/  IMAD.MOV.U32 R18, RZ, RZ, 0x65 ;  /* 0x00000065ff127424 */ /* 0x000fe400078e00ff */
[----:B------:R-:W-:Y:S02]  /*3c80*/  IMAD.MOV.U32 R19, RZ, RZ, 0x0 ;  /* 0x00000000ff137424 */ /* 0x000fe400078e00ff */
[----:B------:R-:W-:-:S02]  /*3c90*/  IMAD.IADD R17, R31, 0x1, R16 ;  /* 0x000000011f117824 */ /* 0x000fc400078e0210 */
[----:B------:R-:W-:-:S05]  /*3ca0*/  IMAD.MOV.U32 R16, RZ, RZ, R23 ;  /* 0x000000ffff107224 */ /* 0x000fca00078e0017 */
[----:B------:R1:W-:Y:S01]  /*3cb0*/  ST.E.128.STRONG.GPU desc[UR10][R28.64+0x200], R16 ;  /* 0x000200101c007985 */ /* 0x0003e2000c10fd0a */
[----:B0-----:R-:W-:-:S09]  /*3cc0*/  ULEA UR5, UR6, UR5, 0x18 ;  /* 0x0000000506057291 */ /* 0x001fd2000f8ec0ff */
[----:B------:R1:W-:Y:S04]  /*3cd0*/  STS.64 [UR5+0x68], R22 ;  /* 0x00006816ff007988 */ /* 0x0003e80008000a05 */
[----:B------:R1:W-:Y:S04]  /*3ce0*/  STS [UR5+0x70], R17 ;  /* 0x00007011ff007988 */ /* 0x0003e80008000805 */
[----:B------:R1:W-:Y:S02]  /*3cf0*/  STS [UR5+0x64], R20 ;  /* 0x00006414ff007988 */ /* 0x0003e40008000805 */
.L_x_1648:
[----:B------:R-:W-:Y:S05]  /*3d00*/  BSYNC.RECONVERGENT B0 ;  /* 0x0000000000007941 */ /* 0x000fea0003800200 */
.L_x_1647:
[----:B------:R0:W-:Y:S01]  /*3d10*/  @!P2 STS.64 [R24+0x48], R20 ;  /* 0x000048141800a388 */ /* 0x0001e20000000a00 */
[----:B------:R-:W-:Y:S02]  /*3d20*/  @!P2 IMAD.MOV.U32 R25, RZ, RZ, R20 ;  /* 0x000000ffff19a224 */ /* 0x000fe400078e0014 */
[----:B------:R-:W-:-:S07]  /*3d30*/  @!P2 IMAD.MOV.U32 R35, RZ, RZ, R22 ;  /* 0x000000ffff23a224 */ /* 0x000fce00078e0016 */
.L_x_1636:
[----:B------:R-:W-:Y:S05]  /*3d40*/  WARPSYNC.ALL ;  /* 0x0000000000007948 */ /* 0x000fea0003800000 */
[----:B------:R-:W-:Y:S01]  /*3d50*/  ISETP.NE.AND P0, PT, R0, RZ, PT ;  /* 0x000000ff0000720c */ /* 0x000fe20003f05270 */
[----:B------:R-:W2:Y:S08]  /*3d60*/  S2UR UR5, SR_CgaCtaId ;  /* 0x00000000000579c3 */ /* 0x000eb00000008800 */
[----:B------:R-:W-:Y:S04]  /*3d70*/  BAR.SYNC.DEFER_BLOCKING 0x0 ;  /* 0x0000000000007b1d */ /* 0x000fe80000010000 */
[----:B------:R-:W-:-:S02]  /*3d80*/  @P0 ISETP.NE.AND P1, PT, R25, RZ, PT ;  /* 0x000000ff1900020c */ /* 0x000fc40003f25270 */
[----:B------:R-:W-:Y:S01]  /*3d90*/  ISETP.NE.AND P2, PT, R34, R2, PT ;  /* 0x000000022200720c */ /* 0x000fe20003f45270 */
[----:B------:R-:W-:-:S03]  /*3da0*/  UMOV UR4, 0x400 ;  /* 0x0000040000047882 */ /* 0x000fc60000000000 */
[----:B-1----:R-:W-:-:S05]  /*3db0*/  SEL R22, RZ, 0x1, !P2 ;  /* 0x00000001ff167807 */ /* 0x002fca0005000000 */
[----:B------:R-:W-:Y:S01]  /*3dc0*/  VIADD R46, R22, 0x1 ;  /* 0x00000001162e7836 */ /* 0x000fe20000000000 */
[----:B--2---:R-:W-:-:S09]  /*3dd0*/  ULEA UR8, UR5, UR4, 0x18 ;  /* 0x0000000405087291 */ /* 0x004fd2000f8ec0ff */
[----:B------:R-:W1:Y:S04]  /*3de0*/  @P0 LDS.64 R16, [UR8+0x48] ;  /* 0x00004808ff100984 */ /* 0x000e680008000a00 */
[----:B------:R-:W2:Y:S01]  /*3df0*/  LDS R23, [UR8+0x74] ;  /* 0x00007408ff177984 */ /* 0x000ea20008000800 */
[----:B-1----:R-:W-:Y:S01]  /*3e00*/  @P0 SEL R18, R17, RZ, !P1 ;  /* 0x000000ff11120207 */ /* 0x002fe20004800000 */
[----:B------:R-:W-:Y:S01]  /*3e10*/  @P0 IMAD.IADD R16, R25, 0x1, R16 ;  /* 0x0000000119100824 */ /* 0x000fe200078e0210 */
[----:B------:R-:W-:-:S03]  /*3e20*/  ISETP.NE.AND P1, PT, R2, R4, PT ;  /* 0x000000040200720c */ /* 0x000fc60003f25270 */
[----:B------:R-:W-:Y:S02]  /*3e30*/  @P0 IMAD.IADD R35, R35, 0x1, R18 ;  /* 0x0000000123230824 */ /* 0x000fe400078e0212 */
[----:B------:R-:W-:Y:S01]  /*3e40*/  @P0 IMAD.MOV.U32 R25, RZ, RZ, R16 ;  /* 0x000000ffff190224 */ /* 0x000fe200078e0010 */
[----:B------:R-:W-:Y:S02]  /*3e50*/  ISETP.NE.AND P0, PT, R4, R6, PT ;  /* 0x000000060400720c */ /* 0x000fe40003f05270 */
[----:B------:R-:W-:Y:S01]  /*3e60*/  SEL R18, R35, RZ, !P2 ;  /* 0x000000ff23127207 */ /* 0x000fe20005000000 */
[----:B------:R-:W-:-:S04]  /*3e70*/  IMAD.IADD R49, R22, 0x1, R25 ;  /* 0x0000000116317824 */ /* 0x000fc800078e0219 */
[----:B------:R-:W-:Y:S02]  /*3e80*/  IMAD.IADD R3, R3, 0x1, R18 ;  /* 0x0000000103037824 */ /* 0x000fe400078e0212 */
[----:B------:R-:W-:-:S03]  /*3e90*/  @!P1 IMAD.MOV R46, RZ, RZ, R22 ;  /* 0x000000ffff2e9224 */ /* 0x000fc600078e0216 */
[----:B------:R-:W-:Y:S01]  /*3ea0*/  SEL R16, R3, RZ, !P1 ;  /* 0x000000ff03107207 */ /* 0x000fe20004800000 */
[----:B------:R-:W-:Y:S01]  /*3eb0*/  IMAD.IADD R46, R25, 0x1, R46 ;  /* 0x00000001192e7824 */ /* 0x000fe200078e022e */
[----:B------:R-:W-:-:S03]  /*3ec0*/  ISETP.NE.AND P1, PT, R6, R8, PT ;  /* 0x000000080600720c */ /* 0x000fc60003f25270 */
[----:B------:R-:W-:Y:S02]  /*3ed0*/  IMAD.IADD R5, R5, 0x1, R16 ;  /* 0x0000000105057824 */ /* 0x000fe400078e0210 */
[----:B------:R-:W-:Y:S02]  /*3ee0*/  VIADD R16, R46, 0x1 ;  /* 0x000000012e107836 */ /* 0x000fe40000000000 */
[----:B------:R-:W-:Y:S01]  /*3ef0*/  @!P0 IMAD.MOV R16, RZ, RZ, R46 ;  /* 0x000000ffff108224 */ /* 0x000fe200078e022e */
[----:B------:R-:W-:Y:S02]  /*3f00*/  SEL R18, R5, RZ, !P0 ;  /* 0x000000ff05127207 */ /* 0x000fe40004000000 */
[----:B------:R-:W-:Y:S01]  /*3f10*/  ISETP.NE.AND P0, PT, R8, R10, PT ;  /* 0x0000000a0800720c */ /* 0x000fe20003f05270 */
[----:B------:R-:W-:Y:S02]  /*3f20*/  VIADD R17, R16, 0x1 ;  /* 0x0000000110117836 */ /* 0x000fe40000000000 */
[----:B------:R-:W-:-:S02]  /*3f30*/  IMAD.IADD R7, R7, 0x1, R18 ;  /* 0x0000000107077824 */ /* 0x000fc400078e0212 */
[----:B------:R-:W-:-:S03]  /*3f40*/  @!P1 IMAD.MOV R17, RZ, RZ, R16 ;  /* 0x000000ffff119224 */ /* 0x000fc600078e0210 */
[----:B------:R-:W-:Y:S02]  /*3f50*/  SEL R18, R7, RZ, !P1 ;  /* 0x000000ff07127207 */ /* 0x000fe40004800000 */
[----:B------:R-:W-:-:S03]  /*3f60*/  ISETP.NE.AND P1, PT, R10, R12, PT ;  /* 0x0000000c0a00720c */ /* 0x000fc60003f25270 */
[----:B------:R-:W-:Y:S02]  /*3f70*/  IMAD.IADD R9, R9, 0x1, R18 ;  /* 0x0000000109097824 */ /* 0x000fe400078e0212 */
[----:B------:R-:W-:Y:S02]  /*3f80*/  VIADD R18, R17, 0x1 ;  /* 0x0000000111127836 */ /* 0x000fe40000000000 */
[----:B------:R-:W-:Y:S01]  /*3f90*/  @!P0 IMAD.MOV R18, RZ, RZ, R17 ;  /* 0x000000ffff128224 */ /* 0x000fe200078e0211 */
[----:B0-----:R-:W-:Y:S02]  /*3fa0*/  SEL R20, R9, RZ, !P0 ;  /* 0x000000ff09147207 */ /* 0x001fe40004000000 */
        /* <DEDUP_REMOVED lines=9> */
[----:B------:R-:W-:Y:S02]  /*4040*/  SEL R24, R13, RZ, !P0 ;  /* 0x000000ff0d187207 */ /* 0x000fe40004000000 */
[----:B--2---:R-:W-:Y:S01]  /*4050*/  ISETP.GE.AND P0, PT, R23, 0x101, PT ;  /* 0x000001011700780c */ /* 0x004fe20003f06270 */
[----:B------:R-:W-:Y:S02]  /*4060*/  VIADD R21, R20, 0x1 ;  /* 0x0000000114157836 */ /* 0x000fe40000000000 */
[----:B------:R-:W-:-:S02]  /*4070*/  IMAD.IADD R15, R15, 0x1, R24 ;  /* 0x000000010f0f7824 */ /* 0x000fc400078e0218 */
[----:B------:R-:W-:-:S03]  /*4080*/  @!P1 IMAD.MOV R21, RZ, RZ, R20 ;  /* 0x000000ffff159224 */ /* 0x000fc600078e0214 */
[----:B------:R-:W-:-:S05]  /*4090*/  SEL R24, R15, RZ, !P1 ;  /* 0x000000ff0f187207 */ /* 0x000fca0004800000 */
[----:B------:R-:W-:Y:S01]  /*40a0*/  IMAD.IADD R33, R33, 0x1, R24 ;  /* 0x0000000121217824 */ /* 0x000fe200078e0218 */
[----:B------:R-:W-:Y:S06]  /*40b0*/  @!P0 BRA `(.L_x_1649) ;  /* 0x0000000c00488947 */ /* 0x000fec0003800000 */
[----:B------:R-:W0:Y:S01]  /*40c0*/  LDS R41, [UR8+0x64] ;  /* 0x00006408ff297984 */ /* 0x000e220008000800 */
        /* <DEDUP_REMOVED lines=28> */
[----:B------:R-:W-:Y:S01]  /*4290*/  ISETP.GE.AND P0, PT, R0, R23, PT ;  /* 0x000000170000720c */ /* 0x000fe20003f06270 */
[--C-:B------:R-:W-:Y:S02]  /*42a0*/  @P2 IMAD.IADD R21, R21, 0x1, -R41.reuse ;  /* 0x0000000115152824 */ /* 0x100fe400078e0a29 */
[----:B------:R0:W-:Y:S02]  /*42b0*/  @P6 STS.64 [R17], R8 ;  /* 0x0000000811006388 */ /* 0x0001e40000000a00 */
[----:B------:R-:W-:Y:S01]  /*42c0*/  @P3 IMAD.IADD R20, R20, 0x1, -R41 ;  /* 0x0000000114143824 */ /* 0x000fe200078e0a29 */
[----:B------:R-:W-:Y:S01]  /*42d0*/  @P2 LEA R21, R21, UR8, 0x3 ;  /* 0x0000000815152c11 */ /* 0x000fe2000f8e18ff */
[----:B------:R0:W-:Y:S03]  /*42e0*/  @P5 STS.64 [R18], R10 ;  /* 0x0000000a12005388 */ /* 0x0001e60000000a00 */
[----:B------:R-:W-:Y:S01]  /*42f0*/  @P3 LEA R20, R20, UR8, 0x3 ;  /* 0x0000000814143c11 */ /* 0x000fe2000f8e18ff */
[----:B------:R0:W-:Y:S04]  /*4300*/  @P4 STS.64 [R19], R12 ;  /* 0x0000000c13004388 */ /* 0x0001e80000000a00 */
[----:B------:R0:W-:Y:S04]  /*4310*/  @P3 STS.64 [R20], R14 ;  /* 0x0000000e14003388 */ /* 0x0001e80000000a00 */
[----:B------:R0:W-:Y:S01]  /*4320*/  @P2 STS.64 [R21], R32 ;  /* 0x0000002015002388 */ /* 0x0001e20000000a00 */
[----:B------:R-:W-:Y:S06]  /*4330*/  BAR.SYNC.DEFER_BLOCKING 0x0 ;  /* 0x0000000000007b1d */ /* 0x000fec0000010000 */
[----:B------:R-:W-:Y:S05]  /*4340*/  @P0 EXIT ;  /* 0x000000000000094d */ /* 0x000fea0003800000 */
[----:B0-----:R-:W-:Y:S01]  /*4350*/  LOP3.LUT R2, RZ, R0, RZ, 0x33, !PT ;  /* 0x00000000ff027212 */ /* 0x001fe200078e33ff */
[----:B------:R-:W-:Y:S04]  /*4360*/  BSSY.RECONVERGENT B0, `(.L_x_1650) ;  /* 0x000001a000007945 */ /* 0x000fe80003800200 */
[----:B------:R-:W-:-:S05]  /*4370*/  IMAD.IADD R2, R2, 0x1, R23 ;  /* 0x0000000102027824 */ /* 0x000fca00078e0217 */
[C---:B------:R-:W-:Y:S02]  /*4380*/  LOP3.LUT R3, R2.reuse, 0x300, RZ, 0xc0, !PT ;  /* 0x0000030002037812 */ /* 0x040fe400078ec0ff */
[----:B------:R-:W-:Y:S02]  /*4390*/  ISETP.GE.U32.AND P1, PT, R2, 0x300, PT ;  /* 0x000003000200780c */ /* 0x000fe40003f26070 */
[----:B------:R-:W-:-:S13]  /*43a0*/  ISETP.NE.AND P0, PT, R3, 0x300, PT ;  /* 0x000003000300780c */ /* 0x000fda0003f05270 */
[----:B------:R-:W-:Y:S05]  /*43b0*/  @!P0 BRA `(.L_x_1651) ;  /* 0x0000000000508947 */ /* 0x000fea0003800000 */
[----:B------:R-:W0:Y:S01]  /*43c0*/  LDC.64 R6, c[0x0][0x3a0] ;  /* 0x0000e800ff067b82 */ /* 0x000e220000000a00 */
[----:B------:R-:W-:Y:S01]  /*43d0*/  LEA.HI R2, R2, 0x1, RZ, 0x18 ;  /* 0x0000000102027811 */ /* 0x000fe200078fc0ff */
[C---:B------:R-:W-:Y:S01]  /*43e0*/  IMAD.IADD R11, R0.reuse, 0x1, R41 ;  /* 0x00000001000b7824 */ /* 0x040fe200078e0229 */
[----:B------:R-:W-:-:S03]  /*43f0*/  LEA R10, R0, UR8, 0x3 ;  /* 0x00000008000a7c11 */ /* 0x000fc6000f8e18ff */
[C---:B------:R-:W-:Y:S01]  /*4400*/  IMAD.SHL.U32 R3, R2.reuse, 0x100, RZ ;  /* 0x0000010002037824 */ /* 0x040fe200078e00ff */
[----:B------:R-:W-:Y:S01]  /*4410*/  LOP3.LUT R2, R2, 0x3, RZ, 0xc0, !PT ;  /* 0x0000000302027812 */ /* 0x000fe200078ec0ff */
[----:B------:R-:W1:Y:S03]  /*4420*/  LDC.64 R8, c[0x0][0x398] ;  /* 0x0000e600ff087b82 */ /* 0x000e660000000a00 */
[----:B------:R-:W-:Y:S01]  /*4430*/  LOP3.LUT R3, R3, 0x300, RZ, 0xc0, !PT ;  /* 0x0000030003037812 */ /* 0x000fe200078ec0ff */
[----:B------:R-:W-:-:S04]  /*4440*/  IMAD.MOV R12, RZ, RZ, -R2 ;  /* 0x000000ffff0c7224 */ /* 0x000fc800078e0a02 */
[----:B------:R-:W-:-:S07]  /*4450*/  IMAD.IADD R0, R0, 0x1, R3 ;  /* 0x0000000100007824 */ /* 0x000fce00078e0203 */
.L_x_1652:
[----:B--2---:R2:W3:Y:S01]  /*4460*/  LDS.64 R14, [R10] ;  /* 0x000000000a0e7984 */ /* 0x0044e20000000a00 */
[----:B-1----:R-:W-:-:S04]  /*4470*/  IMAD.WIDE R4, R11, 0x4, R8 ;  /* 0x000000040b047825 */ /* 0x002fc800078e0208 */
[----:B0-----:R-:W-:-:S04]  /*4480*/  IMAD.WIDE R2, R11, 0x4, R6 ;  /* 0x000000040b027825 */ /* 0x001fc800078e0206 */
[----:B------:R-:W-:Y:S02]  /*4490*/  VIADD R12, R12, 0x1 ;  /* 0x000000010c0c7836 */ /* 0x000fe40000000000 */
[----:B------:R-:W-:Y:S02]  /*44a0*/  VIADD R11, R11, 0x100 ;  /* 0x000001000b0b7836 */ /* 0x000fe40000000000 */
[----:B--2---:R-:W-:Y:S01]  /*44b0*/  VIADD R10, R10, 0x800 ;  /* 0x000008000a0a7836 */ /* 0x004fe20000000000 */
[----:B------:R-:W-:Y:S01]  /*44c0*/  ISETP.NE.AND P0, PT, R12, RZ, PT ;  /* 0x000000ff0c00720c */ /* 0x000fe20003f05270 */
[----:B---3--:R2:W-:Y:S04]  /*44d0*/  STG.E desc[UR10][R4.64], R14 ;  /* 0x0000000e04007986 */ /* 0x0085e8000c10190a */
[----:B------:R2:W-:Y:S08]  /*44e0*/  STG.E desc[UR10][R2.64], R15 ;  /* 0x0000000f02007986 */ /* 0x0005f0000c10190a */
[----:B------:R-:W-:Y:S05]  /*44f0*/  @P0 BRA `(.L_x_1652) ;  /* 0xfffffffc00d80947 */ /* 0x000fea000383ffff */
.L_x_1651:
[----:B------:R-:W-:Y:S05]  /*4500*/  BSYNC.RECONVERGENT B0 ;  /* 0x0000000000007941 */ /* 0x000fea0003800200 */
.L_x_1650:
[----:B------:R-:W-:Y:S05]  /*4510*/  @!P1 EXIT ;  /* 0x000000000000994d */ /* 0x000fea0003800000 */
[----:B------:R-:W0:Y:S01]  /*4520*/  LDCU.64 UR4, c[0x0][0x398] ;  /* 0x00007300ff0477ac */ /* 0x000e220008000a00 */
[----:B--2---:R-:W-:Y:S01]  /*4530*/  IMAD.IADD R2, R23, 0x1, -R0 ;  /* 0x0000000117027824 */ /* 0x004fe200078e0a00 */
[C---:B------:R-:W-:Y:S01]  /*4540*/  LEA R22, R0.reuse, UR8, 0x3 ;  /* 0x0000000800167c11 */ /* 0x040fe2000f8e18ff */
[----:B------:R-:W-:Y:S01]  /*4550*/  BSSY.RECONVERGENT B0, `(.L_x_1653) ;  /* 0x0000051000007945 */ /* 0x000fe20003800200 */
[----:B------:R-:W1:Y:S01]  /*4560*/  LDCU.64 UR6, c[0x0][0x3a0] ;  /* 0x00007400ff0677ac */ /* 0x000e620008000a00 */
[----:B------:R-:W-:Y:S01]  /*4570*/  IMAD.IADD R41, R0, 0x1, R41 ;  /* 0x0000000100297824 */ /* 0x000fe200078e0229 */
[----:B------:R-:W-:Y:S01]  /*4580*/  ISETP.GT.AND P1, PT, R2, 0xc00, PT ;  /* 0x00000c000200780c */ /* 0x000fe20003f24270 */
[----:B------:R-:W-:Y:S01]  /*4590*/  VIADD R22, R22, 0x1000 ;  /* 0x0000100016167836 */ /* 0x000fe20000000000 */
[----:B------:R-:W-:Y:S01]  /*45a0*/  PLOP3.LUT P0, PT, PT, PT, PT, 0x80, 0x8 ;  /* 0x000000000008781c */ /* 0x000fe20003f0f070 */
[----:B0-----:R-:W-:Y:S02]  /*45b0*/  UIADD3 UR4, UP0, UPT, UR4, 0x800, URZ ;  /* 0x0000080004047890 */ /* 0x001fe4000ff1e0ff */
[----:B-1----:R-:W-:-:S02]  /*45c0*/  UIADD3 UR6, UP1, UPT, UR6, 0x800, URZ ;  /* 0x0000080006067890 */ /* 0x002fc4000ff3e0ff */
[----:B------:R-:W-:Y:S02]  /*45d0*/  UIADD3.X UR5, UPT, UPT, URZ, UR5, URZ, UP0, !UPT ;  /* 0x00000005ff057290 */ /* 0x000fe400087fe4ff */
[----:B------:R-:W-:Y:S01]  /*45e0*/  IMAD.U32 R4, RZ, RZ, UR4 ;  /* 0x00000004ff047e24 */ /* 0x000fe2000f8e00ff */
[----:B------:R-:W-:Y:S01]  /*45f0*/  UIADD3.X UR7, UPT, UPT, URZ, UR7, URZ, UP1, !UPT ;  /* 0x00000007ff077290 */ /* 0x000fe20008ffe4ff */
[----:B------:R-:W-:Y:S02]  /*4600*/  IMAD.U32 R2, RZ, RZ, UR6 ;  /* 0x00000006ff027e24 */ /* 0x000fe4000f8e00ff */
[----:B------:R-:W-:-:S03]  /*4610*/  IMAD.U32 R5, RZ, RZ, UR5 ;  /* 0x00000005ff057e24 */ /* 0x000fc6000f8e00ff */
[----:B------:R-:W-:Y:S01]  /*4620*/  IMAD.U32 R3, RZ, RZ, UR7 ;  /* 0x00000007ff037e24 */ /* 0x000fe2000f8e00ff */
[----:B------:R-:W-:Y:S06]  /*4630*/  @!P1 BRA `(.L_x_1654) ;  /* 0x0000000400089947 */ /* 0x000fec0003800000 */
[----:B------:R-:W-:Y:S01]  /*4640*/  PLOP3.LUT P0, PT, PT, PT, PT, 0x8, 0x80 ;  /* 0x000000000080781c */ /* 0x000fe20003f0e170 */
[----:B------:R-:W-:-:S12]  /*4650*/  VIADD R43, R23, 0xfffff400 ;  /* 0xfffff400172b7836 */ /* 0x000fd80000000000 */
.L_x_1655:
[----:B-1----:R-:W0:Y:S01]  /*4660*/  LDS.64 R36, [R22+-0x1000] ;  /* 0xfff0000016247984 */ /* 0x002e220000000a00 */
[----:B------:R-:W-:-:S03]  /*4670*/  IMAD.WIDE R44, R41, 0x4, R4 ;  /* 0x00000004292c7825 */ /* 0x000fc600078e0204 */
[----:B------:R-:W1:Y:S01]  /*4680*/  LDS.64 R48, [R22+-0x800] ;  /* 0xfff8000016307984 */ /* 0x000e620000000a00 */
[----:B------:R-:W-:-:S03]  /*4690*/  IMAD.WIDE R18, R41, 0x4, R2 ;  /* 0x0000000429127825 */ /* 0x000fc600078e0202 */
[----:B------:R-:W2:Y:S01]  /*46a0*/  LDS.64 R46, [R22] ;  /* 0x00000000162e7984 */ /* 0x000ea20000000a00 */
[----:B------:R-:W-:Y:S02]  /*46b0*/  VIADD R39, R41, 0x400 ;  /* 0x0000040029277836 */ /* 0x000fe40000000000 */
[----:B------:R-:W-:Y:S01]  /*46c0*/  VIADD R0, R0, 0x1000 ;  /* 0x0000100000007836 */ /* 0x000fe20000000000 */
[----:B------:R-:W3:Y:S04]  /*46d0*/  LDS.64 R6, [R22+0x800] ;  /* 0x0008000016067984 */ /* 0x000ee80000000a00 */
[----:B------:R-:W4:Y:S01]  /*46e0*/  LDS.64 R8, [R22+0x1000] ;  /* 0x0010000016087984 */ /* 0x000f220000000a00 */
[----:B------:R-:W-:-:S03]  /*46f0*/  ISETP.GE.AND P1, PT, R0, R43, PT ;  /* 0x0000002b0000720c */ /* 0x000fc60003f26270 */
[----:B------:R-:W5:Y:S04]  /*4700*/  LDS.64 R10, [R22+0x1800] ;  /* 0x00180000160a7984 */ /* 0x000f680000000a00 */
        /* <DEDUP_REMOVED lines=9> */
[----:B------:R1:W5:Y:S04]  /*47a0*/  LDS.64 R34, [R22+0x6800] ;  /* 0x0068000016227984 */ /* 0x0003680000000a00 */
[----:B0-----:R-:W-:Y:S04]  /*47b0*/  STG.E desc[UR10][R44.64+-0x800], R36 ;  /* 0xfff800242c007986 */ /* 0x001fe8000c10190a */
[----:B------:R0:W-:Y:S01]  /*47c0*/  STG.E desc[UR10][R18.64+-0x800], R37 ;  /* 0xfff8002512007986 */ /* 0x0001e2000c10190a */
[----:B-1----:R-:W-:-:S03]  /*47d0*/  VIADD R22, R22, 0x8000 ;  /* 0x0000800016167836 */ /* 0x002fc60000000000 */
[----:B------:R-:W-:Y:S04]  /*47e0*/  STG.E desc[UR10][R44.64+-0x400], R48 ;  /* 0xfffc00302c007986 */ /* 0x000fe8000c10190a */
[----:B------:R1:W-:Y:S01]  /*47f0*/  STG.E desc[UR10][R18.64+-0x400], R49 ;  /* 0xfffc003112007986 */ /* 0x0003e2000c10190a */
[----:B0-----:R-:W-:-:S03]  /*4800*/  IMAD.WIDE R36, R39, 0x4, R4 ;  /* 0x0000000427247825 */ /* 0x001fc600078e0204 */
[----:B--2---:R-:W-:Y:S01]  /*4810*/  STG.E desc[UR10][R44.64], R46 ;  /* 0x0000002e2c007986 */ /* 0x004fe2000c10190a */
[----:B------:R-:W-:-:S03]  /*4820*/  IMAD.WIDE R38, R39, 0x4, R2 ;  /* 0x0000000427267825 */ /* 0x000fc600078e0202 */
[----:B------:R0:W-:Y:S01]  /*4830*/  STG.E desc[UR10][R18.64], R47 ;  /* 0x0000002f12007986 */ /* 0x0001e2000c10190a */
[----:B-1----:R-:W-:-:S03]  /*4840*/  VIADD R49, R41, 0x800 ;  /* 0x0000080029317836 */ /* 0x002fc60000000000 */
[----:B---3--:R1:W-:Y:S04]  /*4850*/  STG.E desc[UR10][R44.64+0x400], R6 ;  /* 0x000400062c007986 */ /* 0x0083e8000c10190a */
[----:B------:R2:W-:Y:S04]  /*4860*/  STG.E desc[UR10][R18.64+0x400], R7 ;  /* 0x0004000712007986 */ /* 0x0005e8000c10190a */
[----:B----4-:R-:W-:Y:S01]  /*4870*/  STG.E desc[UR10][R36.64+-0x800], R8 ;  /* 0xfff8000824007986 */ /* 0x010fe2000c10190a */
[----:B0-----:R-:W-:-:S03]  /*4880*/  IMAD.WIDE R46, R49, 0x4, R4 ;  /* 0x00000004312e7825 */ /* 0x001fc600078e0204 */
[----:B------:R0:W-:Y:S01]  /*4890*/  STG.E desc[UR10][R38.64+-0x800], R9 ;  /* 0xfff8000926007986 */ /* 0x0001e2000c10190a */
[----:B-1----:R-:W-:-:S03]  /*48a0*/  IMAD.WIDE R44, R49, 0x4, R2 ;  /* 0x00000004312c7825 */ /* 0x002fc600078e0202 */
[----:B-----5:R1:W-:Y:S01]  /*48b0*/  STG.E desc[UR10][R36.64+-0x400], R10 ;  /* 0xfffc000a24007986 */ /* 0x0203e2000c10190a */
[C---:B--2---:R-:W-:Y:S02]  /*48c0*/  VIADD R19, R41.reuse, 0xc00 ;  /* 0x00000c0029137836 */ /* 0x044fe40000000000 */
[----:B------:R-:W-:Y:S01]  /*48d0*/  VIADD R41, R41, 0x1000 ;  /* 0x0000100029297836 */ /* 0x000fe20000000000 */
[----:B------:R1:W-:Y:S01]  /*48e0*/  STG.E desc[UR10][R38.64+-0x400], R11 ;  /* 0xfffc000b26007986 */ /* 0x0003e2000c10190a */
[----:B------:R-:W-:-:S03]  /*48f0*/  IMAD.WIDE R6, R19, 0x4, R4 ;  /* 0x0000000413067825 */ /* 0x000fc600078e0204 */
[----:B------:R1:W-:Y:S01]  /*4900*/  STG.E desc[UR10][R36.64], R12 ;  /* 0x0000000c24007986 */ /* 0x0003e2000c10190a */
[----:B0-----:R-:W-:-:S03]  /*4910*/  IMAD.WIDE R8, R19, 0x4, R2 ;  /* 0x0000000413087825 */ /* 0x001fc600078e0202 */
        /* <DEDUP_REMOVED lines=19> */
[----:B------:R-:W-:Y:S05]  /*4a50*/  @!P1 BRA `(.L_x_1655) ;  /* 0xfffffffc00009947 */ /* 0x000fea000383ffff */
.L_x_1654:
[----:B------:R-:W-:Y:S05]  /*4a60*/  BSYNC.RECONVERGENT B0 ;  /* 0x0000000000007941 */ /* 0x000fea0003800200 */
.L_x_1653:
[----:B-1----:R-:W-:Y:S01]  /*4a70*/  IMAD.IADD R6, R23, 0x1, -R0 ;  /* 0x0000000117067824 */ /* 0x002fe200078e0a00 */
[----:B------:R-:W-:Y:S04]  /*4a80*/  BSSY.RECONVERGENT B0, `(.L_x_1656) ;  /* 0x0000024000007945 */ /* 0x000fe80003800200 */
[----:B------:R-:W-:-:S13]  /*4a90*/  ISETP.GT.AND P1, PT, R6, 0x400, PT ;  /* 0x000004000600780c */ /* 0x000fda0003f24270 */
[----:B------:R-:W-:Y:S05]  /*4aa0*/  @!P1 BRA `(.L_x_1657) ;  /* 0x0000000000849947 */ /* 0x000fea0003800000 */
[----:B------:R-:W0:Y:S01]  /*4ab0*/  LDS.64 R14, [R22+-0x1000] ;  /* 0xfff00000160e7984 */ /* 0x000e220000000a00 */
[C---:B------:R-:W-:Y:S01]  /*4ac0*/  IMAD.WIDE R6, R41.reuse, 0x4, R4 ;  /* 0x0000000429067825 */ /* 0x040fe200078e0204 */
[----:B------:R-:W-:Y:S02]  /*4ad0*/  PLOP3.LUT P0, PT, PT, PT, PT, 0x8, 0x80 ;  /* 0x000000000080781c */ /* 0x000fe40003f0e170 */
[----:B------:R-:W1:Y:S01]  /*4ae0*/  LDS.64 R16, [R22+-0x800] ;  /* 0xfff8000016107984 */ /* 0x000e620000000a00 */
[----:B------:R-:W-:-:S03]  /*4af0*/  IMAD.WIDE R8, R41, 0x4, R2 ;  /* 0x0000000429087825 */ /* 0x000fc600078e0202 */
[----:B------:R-:W2:Y:S01]  /*4b00*/  LDS.64 R18, [R22] ;  /* 0x0000000016127984 */ /* 0x000ea20000000a00 */
[----:B------:R-:W-:Y:S02]  /*4b10*/  VIADD R13, R41, 0x400 ;  /* 0x00000400290d7836 */ /* 0x000fe40000000000 */
[----:B------:R-:W-:Y:S01]  /*4b20*/  VIADD R0, R0, 0x800 ;  /* 0x0000080000007836 */ /* 0x000fe20000000000 */
[----:B------:R-:W3:Y:S01]  /*4b30*/  LDS.64 R20, [R22+0x800] ;  /* 0x0008000016147984 */ /* 0x000ee20000000a00 */
[----:B------:R-:W-:-:S03]  /*4b40*/  IMAD.WIDE R10, R13, 0x4, R4 ;  /* 0x000000040d0a7825 */ /* 0x000fc600078e0204 */
[----:B------:R-:W4:Y:S01]  /*4b50*/  LDS.64 R24, [R22+0x1000] ;  /* 0x0010000016187984 */ /* 0x000f220000000a00 */
[----:B------:R-:W-:-:S03]  /*4b60*/  IMAD.WIDE R12, R13, 0x4, R2 ;  /* 0x000000040d0c7825 */ /* 0x000fc600078e0202 */
[----:B------:R-:W5:Y:S01]  /*4b70*/  LDS.64 R26, [R22+0x1800] ;  /* 0x00180000161a7984 */ /* 0x000f620000000a00 */
[----:B------:R-:W-:-:S03]  /*4b80*/  VIADD R41, R41, 0x800 ;  /* 0x0000080029297836 */ /* 0x000fc60000000000 */
[----:B------:R-:W5:Y:S04]  /*4b90*/  LDS.64 R28, [R22+0x2000] ;  /* 0x00200000161c7984 */ /* 0x000f680000000a00 */
[----:B------:R0:W5:Y:S02]  /*4ba0*/  LDS.64 R30, [R22+0x2800] ;  /* 0x00280000161e7984 */ /* 0x0001640000000a00 */
[----:B0-----:R-:W-:Y:S02]  /*4bb0*/  VIADD R22, R22, 0x4000 ;  /* 0x0000400016167836 */ /* 0x001fe40000000000 */
[----:B------:R0:W-:Y:S04]  /*4bc0*/  STG.E desc[UR10][R6.64+-0x800], R14 ;  /* 0xfff8000e06007986 */ /* 0x0001e8000c10190a */
[----:B------:R0:W-:Y:S04]  /*4bd0*/  STG.E desc[UR10][R8.64+-0x800], R15 ;  /* 0xfff8000f08007986 */ /* 0x0001e8000c10190a */
[----:B-1----:R0:W-:Y:S04]  /*4be0*/  STG.E desc[UR10][R6.64+-0x400], R16 ;  /* 0xfffc001006007986 */ /* 0x0021e8000c10190a */
[----:B------:R0:W-:Y:S04]  /*4bf0*/  STG.E desc[UR10][R8.64+-0x400], R17 ;  /* 0xfffc001108007986 */ /* 0x0001e8000c10190a */
[----:B--2---:R0:W-:Y:S04]  /*4c00*/  STG.E desc[UR10][R6.64], R18 ;  /* 0x0000001206007986 */ /* 0x0041e8000c10190a */
[----:B------:R0:W-:Y:S04]  /*4c10*/  STG.E desc[UR10][R8.64], R19 ;  /* 0x0000001308007986 */ /* 0x0001e8000c10190a */
[----:B---3--:R0:W-:Y:S04]  /*4c20*/  STG.E desc[UR10][R6.64+0x400], R20 ;  /* 0x0004001406007986 */ /* 0x0081e8000c10190a */
[----:B------:R0:W-:Y:S04]  /*4c30*/  STG.E desc[UR10][R8.64+0x400], R21 ;  /* 0x0004001508007986 */ /* 0x0001e8000c10190a */
[----:B----4-:R0:W-:Y:S04]  /*4c40*/  STG.E desc[UR10][R10.64+-0x800], R24 ;  /* 0xfff800180a007986 */ /* 0x0101e8000c10190a */
[----:B------:R0:W-:Y:S04]  /*4c50*/  STG.E desc[UR10][R12.64+-0x800], R25 ;  /* 0xfff800190c007986 */ /* 0x0001e8000c10190a */
[----:B-----5:R0:W-:Y:S04]  /*4c60*/  STG.E desc[UR10][R10.64+-0x400], R26 ;  /* 0xfffc001a0a007986 */ /* 0x0201e8000c10190a */
[----:B------:R0:W-:Y:S04]  /*4c70*/  STG.E desc[UR10][R12.64+-0x400], R27 ;  /* 0xfffc001b0c007986 */ /* 0x0001e8000c10190a */
[----:B------:R0:W-:Y:S04]  /*4c80*/  STG.E desc[UR10][R10.64], R28 ;  /* 0x0000001c0a007986 */ /* 0x0001e8000c10190a */
[----:B------:R0:W-:Y:S04]  /*4c90*/  STG.E desc[UR10][R12.64], R29 ;  /* 0x0000001d0c007986 */ /* 0x0001e8000c10190a */
[----:B------:R0:W-:Y:S04]  /*4ca0*/  STG.E desc[UR10][R10.64+0x400], R30 ;  /* 0x0004001e0a007986 */ /* 0x0001e8000c10190a */
[----:B------:R0:W-:Y:S02]  /*4cb0*/  STG.E desc[UR10][R12.64+0x400], R31 ;  /* 0x0004001f0c007986 */ /* 0x0001e4000c10190a */
.L_x_1657:
[----:B------:R-:W-:Y:S05]  /*4cc0*/  BSYNC.RECONVERGENT B0 ;  /* 0x0000000000007941 */ /* 0x000fea0003800200 */
.L_x_1656:
[----:B------:R-:W-:-:S13]  /*4cd0*/  ISETP.LT.OR P0, PT, R0, R23, P0 ;  /* 0x000000170000720c */ /* 0x000fda0000701670 */
[----:B------:R-:W-:Y:S05]  /*4ce0*/  @!P0 EXIT ;  /* 0x000000000000894d */ /* 0x000fea0003800000 */
[----:B0-----:R-:W0:Y:S01]  /*4cf0*/  LDS.64 R6, [R22+-0x1000] ;  /* 0xfff0000016067984 */ /* 0x001e220000000a00 */
[----:B------:R-:W-:-:S03]  /*4d00*/  IMAD.WIDE R4, R41, 0x4, R4 ;  /* 0x0000000429047825 */ /* 0x000fc600078e0204 */
[----:B------:R-:W1:Y:S01]  /*4d10*/  LDS.64 R8, [R22+-0x800] ;  /* 0xfff8000016087984 */ /* 0x000e620000000a00 */
[----:B------:R-:W-:-:S03]  /*4d20*/  IMAD.WIDE R2, R41, 0x4, R2 ;  /* 0x0000000429027825 */ /* 0x000fc600078e0202 */
[----:B------:R-:W2:Y:S04]  /*4d30*/  LDS.64 R10, [R22] ;  /* 0x00000000160a7984 */ /* 0x000ea80000000a00 */
[----:B------:R-:W3:Y:S04]  /*4d40*/  LDS.64 R12, [R22+0x800] ;  /* 0x00080000160c7984 */ /* 0x000ee80000000a00 */
[----:B0-----:R-:W-:Y:S04]  /*4d50*/  STG.E desc[UR10][R4.64+-0x800], R6 ;  /* 0xfff8000604007986 */ /* 0x001fe8000c10190a */
[----:B------:R-:W-:Y:S04]  /*4d60*/  STG.E desc[UR10][R2.64+-0x800], R7 ;  /* 0xfff8000702007986 */ /* 0x000fe8000c10190a */
[----:B-1----:R-:W-:Y:S04]  /*4d70*/  STG.E desc[UR10][R4.64+-0x400], R8 ;  /* 0xfffc000804007986 */ /* 0x002fe8000c10190a */
[----:B------:R-:W-:Y:S04]  /*4d80*/  STG.E desc[UR10][R2.64+-0x400], R9 ;  /* 0xfffc000902007986 */ /* 0x000fe8000c10190a */
[----:B--2---:R-:W-:Y:S04]  /*4d90*/  STG.E desc[UR10][R4.64], R10 ;  /* 0x0000000a04007986 */ /* 0x004fe8000c10190a */
[----:B------:R-:W-:Y:S04]  /*4da0*/  STG.E desc[UR10][R2.64], R11 ;  /* 0x0000000b02007986 */ /* 0x000fe8000c10190a */
[----:B---3--:R-:W-:Y:S04]  /*4db0*/  STG.E desc[UR10][R4.64+0x400], R12 ;  /* 0x0004000c04007986 */ /* 0x008fe8000c10190a */
[----:B------:R-:W-:Y:S01]  /*4dc0*/  STG.E desc[UR10][R2.64+0x400], R13 ;  /* 0x0004000d02007986 */ /* 0x000fe2000c10190a */
[----:B------:R-:W-:Y:S05]  /*4dd0*/  EXIT ;  /* 0x000000000000794d */ /* 0x000fea0003800000 */
.L_x_1649:
[----:B------:R-:W-:Y:S02]  /*4de0*/  ISETP.NE.AND P5, PT, R34, R2, PT ;  /* 0x000000022200720c */ /* 0x000fe40003fa5270 */
[----:B------:R-:W-:Y:S02]  /*4df0*/  ISETP.NE.AND P0, PT, R2, R4, PT ;  /* 0x000000040200720c */ /* 0x000fe40003f05270 */
[----:B------:R-:W-:Y:S02]  /*4e00*/  ISETP.NE.AND P1, PT, R4, R6, PT ;  /* 0x000000060400720c */ /* 0x000fe40003f25270 */
[----:B------:R-:W-:Y:S02]  /*4e10*/  ISETP.NE.AND P2, PT, R6, R8, PT ;  /* 0x000000080600720c */ /* 0x000fe40003f45270 */
[----:B------:R-:W-:Y:S02]  /*4e20*/  ISETP.NE.AND P3, PT, R8, R10, PT ;  /* 0x0000000a0800720c */ /* 0x000fe40003f65270 */
[----:B------:R-:W-:-:S02]  /*4e30*/  ISETP.NE.AND P4, PT, R10, R12, PT ;  /* 0x0000000c0a00720c */ /* 0x000fc40003f85270 */
[----:B------:R-:W-:Y:S01]  /*4e40*/  ISETP.NE.AND P6, PT, R12, R14, PT ;  /* 0x0000000e0c00720c */ /* 0x000fe20003fc5270 */
[----:B------:R-:W0:Y:S08]  /*4e50*/  @P5 LDC.64 R30, c[0x0][0x398] ;  /* 0x0000e600ff1e5b82 */ /* 0x000e300000000a00 */
[----:B------:R-:W1:Y:S08]  /*4e60*/  @P5 LDC.64 R28, c[0x0][0x3a0] ;  /* 0x0000e800ff1c5b82 */ /* 0x000e700000000a00 */
[----:B------:R-:W2:Y:S08]  /*4e70*/  @P0 LDC.64 R22, c[0x0][0x398] ;  /* 0x0000e600ff160b82 */ /* 0x000eb00000000a00 */
[----:B------:R-:W3:Y:S01]  /*4e80*/  @P0 LDC.64 R26, c[0x0][0x3a0] ;  /* 0x0000e800ff1a0b82 */ /* 0x000ee20000000a00 */
[----:B0-----:R-:W-:-:S05]  /*4e90*/  @P5 IMAD.WIDE R42, R25, 0x4, R30 ;  /* 0x00000004192a5825 */ /* 0x001fca00078e021e */
[----:B------:R-:W-:Y:S02]  /*4ea0*/  @P5 STG.E desc[UR10][R42.64], R34 ;  /* 0x000000222a005986 */ /* 0x000fe4000c10190a */
[----:B------:R-:W0:Y:S01]  /*4eb0*/  @P1 LDC.64 R40, c[0x0][0x398] ;  /* 0x0000e600ff281b82 */ /* 0x000e220000000a00 */
[----:B-1----:R-:W-:-:S05]  /*4ec0*/  @P5 IMAD.WIDE R44, R25, 0x4, R28 ;  /* 0x00000004192c5825 */ /* 0x002fca00078e021c */
[----:B------:R1:W-:Y:S01]  /*4ed0*/  @P5 STG.E desc[UR10][R44.64], R35 ;  /* 0x000000232c005986 */ /* 0x0003e2000c10190a */
[----:B------:R-:W-:Y:S01]  /*4ee0*/  ISETP.NE.AND P5, PT, R14, R32, PT ;  /* 0x000000200e00720c */ /* 0x000fe20003fa5270 */
[----:B------:R-:W4:Y:S01]  /*4ef0*/  @P1 LDC.64 R38, c[0x0][0x3a0] ;  /* 0x0000e800ff261b82 */ /* 0x000f220000000a00 */
[----:B--2---:R-:W-:-:S05]  /*4f00*/  @P0 IMAD.WIDE R52, R49, 0x4, R22 ;  /* 0x0000000431340825 */ /* 0x004fca00078e0216 */
[----:B------:R2:W-:Y:S02]  /*4f10*/  @P0 STG.E desc[UR10][R52.64], R2 ;  /* 0x0000000234000986 */ /* 0x0005e4000c10190a */
[----:B------:R-:W5:Y:S01]  /*4f20*/  @P2 LDC.64 R30, c[0x0][0x398] ;  /* 0x0000e600ff1e2b82 */ /* 0x000f620000000a00 */
[----:B---3--:R-:W-:-:S05]  /*4f30*/  @P0 IMAD.WIDE R48, R49, 0x4, R26 ;  /* 0x0000000431300825 */ /* 0x008fca00078e021a */
[----:B------:R2:W-:Y:S01]  /*4f40*/  @P0 STG.E desc[UR10][R48.64], R3 ;  /* 0x0000000330000986 */ /* 0x0005e2000c10190a */
[----:B------:R-:W-:Y:S01]  /*4f50*/  ISETP.NE.AND P0, PT, R32, R37, PT ;  /* 0x000000252000720c */ /* 0x000fe20003f05270 */
[----:B------:R-:W3:Y:S01]  /*4f60*/  @P2 LDC.64 R22, c[0x0][0x3a0] ;  /* 0x0000e800ff162b82 */ /* 0x000ee20000000a00 */
[----:B0-----:R-:W-:-:S05]  /*4f70*/  @P1 IMAD.WIDE R50, R46, 0x4, R40 ;  /* 0x000000042e321825 */ /* 0x001fca00078e0228 */
[----:B------:R2:W-:Y:S02]  /*4f80*/  @P1 STG.E desc[UR10][R50.64], R4 ;  /* 0x0000000432001986 */ /* 0x0005e4000c10190a */
[----:B------:R-:W0:Y:S01]  /*4f90*/  @P3 LDC.64 R28, c[0x0][0x398] ;  /* 0x0000e600ff1c3b82 */ /* 0x000e220000000a00 */
[----:B----4-:R-:W-:-:S05]  /*4fa0*/  @P1 IMAD.WIDE R46, R46, 0x4, R38 ;  /* 0x000000042e2e1825 */ /* 0x010fca00078e0226 */
[----:B------:R2:W-:Y:S02]  /*4fb0*/  @P1 STG.E desc[UR10][R46.64], R5 ;  /* 0x000000052e001986 */ /* 0x0005e4000c10190a */
[----:B------:R-:W4:Y:S01]  /*4fc0*/  @P3 LDC.64 R26, c[0x0][0x3a0] ;  /* 0x0000e800ff1a3b82 */ /* 0x000f220000000a00 */
[----:B-----5:R-:W-:-:S05]  /*4fd0*/  @P2 IMAD.WIDE R30, R16, 0x4, R30 ;  /* 0x00000004101e2825 */ /* 0x020fca00078e021e */
[----:B------:R2:W-:Y:S02]  /*4fe0*/  @P2 STG.E desc[UR10][R30.64], R6 ;  /* 0x000000061e002986 */ /* 0x0005e4000c10190a */
[----:B------:R-:W5:Y:S01]  /*4ff0*/  @P4 LDC.64 R24, c[0x0][0x398] ;  /* 0x0000e600ff184b82 */ /* 0x000f620000000a00 */
[----:B---3--:R-:W-:-:S05]  /*5000*/  @P2 IMAD.WIDE R22, R16, 0x4, R22 ;  /* 0x0000000410162825 */ /* 0x008fca00078e0216 */
[----:B------:R2:W-:Y:S02]  /*5010*/  @P2 STG.E desc[UR10][R22.64], R7 ;  /* 0x0000000716002986 */ /* 0x0005e4000c10190a */
[----:B-1----:R-:W1:Y:S01]  /*5020*/  @P4 LDC.64 R44, c[0x0][0x3a0] ;  /* 0x0000e800ff2c4b82 */ /* 0x002e620000000a00 */
[----:B0-----:R-:W-:-:S05]  /*5030*/  @P3 IMAD.WIDE R28, R17, 0x4, R28 ;  /* 0x00000004111c3825 */ /* 0x001fca00078e021c */
[----:B------:R2:W-:Y:S02]  /*5040*/  @P3 STG.E desc[UR10][R28.64], R8 ;  /* 0x000000081c003986 */ /* 0x0005e4000c10190a */
[----:B------:R-:W0:Y:S01]  /*5050*/  @P6 LDC.64 R42, c[0x0][0x398] ;  /* 0x0000e600ff2a6b82 */ /* 0x000e220000000a00 */
[----:B----4-:R-:W-:-:S05]  /*5060*/  @P3 IMAD.WIDE R26, R17, 0x4, R26 ;  /* 0x00000004111a3825 */ /* 0x010fca00078e021a */
[----:B------:R2:W-:Y:S02]  /*5070*/  @P3 STG.E desc[UR10][R26.64], R9 ;  /* 0x000000091a003986 */ /* 0x0005e4000c10190a */
[----:B------:R-:W3:Y:S01]  /*5080*/  @P6 LDC.64 R34, c[0x0][0x3a0] ;  /* 0x0000e800ff226b82 */ /* 0x000ee20000000a00 */
[----:B-----5:R-:W-:-:S05]  /*5090*/  @P4 IMAD.WIDE R24, R18, 0x4, R24 ;  /* 0x0000000412184825 */ /* 0x020fca00078e0218 */
[----:B------:R2:W-:Y:S02]  /*50a0*/  @P4 STG.E desc[UR10][R24.64], R10 ;  /* 0x0000000a18004986 */ /* 0x0005e4000c10190a */
[----:B------:R-:W4:Y:S01]  /*50b0*/  @P5 LDC.64 R38, c[0x0][0x398] ;  /* 0x0000e600ff265b82 */ /* 0x000f220000000a00 */
[----:B-1----:R-:W-:-:S05]  /*50c0*/  @P4 IMAD.WIDE R44, R18, 0x4, R44 ;  /* 0x00000004122c4825 */ /* 0x002fca00078e022c */
[----:B------:R2:W-:Y:S02]  /*50d0*/  @P4 STG.E desc[UR10][R44.64], R11 ;  /* 0x0000000b2c004986 */ /* 0x0005e4000c10190a */
[----:B------:R-:W1:Y:S01]  /*50e0*/  @P5 LDC.64 R40, c[0x0][0x3a0] ;  /* 0x0000e800ff285b82 */ /* 0x000e620000000a00 */
[----:B0-----:R-:W-:-:S05]  /*50f0*/  @P6 IMAD.WIDE R42, R19, 0x4, R42 ;  /* 0x00000004132a6825 */ /* 0x001fca00078e022a */
[----:B------:R2:W-:Y:S01]  /*5100*/  @P6 STG.E desc[UR10][R42.64], R12 ;  /* 0x0000000c2a006986 */ /* 0x0005e2000c10190a */
[----:B---3--:R-:W-:-:S05]  /*5110*/  @P6 IMAD.WIDE R34, R19, 0x4, R34 ;  /* 0x0000000413226825 */ /* 0x008fca00078e0222 */
[----:B------:R2:W-:Y:S01]  /*5120*/  @P6 STG.E desc[UR10][R34.64], R13 ;  /* 0x0000000d22006986 */ /* 0x0005e2000c10190a */
[----:B----4-:R-:W-:-:S05]  /*5130*/  @P5 IMAD.WIDE R38, R20, 0x4, R38 ;  /* 0x0000000414265825 */ /* 0x010fca00078e0226 */
[----:B------:R2:W-:Y:S01]  /*5140*/  @P5 STG.E desc[UR10][R38.64], R14 ;  /* 0x0000000e26005986 */ /* 0x0005e2000c10190a */
[----:B-1----:R-:W-:-:S05]  /*5150*/  @P5 IMAD.WIDE R40, R20, 0x4, R40 ;  /* 0x0000000414285825 */ /* 0x002fca00078e0228 */
[----:B------:R2:W-:Y:S01]  /*5160*/  @P5 STG.E desc[UR10][R40.64], R15 ;  /* 0x0000000f28005986 */ /* 0x0005e2000c10190a */
[----:B------:R-:W-:Y:S05]  /*5170*/  @!P0 EXIT ;  /* 0x000000000000894d */ /* 0x000fea0003800000 */
[----:B--2---:R-:W0:Y:S08]  /*5180*/  LDC.64 R2, c[0x0][0x398] ;  /* 0x0000e600ff027b82 */ /* 0x004e300000000a00 */
[----:B------:R-:W1:Y:S01]  /*5190*/  LDC.64 R4, c[0x0][0x3a0] ;  /* 0x0000e800ff047b82 */ /* 0x000e620000000a00 */
[----:B0-----:R-:W-:-:S05]  /*51a0*/  IMAD.WIDE R2, R21, 0x4, R2 ;  /* 0x0000000415027825 */ /* 0x001fca00078e0202 */
[----:B------:R-:W-:Y:S01]  /*51b0*/  STG.E desc[UR10][R2.64], R32 ;  /* 0x0000002002007986 */ /* 0x000fe2000c10190a */
[----:B-1----:R-:W-:-:S05]  /*51c0*/  IMAD.WIDE R4, R21, 0x4, R4 ;  /* 0x0000000415047825 */ /* 0x002fca00078e0204 */
[----:B------:R-:W-:Y:S01]  /*51d0*/  STG.E desc[UR10][R4.64], R33 ;  /* 0x0000002104007986 */ /* 0x000fe2000c10190a */
[----:B------:R-:W-:Y:S05]  /*51e0*/  EXIT ;  /* 0x000000000000794d */ /* 0x000fea0003800000 */
.L_x_1625:
[----:B------:R-:W-:-:S06]  /*51f0*/  UISETP.GE.AND UP0, UPT, UR7, 0x1, UPT ;  /* 0x000000010700788c */ /* 0x000fcc000bf06270 */
[----:B------:R-:W-:-:S13]  /*5200*/  PLOP3.LUT P0, PT, PT, PT, UP0, 0x80, 0x8 ;  /* 0x000000000008781c */ /* 0x000fda0003f0f008 */
[----:B------:R-:W-:Y:S05]  /*5210*/  @!P0 EXIT ;  /* 0x000000000000894d */ /* 0x000fea0003800000 */
[----:B------:R-:W-:-:S09]  /*5220*/  UISETP.NE.AND UP0, UPT, UR8, URZ, UPT ;  /* 0x000000ff0800728c */ /* 0x000fd2000bf05270 */
[----:B------:R-:W-:Y:S05]  /*5230*/  BRA.U UP0, `(.L_x_1658) ;  /* 0x0000002500687547 */ /* 0x000fea000b800000 */
[----:B------:R-:W0:Y:S02]  /*5240*/  LDCU.64 UR4, c[0x0][0x380] ;  /* 0x00007000ff0477ac */ /* 0x000e240008000a00 */
[----:B0-----:R-:W-:-:S06]  /*5250*/  UIMAD.WIDE.U32 UR4, UR6, 0x4, UR4 ;  /* 0x00000004060478a5 */ /* 0x001fcc000f8e0004 */
[----:B------:R-:W-:Y:S02]  /*5260*/  IMAD.U32 R2, RZ, RZ, UR4 ;  /* 0x00000004ff027e24 */ /* 0x000fe4000f8e00ff */
[----:B------:R-:W-:-:S05]  /*5270*/  IMAD.U32 R3, RZ, RZ, UR5 ;  /* 0x00000005ff037e24 */ /* 0x000fca000f8e00ff */
[----:B------:R0:W2:Y:S01]  /*5280*/  LDG.E.CONSTANT R8, desc[UR10][R2.64] ;  /* 0x0000000a02087981 */ /* 0x0000a2000c1e9900 */
[----:B------:R-:W1:Y:S02]  /*5290*/  S2R R0, SR_TID.X ;  /* 0x0000000000007919 */ /* 0x000e640000002100 */
[C---:B-1----:R-:W-:Y:S02]  /*52a0*/  LOP3.LUT R7, R0.reuse, 0x1f, RZ, 0xc0, !PT ;  /* 0x0000001f00077812 */ /* 0x042fe400078ec0ff */
[----:B------:R-:W-:-:S05]  /*52b0*/  LOP3.LUT R4, R0, 0x3e0, RZ, 0xc0, !PT ;  /* 0x000003e000047812 */ /* 0x000fca00078ec0ff */
[----:B------:R-:W-:-:S04]  /*52c0*/  IMAD R7, R4, 0x9, R7 ;  /* 0x0000000904077824 */ /* 0x000fc800078e0207 */
[C---:B------:R-:W-:Y:S01]  /*52d0*/  VIADD R4, R7.reuse, 0x20 ;  /* 0x0000002007047836 */ /* 0x040fe20000000000 */
[C---:B------:R-:W-:Y:S01]  /*52e0*/  ISETP.GE.U32.AND P5, PT, R7.reuse, UR7, PT ;  /* 0x0000000707007c0c */ /* 0x040fe2000bfa6070 */
[C---:B------:R-:W-:Y:S02]  /*52f0*/  VIADD R5, R7.reuse, 0x40 ;  /* 0x0000004007057836 */ /* 0x040fe40000000000 */
[C---:B------:R-:W-:Y:S01]  /*5300*/  VIADD R9, R7.reuse, 0xa0 ;  /* 0x000000a007097836 */ /* 0x040fe20000000000 */
[----:B------:R-:W-:Y:S01]  /*5310*/  ISETP.GE.U32.AND P0, PT, R4, UR7, PT ;  /* 0x0000000704007c0c */ /* 0x000fe2000bf06070 */
[----:B------:R-:W-:Y:S01]  /*5320*/  VIADD R4, R7, 0x60 ;  /* 0x0000006007047836 */ /* 0x000fe20000000000 */
[----:B------:R-:W-:Y:S01]  /*5330*/  ISETP.GE.U32.AND P1, PT, R5, UR7, PT ;  /* 0x0000000705007c0c */ /* 0x000fe2000bf26070 */
[----:B------:R-:W-:Y:S01]  /*5340*/  VIADD R5, R7, 0x80 ;  /* 0x0000008007057836 */ /* 0x000fe20000000000 */
[----:B------:R-:W-:Y:S02]  /*5350*/  ISETP.GE.U32.AND P4, PT, R9, UR7, PT ;  /* 0x0000000709007c0c */ /* 0x000fe4000bf86070 */
[----:B------:R-:W-:-:S02]  /*5360*/  ISETP.GE.U32.AND P2, PT, R4, UR7, PT ;  /* 0x0000000704007c0c */ /* 0x000fc4000bf46070 */
[C---:B------:R-:W-:Y:S01]  /*5370*/  LEA R4, P6, R7.reuse, UR4, 0x2 ;  /* 0x0000000407047c11 */ /* 0x040fe2000f8c10ff */
[----:B0-----:R-:W-:Y:S01]  /*5380*/  @!P5 IMAD.WIDE.U32 R2, R7, 0x4, R2 ;  /* 0x000000040702d825 */ /* 0x001fe200078e0002 */
[----:B------:R-:W-:-:S03]  /*5390*/  ISETP.GE.U32.AND P3, PT, R5, UR7, PT ;  /* 0x0000000705007c0c */ /* 0x000fc6000bf66070 */
[C---:B------:R-:W-:Y:S02]  /*53a0*/  VIADD R9, R7.reuse, 0xc0 ;  /* 0x000000c007097836 */ /* 0x040fe40000000000 */
[C---:B------:R-:W-:Y:S02]  /*53b0*/  VIADD R12, R7.reuse, 0xe0 ;  /* 0x000000e0070c7836 */ /* 0x040fe40000000000 */
[----:B------:R-:W-:Y:S02]  /*53c0*/  IMAD.X R5, RZ, RZ, UR5, P6 ;  /* 0x00000005ff057e24 */ /* 0x000fe4000b0e06ff */
[----:B------:R-:W-:Y:S01]  /*53d0*/  VIADD R7, R7, 0x100 ;  /* 0x0000010007077836 */ /* 0x000fe20000000000 */
[----:B------:R-:W-:Y:S01]  /*53e0*/  ISETP.GE.U32.AND P6, PT, R9, UR7, PT ;  /* 0x0000000709007c0c */ /* 0x000fe2000bfc6070 */
[----:B--2---:R-:W-:Y:S02]  /*53f0*/  IMAD.MOV.U32 R11, RZ, RZ, R8 ;  /* 0x000000ffff0b7224 */ /* 0x004fe400078e0008 */
[----:B------:R0:W2:Y:S01]  /*5400*/  @!P5 LDG.E.CONSTANT R8, desc[UR10][R2.64] ;  /* 0x0000000a0208d981 */ /* 0x0000a2000c1e9900 */
[----:B------:R-:W-:Y:S01]  /*5410*/  ISETP.GE.U32.AND P5, PT, R12, UR7, PT ;  /* 0x000000070c007c0c */ /* 0x000fe2000bfa6070 */
[----:B------:R-:W-:-:S06]  /*5420*/  IMAD.MOV.U32 R10, RZ, RZ, R11 ;  /* 0x000000ffff0a7224 */ /* 0x000fcc00078e000b */
[----:B------:R-:W3:Y:S01]  /*5430*/  @!P0 LDG.E.CONSTANT R10, desc[UR10][R4.64+0x80] ;  /* 0x0000800a040a8981 */ /* 0x000ee2000c1e9900 */
[----:B------:R-:W-:Y:S01]  /*5440*/  ISETP.GE.U32.AND P0, PT, R7, UR7, PT ;  /* 0x0000000707007c0c */ /* 0x000fe2000bf06070 */
[--C-:B------:R-:W-:Y:S02]  /*5450*/  IMAD.MOV.U32 R7, RZ, RZ, R11.reuse ;  /* 0x000000ffff077224 */ /* 0x100fe400078e000b */
[--C-:B0-----:R-:W-:Y:S02]  /*5460*/  IMAD.MOV.U32 R2, RZ, RZ, R11.reuse ;  /* 0x000000ffff027224 */ /* 0x101fe400078e000b */
        /* <DEDUP_REMOVED lines=11> */
[----:B------:R-:W1:Y:S01]  /*5520*/  S2R R9, SR_LANEID ;  /* 0x0000000000097919 */ /* 0x000e620000000000 */
[----:B------:R-:W1:Y:S01]  /*5530*/  S2UR UR5, SR_CgaCtaId ;  /* 0x00000000000579c3 */ /* 0x000e620000008800 */
[----:B------:R-:W-:Y:S01]  /*5540*/  SHF.R.U32.HI R44, RZ, 0x5, R0 ;  /* 0x00000005ff2c7819 */ /* 0x000fe20000011600 */
[----:B------:R-:W-:-:S06]  /*5550*/  UMOV UR4, 0x400 ;  /* 0x0000040000047882 */ /* 0x000fcc0000000000 */
[----:B0-----:R-:W0:Y:S01]  /*5560*/  LDC R5, c[0x0][0x390] ;  /* 0x0000e400ff057b82 */ /* 0x001e220000000800 */
[----:B-1----:R-:W-:Y:S01]  /*5570*/  ULEA UR4, UR5, UR4, 0x18 ;  /* 0x0000000405047291 */ /* 0x002fe2000f8ec0ff */
[----:B------:R-:W-:-:S05]  /*5580*/  IMAD R3, R44, 0x120, R9 ;  /* 0x000001202c037824 */ /* 0x000fca00078e0209 */
[----:B------:R-:W-:-:S05]  /*5590*/  LEA R16, R3, UR4, 0x2 ;  /* 0x0000000403107c11 */ /* 0x000fca000f8e10ff */
[----:B------:R-:W-:Y:S01]  /*55a0*/  IMAD R17, R9, 0x20, R16 ;  /* 0x0000002009117824 */ /* 0x000fe200078e0210 */
[----:B------:R-:W-:Y:S01]  /*55b0*/  ISETP.NE.AND P3, PT, R0, RZ, PT ;  /* 0x000000ff0000720c */ /* 0x000fe20003f65270 */
[----:B--2---:R-:W-:Y:S04]  /*55c0*/  STS [R16], R8 ;  /* 0x0000000810007388 */ /* 0x004fe80000000800 */
[----:B---3--:R-:W-:Y:S04]  /*55d0*/  STS [R16+0x80], R10 ;  /* 0x0000800a10007388 */ /* 0x008fe80000000800 */
[----:B----4-:R-:W-:Y:S04]  /*55e0*/  STS [R16+0x100], R7 ;  /* 0x0001000710007388 */ /* 0x010fe80000000800 */
[----:B-----5:R-:W-:Y:S04]  /*55f0*/  STS [R16+0x180], R2 ;  /* 0x0001800210007388 */ /* 0x020fe80000000800 */
[----:B------:R-:W-:Y:S04]  /*5600*/  STS [R16+0x200], R12 ;  /* 0x0002000c10007388 */ /* 0x000fe80000000800 */
[----:B------:R-:W-:Y:S04]  /*5610*/  STS [R16+0x280], R13 ;  /* 0x0002800d10007388 */ /* 0x000fe80000000800 */
[----:B------:R1:W-:Y:S04]  /*5620*/  STS [R16+0x300], R14 ;  /* 0x0003000e10007388 */ /* 0x0003e80000000800 */
[----:B------:R-:W-:Y:S04]  /*5630*/  STS [R16+0x380], R15 ;  /* 0x0003800f10007388 */ /* 0x000fe80000000800 */
[----:B------:R-:W-:Y:S01]  /*5640*/  STS [R16+0x400], R11 ;  /* 0x0004000b10007388 */ /* 0x000fe20000000800 */
[----:B------:R-:W-:-:S03]  /*5650*/  NOP ;  /* 0x0000000000007918 */ /* 0x000fc60000000000 */
[----:B------:R-:W2:Y:S04]  /*5660*/  LDS R3, [R17+0x20] ;  /* 0x0000200011037984 */ /* 0x000ea80000000800 */
[----:B------:R-:W-:Y:S04]  /*5670*/  LDS R8, [R17] ;  /* 0x0000000011087984 */ /* 0x000fe80000000800 */
[----:B------:R-:W3:Y:S04]  /*5680*/  LDS R10, [R17+0x4] ;  /* 0x00000400110a7984 */ /* 0x000ee80000000800 */
[----:B------:R-:W4:Y:S04]  /*5690*/  LDS R28, [R17+0x8] ;  /* 0x00000800111c7984 */ /* 0x000f280000000800 */
        /* <DEDUP_REMOVED lines=27> */
[----:B--2---:R-:W-:Y:S02]  /*5850*/  STS [R14+0x47c], R3 ;  /* 0x00047c030e007388 */ /* 0x004fe40000000800 */
[----:B------:R-:W-:Y:S01]  /*5860*/  BAR.SYNC.DEFER_BLOCKING 0x0 ;  /* 0x0000000000007b1d */ /* 0x000fe20000010000 */
[----:B------:R-:W-:-:S05]  /*5870*/  IMAD R7, R0, 0x9, RZ ;  /* 0x0000000900077824 */ /* 0x000fca00078e02ff */
[----:B------:R0:W2:Y:S01]  /*5880*/  @P3 LDS R6, [R14+0x478] ;  /* 0x000478000e063984 */ /* 0x0000a20000000800 */
[----:B------:R-:W-:Y:S01]  /*5890*/  VIADD R12, R7, 0x1 ;  /* 0x00000001070c7836 */ /* 0x000fe20000000000 */
[----:B---3--:R-:W-:-:S04]  /*58a0*/  ISETP.NE.AND P0, PT, R8, R10, PT ;  /* 0x0000000a0800720c */ /* 0x008fc80003f05270 */
[----:B------:R-:W-:Y:S01]  /*58b0*/  ISETP.EQ.OR P4, PT, R12, UR7, P0 ;  /* 0x000000070c007c0c */ /* 0x000fe20008782670 */
[----:B------:R-:W-:Y:S01]  /*58c0*/  VIADD R12, R7, 0x2 ;  /* 0x00000002070c7836 */ /* 0x000fe20000000000 */
[----:B----4-:R-:W-:Y:S02]  /*58d0*/  ISETP.NE.AND P0, PT, R10, R28, PT ;  /* 0x0000001c0a00720c */ /* 0x010fe40003f05270 */
[----:B0-----:R-:W-:Y:S02]  /*58e0*/  SEL R14, R39, RZ, !P4 ;  /* 0x000000ff270e7207 */ /* 0x001fe40006000000 */
[----:B------:R-:W-:-:S03]  /*58f0*/  ISETP.EQ.OR P0, PT, R12, UR7, P0 ;  /* 0x000000070c007c0c */ /* 0x000fc60008702670 */
[----:B-1----:R-:W-:Y:S01]  /*5900*/  IMAD.IADD R14, R11, 0x1, R14 ;  /* 0x000000010b0e7824 */ /* 0x002fe200078e020e */
[C---:B------:R-:W-:Y:S01]  /*5910*/  ISETP.NE.AND P2, PT, R7.reuse, UR7, PT ;  /* 0x0000000707007c0c */ /* 0x040fe2000bf45270 */
[----:B------:R-:W-:Y:S02]  /*5920*/  IMAD.MOV.U32 R13, RZ, RZ, 0x1 ;  /* 0x00000001ff0d7424 */ /* 0x000fe400078e00ff */
[----:B------:R-:W-:Y:S01]  /*5930*/  VIADD R15, R7, 0x3 ;  /* 0x00000003070f7836 */ /* 0x000fe20000000000 */
[----:B------:R-:W-:Y:S02]  /*5940*/  SEL R14, R14, RZ, !P0 ;  /* 0x000000ff0e0e7207 */ /* 0x000fe40004000000 */
[----:B------:R-:W-:-:S03]  /*5950*/  SEL R2, RZ, 0x1, P2 ;  /* 0x00000001ff027807 */ /* 0x000fc60001000000 */
[----:B-----5:R-:W-:Y:S01]  /*5960*/  IMAD.IADD R14, R29, 0x1, R14 ;  /* 0x000000011d0e7824 */ /* 0x020fe200078e020e */
[----:B--2---:R-:W-:-:S04]  /*5970*/  @P3 ISETP.NE.AND P1, PT, R6, R8, PT ;  /* 0x000000080600320c */ /* 0x004fc80003f25270 */
[----:B------:R-:W-:Y:S02]  /*5980*/  @P3 SEL R13, RZ, 0x1, !P1 ;  /* 0x00000001ff0d3807 */ /* 0x000fe40004800000 */
[----:B------:R-:W-:Y:S02]  /*5990*/  ISETP.NE.AND P1, PT, R28, R30, PT ;  /* 0x0000001e1c00720c */ /* 0x000fe40003f25270 */
[----:B------:R-:W-:Y:S02]  /*59a0*/  @P3 SEL R2, R2, R13, !P2 ;  /* 0x0000000d02023207 */ /* 0x000fe40005000000 */
[----:B------:R-:W-:Y:S01]  /*59b0*/  ISETP.EQ.OR P1, PT, R15, UR7, P1 ;  /* 0x000000070f007c0c */ /* 0x000fe20008f22670 */
[----:B------:R-:W-:Y:S02]  /*59c0*/  VIADD R15, R7, 0x4 ;  /* 0x00000004070f7836 */ /* 0x000fe40000000000 */
[----:B------:R-:W-:Y:S01]  /*59d0*/  VIADD R42, R2, 0x1 ;  /* 0x00000001022a7836 */ /* 0x000fe20000000000 */
[----:B------:R-:W-:-:S02]  /*59e0*/  SEL R14, R14, RZ, !P1 ;  /* 0x000000ff0e0e7207 */ /* 0x000fc40004800000 */
[----:B------:R-:W-:Y:S01]  /*59f0*/  ISETP.NE.AND P5, PT, R30, R32, PT ;  /* 0x000000201e00720c */ /* 0x000fe20003fa5270 */
[----:B------:R-:W-:Y:S02]  /*5a00*/  IMAD.MOV.U32 R12, RZ, RZ, R42 ;  /* 0x000000ffff0c7224 */ /* 0x000fe400078e002a */
[----:B------:R-:W-:Y:S01]  /*5a10*/  @!P4 IMAD.MOV R12, RZ, RZ, R2 ;  /* 0x000000ffff0cc224 */ /* 0x000fe200078e0202 */
[----:B------:R-:W-:Y:S01]  /*5a20*/  ISETP.EQ.OR P5, PT, R15, UR7, P5 ;  /* 0x000000070f007c0c */ /* 0x000fe2000afa2670 */
[----:B------:R-:W-:Y:S02]  /*5a30*/  IMAD.IADD R14, R31, 0x1, R14 ;  /* 0x000000011f0e7824 */ /* 0x000fe400078e020e */
[----:B------:R-:W-:Y:S02]  /*5a40*/  VIADD R16, R12, 0x1 ;  /* 0x000000010c107836 */ /* 0x000fe40000000000 */
[----:B------:R-:W-:Y:S01]  /*5a50*/  @!P0 IMAD.MOV R16, RZ, RZ, R12 ;  /* 0x000000ffff108224 */ /* 0x000fe200078e020c */
[----:B------:R-:W-:Y:S01]  /*5a60*/  SEL R14, R14, RZ, !P5 ;  /* 0x000000ff0e0e7207 */ /* 0x000fe20006800000 */
[----:B------:R-:W-:Y:S01]  /*5a70*/  VIADD R12, R7, 0x5 ;  /* 0x00000005070c7836 */ /* 0x000fe20000000000 */
[----:B------:R-:W-:-:S03]  /*5a80*/  ISETP.NE.AND P2, PT, R32, R34, PT ;  /* 0x000000222000720c */ /* 0x000fc60003f45270 */
[----:B------:R-:W-:Y:S01]  /*5a90*/  IMAD.IADD R14, R33, 0x1, R14 ;  /* 0x00000001210e7824 */ /* 0x000fe200078e020e */
[----:B------:R-:W-:Y:S01]  /*5aa0*/  ISETP.EQ.OR P2, PT, R12, UR7, P2 ;  /* 0x000000070c007c0c */ /* 0x000fe20009742670 */
[----:B------:R-:W-:Y:S01]  /*5ab0*/  VIADD R12, R7, 0x6 ;  /* 0x00000006070c7836 */ /* 0x000fe20000000000 */
[----:B------:R-:W-:Y:S02]  /*5ac0*/  ISETP.NE.AND P3, PT, R34, R36, PT ;  /* 0x000000242200720c */ /* 0x000fe40003f65270 */
[----:B------:R-:W-:Y:S02]  /*5ad0*/  SEL R14, R14, RZ, !P2 ;  /* 0x000000ff0e0e7207 */ /* 0x000fe40005000000 */
[----:B------:R-:W-:-:S03]  /*5ae0*/  ISETP.EQ.OR P3, PT, R12, UR7, P3 ;  /* 0x000000070c007c0c */ /* 0x000fc60009f62670 */
[----:B------:R-:W-:Y:S01]  /*5af0*/  IMAD.IADD R14, R35, 0x1, R14 ;  /* 0x00000001230e7824 */ /* 0x000fe200078e020e */
[----:B------:R-:W-:Y:S01]  /*5b00*/  P2R R13, PR, RZ, 0x10 ;  /* 0x00000010ff0d7803 */ /* 0x000fe20000000000 */
[C---:B------:R-:W-:Y:S01]  /*5b10*/  VIADD R12, R7.reuse, 0x7 ;  /* 0x00000007070c7836 */ /* 0x040fe20000000000 */
[----:B------:R-:W-:Y:S02]  /*5b20*/  ISETP.NE.AND P4, PT, R36, R38, PT ;  /* 0x000000262400720c */ /* 0x000fe40003f85270 */
[----:B------:R-:W-:Y:S01]  /*5b30*/  SEL R14, R14, RZ, !P3 ;  /* 0x000000ff0e0e7207 */ /* 0x000fe20005800000 */
[----:B------:R-:W-:Y:S01]  /*5b40*/  VIADD R7, R7, 0x8 ;  /* 0x0000000807077836 */ /* 0x000fe20000000000 */
[----:B------:R-:W-:Y:S02]  /*5b50*/  ISETP.NE.AND P6, PT, R38, R3, PT ;  /* 0x000000032600720c */ /* 0x000fe40003fc5270 */
[----:B------:R-:W-:Y:S01]  /*5b60*/  ISETP.EQ.OR P4, PT, R12, UR7, P4 ;  /* 0x000000070c007c0c */ /* 0x000fe2000a782670 */
[----:B------:R-:W-:Y:S01]  /*5b70*/  IMAD.IADD R14, R37, 0x1, R14 ;  /* 0x00000001250e7824 */ /* 0x000fe200078e020e */
[----:B------:R-:W-:-:S04]  /*5b80*/  ISETP.EQ.OR P6, PT, R7, UR7, P6 ;  /* 0x0000000707007c0c */ /* 0x000fc8000b7c2670 */
[----:B------:R-:W-:Y:S02]  /*5b90*/  SEL R7, R14, RZ, !P4 ;  /* 0x000000ff0e077207 */ /* 0x000fe40006000000 */
[----:B------:R-:W-:-:S03]  /*5ba0*/  P2R R43, PR, RZ, 0x1 ;  /* 0x00000001ff2b7803 */ /* 0x000fc60000000000 */
[----:B------:R-:W-:Y:S01]  /*5bb0*/  IMAD.IADD R7, R4, 0x1, R7 ;  /* 0x0000000104077824 */ /* 0x000fe200078e0207 */
[----:B------:R-:W-:Y:S01]  /*5bc0*/  ISETP.NE.AND P0, PT, R13, RZ, PT ;  /* 0x000000ff0d00720c */ /* 0x000fe20003f05270 */
[----:B------:R-:W-:Y:S02]  /*5bd0*/  VIADD R13, R16, 0x1 ;  /* 0x00000001100d7836 */ /* 0x000fe40000000000 */
[----:B------:R-:W-:Y:S01]  /*5be0*/  @!P1 IMAD.MOV R13, RZ, RZ, R16 ;  /* 0x000000ffff0d9224 */ /* 0x000fe200078e0210 */
[----:B------:R-:W-:-:S03]  /*5bf0*/  SEL R14, R7, RZ, !P6 ;  /* 0x000000ff070e7207 */ /* 0x000fc60007000000 */
[----:B------:R-:W-:Y:S02]  /*5c00*/  VIADD R15, R13, 0x1 ;  /* 0x000000010d0f7836 */ /* 0x000fe40000000000 */
[----:B------:R-:W-:Y:S02]  /*5c10*/  @!P5 IMAD.MOV R15, RZ, RZ, R13 ;  /* 0x000000ffff0fd224 */ /* 0x000fe400078e020d */
[----:B------:R-:W-:Y:S02]  /*5c20*/  IMAD.IADD R5, R5, 0x1, R14 ;  /* 0x0000000105057824 */ /* 0x000fe400078e020e */
[----:B------:R-:W-:Y:S02]  /*5c30*/  VIADD R13, R15, 0x1 ;  /* 0x000000010f0d7836 */ /* 0x000fe40000000000 */
[----:B------:R-:W-:Y:S01]  /*5c40*/  @!P2 IMAD.MOV R13, RZ, RZ, R15 ;  /* 0x000000ffff0da224 */ /* 0x000fe200078e020f */
[----:B------:R-:W0:Y:S03]  /*5c50*/  SHFL.UP PT, R7, R5, 0x1, RZ ;  /* 0x0420000005077989 */ /* 0x000e2600000e00ff */
[----:B------:R-:W-:-:S02]  /*5c60*/  VIADD R15, R13, 0x1 ;  /* 0x000000010d0f7836 */ /* 0x000fc40000000000 */
[----:B------:R-:W-:-:S04]  /*5c70*/  @!P3 IMAD.MOV R15, RZ, RZ, R13 ;  /* 0x000000ffff0fb224 */ /* 0x000fc800078e020d */
[----:B------:R-:W-:Y:S02]  /*5c80*/  VIADD R13, R15, 0x1 ;  /* 0x000000010f0d7836 */ /* 0x000fe40000000000 */
[----:B------:R-:W-:-:S04]  /*5c90*/  @!P4 IMAD.MOV R13, RZ, RZ, R15 ;  /* 0x000000ffff0dc224 */ /* 0x000fc800078e020f */
[----:B------:R-:W-:Y:S02]  /*5ca0*/  VIADD R12, R13, 0x1 ;  /* 0x000000010d0c7836 */ /* 0x000fe40000000000 */
[----:B------:R-:W-:-:S05]  /*5cb0*/  @!P6 IMAD.MOV R12, RZ, RZ, R13 ;  /* 0x000000ffff0ce224 */ /* 0x000fca00078e020d */
        /* <DEDUP_REMOVED lines=40> */
[----:B------:R-:W-:Y:S02]  /*5f40*/  SEL R14, R15, RZ, P6 ;  /* 0x000000ff0f0e7207 */ /* 0x000fe40003000000 */
[----:B0-----:R-:W-:Y:S02]  /*5f50*/  SEL R12, R12, RZ, P6 ;  /* 0x000000ff0c0c7207 */ /* 0x001fe40003000000 */
[----:B------:R-:W-:Y:S01]  /*5f60*/  ISETP.NE.AND P6, PT, R9, 0x1f, PT ;  /* 0x0000001f0900780c */ /* 0x000fe20003fc5270 */
[----:B------:R-:W-:Y:S02]  /*5f70*/  IMAD.IADD R41, R13, 0x1, R14 ;  /* 0x000000010d297824 */ /* 0x000fe400078e020e */
[----:B------:R-:W-:-:S10]  /*5f80*/  IMAD.IADD R40, R7, 0x1, R12 ;  /* 0x0000000107287824 */ /* 0x000fd400078e020c */
[----:B------:R-:W-:-:S05]  /*5f90*/  @!P6 LEA R21, R44, UR4, 0x3 ;  /* 0x000000042c15ec11 */ /* 0x000fca000f8e18ff */
[----:B------:R-:W-:Y:S01]  /*5fa0*/  @!P6 STS.64 [R21], R40 ;  /* 0x000000281500e388 */ /* 0x000fe20000000a00 */
[----:B------:R-:W-:Y:S06]  /*5fb0*/  BAR.SYNC.DEFER_BLOCKING 0x0 ;  /* 0x0000000000007b1d */ /* 0x000fec0000010000 */
[----:B------:R-:W0:Y:S04]  /*5fc0*/  LDS.128 R12, [UR4] ;  /* 0x00000004ff0c7984 */ /* 0x000e280008000c00 */
[----:B------:R-:W1:Y:S01]  /*5fd0*/  LDS.128 R16, [UR4+0x10] ;  /* 0x00001004ff107984 */ /* 0x000e620008000c00 */
[----:B0-----:R-:W-:-:S04]  /*5fe0*/  ISETP.NE.AND P6, PT, R14, RZ, PT ;  /* 0x000000ff0e00720c */ /* 0x001fc80003fc5270 */
[----:B------:R-:W-:Y:S02]  /*5ff0*/  SEL R20, R13, RZ, !P6 ;  /* 0x000000ff0d147207 */ /* 0x000fe40007000000 */
[----:B-1----:R-:W-:-:S03]  /*6000*/  ISETP.NE.AND P6, PT, R16, RZ, PT ;  /* 0x000000ff1000720c */ /* 0x002fc60003fc5270 */
[----:B------:R-:W-:Y:S02]  /*6010*/  IMAD.IADD R20, R15, 0x1, R20 ;  /* 0x000000010f147824 */ /* 0x000fe400078e0214 */
[----:B------:R-:W-:-:S03]  /*6020*/  IMAD.IADD R5, R12, 0x1, R14 ;  /* 0x000000010c057824 */ /* 0x000fc600078e020e */
[----:B------:R-:W-:Y:S02]  /*6030*/  SEL R22, R20, RZ, !P6 ;  /* 0x000000ff14167207 */ /* 0x000fe40007000000 */
[----:B------:R-:W-:-:S03]  /*6040*/  ISETP.NE.AND P6, PT, R44, 0x2, PT ;  /* 0x000000022c00780c */ /* 0x000fc60003fc5270 */
[----:B------:R-:W-:Y:S01]  /*6050*/  IMAD.IADD R22, R17, 0x1, R22 ;  /* 0x0000000111167824 */ /* 0x000fe200078e0216 */
[C---:B------:R-:W-:Y:S01]  /*6060*/  SEL R7, R5.reuse, R12, !P6 ;  /* 0x0000000c05077207 */ /* 0x040fe20007000000 */
[----:B------:R-:W-:Y:S01]  /*6070*/  IMAD.IADD R5, R5, 0x1, R16 ;  /* 0x0000000105057824 */ /* 0x000fe200078e0210 */
[----:B------:R-:W-:Y:S02]  /*6080*/  SEL R13, R20, R13, !P6 ;  /* 0x0000000d140d7207 */ /* 0x000fe40007000000 */
[----:B------:R-:W-:-:S04]  /*6090*/  ISETP.NE.AND P6, PT, R44, 0x3, PT ;  /* 0x000000032c00780c */ /* 0x000fc80003fc5270 */
[----:B------:R-:W-:Y:S02]  /*60a0*/  SEL R7, R5, R7, !P6 ;  /* 0x0000000705077207 */ /* 0x000fe40007000000 */
[----:B------:R-:W-:Y:S02]  /*60b0*/  SEL R13, R22, R13, !P6 ;  /* 0x0000000d160d7207 */ /* 0x000fe40007000000 */
[----:B------:R-:W-:-:S04]  /*60c0*/  ISETP.NE.AND P6, PT, R18, RZ, PT ;  /* 0x000000ff1200720c */ /* 0x000fc80003fc5270 */
[----:B------:R-:W-:Y:S02]  /*60d0*/  SEL R24, R22, RZ, !P6 ;  /* 0x000000ff16187207 */ /* 0x000fe40007000000 */
[----:B------:R-:W0:Y:S03]  /*60e0*/  LDS.128 R20, [UR4+0x20] ;  /* 0x00002004ff147984 */ /* 0x000e260008000c00 */
[----:B------:R-:W-:Y:S02]  /*60f0*/  IMAD.IADD R24, R19, 0x1, R24 ;  /* 0x0000000113187824 */ /* 0x000fe400078e0218 */
[----:B------:R-:W-:Y:S01]  /*6100*/  IMAD.IADD R5, R18, 0x1, R5 ;  /* 0x0000000112057824 */ /* 0x000fe200078e0205 */
[----:B0-----:R-:W-:-:S04]  /*6110*/  ISETP.NE.AND P6, PT, R20, RZ, PT ;  /* 0x000000ff1400720c */ /* 0x001fc80003fc5270 */
[----:B------:R-:W-:Y:S02]  /*6120*/  SEL R46, R24, RZ, !P6 ;  /* 0x000000ff182e7207 */ /* 0x000fe40007000000 */
[----:B------:R-:W-:-:S04]  /*6130*/  ISETP.NE.AND P6, PT, R44, 0x4, PT ;  /* 0x000000042c00780c */ /* 0x000fc80003fc5270 */
[C---:B------:R-:W-:Y:S01]  /*6140*/  SEL R26, R5.reuse, R7, !P6 ;  /* 0x00000007051a7207 */ /* 0x040fe20007000000 */
[----:B------:R-:W-:Y:S01]  /*6150*/  IMAD.IADD R7, R5, 0x1, R20 ;  /* 0x0000000105077824 */ /* 0x000fe200078e0214 */
[----:B------:R-:W-:Y:S02]  /*6160*/  SEL R13, R24, R13, !P6 ;  /* 0x0000000d180d7207 */ /* 0x000fe40007000000 */
[----:B------:R-:W-:-:S04]  /*6170*/  ISETP.NE.AND P6, PT, R44, 0x5, PT ;  /* 0x000000052c00780c */ /* 0x000fc80003fc5270 */
[----:B------:R-:W-:Y:S02]  /*6180*/  SEL R5, R7, R26, !P6 ;  /* 0x0000001a07057207 */ /* 0x000fe40007000000 */
[----:B------:R-:W0:Y:S01]  /*6190*/  LDS.128 R24, [UR4+0x30] ;  /* 0x00003004ff187984 */ /* 0x000e220008000c00 */
[----:B------:R-:W-:-:S05]  /*61a0*/  IMAD.IADD R46, R21, 0x1, R46 ;  /* 0x00000001152e7824 */ /* 0x000fca00078e022e */
[----:B------:R-:W-:Y:S02]  /*61b0*/  SEL R13, R46, R13, !P6 ;  /* 0x0000000d2e0d7207 */ /* 0x000fe40007000000 */
[----:B------:R-:W-:-:S04]  /*61c0*/  ISETP.NE.AND P6, PT, R22, RZ, PT ;  /* 0x000000ff1600720c */ /* 0x000fc80003fc5270 */
[----:B------:R-:W-:Y:S01]  /*61d0*/  SEL R46, R46, RZ, !P6 ;  /* 0x000000ff2e2e7207 */ /* 0x000fe20007000000 */
[----:B------:R-:W1:Y:S04]  /*61e0*/  SHFL.UP PT, R40, R40, 0x1, RZ ;  /* 0x0420000028287989 */ /* 0x000e6800000e00ff */
[----:B------:R-:W-:Y:S02]  /*61f0*/  IMAD.IADD R46, R23, 0x1, R46 ;  /* 0x00000001172e7824 */ /* 0x000fe400078e022e */
[----:B------:R-:W-:Y:S01]  /*6200*/  IMAD.IADD R7, R22, 0x1, R7 ;  /* 0x0000000116077824 */ /* 0x000fe200078e0207 */
[----:B0-----:R-:W-:-:S04]  /*6210*/  ISETP.NE.AND P6, PT, R24, RZ, PT ;  /* 0x000000ff1800720c */ /* 0x001fc80003fc5270 */
[----:B------:R-:W-:Y:S02]  /*6220*/  SEL R50, R46, RZ, !P6 ;  /* 0x000000ff2e327207 */ /* 0x000fe40007000000 */
[----:B------:R-:W-:-:S04]  /*6230*/  ISETP.NE.AND P6, PT, R44, 0x6, PT ;  /* 0x000000062c00780c */ /* 0x000fc80003fc5270 */
[----:B------:R-:W-:Y:S02]  /*6240*/  SEL R48, R46, R13, !P6 ;  /* 0x0000000d2e307207 */ /* 0x000fe40007000000 */
[C---:B------:R-:W-:Y:S01]  /*6250*/  SEL R46, R7.reuse, R5, !P6 ;  /* 0x00000005072e7207 */ /* 0x040fe20007000000 */
[----:B------:R-:W-:Y:S01]  /*6260*/  IMAD.IADD R5, R7, 0x1, R24 ;  /* 0x0000000107057824 */ /* 0x000fe200078e0218 */
[----:B------:R-:W-:Y:S01]  /*6270*/  ISETP.NE.AND P6, PT, R44, 0x7, PT ;  /* 0x000000072c00780c */ /* 0x000fe20003fc5270 */
[----:B------:R-:W-:-:S03]  /*6280*/  IMAD.IADD R13, R25, 0x1, R50 ;  /* 0x00000001190d7824 */ /* 0x000fc600078e0232 */
[----:B------:R-:W-:Y:S02]  /*6290*/  SEL R25, R5, R46, !P6 ;  /* 0x0000002e05197207 */ /* 0x000fe40007000000 */
[----:B------:R-:W-:Y:S01]  /*62a0*/  SEL R48, R13, R48, !P6 ;  /* 0x000000300d307207 */ /* 0x000fe20007000000 */
[----:B------:R-:W0:Y:S01]  /*62b0*/  SHFL.UP PT, R46, R41, 0x1, RZ ;  /* 0x04200000292e7989 */ /* 0x000e2200000e00ff */
[----:B------:R-:W-:-:S04]  /*62c0*/  ISETP.GE.U32.AND P6, PT, R0, 0x20, PT ;  /* 0x000000200000780c */ /* 0x000fc80003fc6070 */
[----:B------:R-:W-:Y:S02]  /*62d0*/  SEL R25, R25, RZ, P6 ;  /* 0x000000ff19197207 */ /* 0x000fe40003000000 */
[----:B------:R-:W-:Y:S02]  /*62e0*/  SEL R7, R48, RZ, P6 ;  /* 0x000000ff30077207 */ /* 0x000fe40003000000 */
[----:B-1----:R-:W-:-:S04]  /*62f0*/  ISETP.NE.AND P6, PT, R40, RZ, PT ;  /* 0x000000ff2800720c */ /* 0x002fc80003fc5270 */
[----:B------:R-:W-:Y:S02]  /*6300*/  SEL R15, R7, RZ, !P6 ;  /* 0x000000ff070f7207 */ /* 0x000fe40007000000 */
[----:B------:R-:W-:-:S04]  /*6310*/  ISETP.NE.AND P6, PT, R9, RZ, PT ;  /* 0x000000ff0900720c */ /* 0x000fc80003fc5270 */
[----:B------:R-:W-:-:S09]  /*6320*/  SEL R44, R40, RZ, P6 ;  /* 0x000000ff282c7207 */ /* 0x000fd20003000000 */
[----:B0-----:R-:W-:Y:S01]  /*6330*/  @P6 IMAD.IADD R7, R46, 0x1, R15 ;  /* 0x000000012e076824 */ /* 0x001fe200078e020f */
[----:B------:R-:W-:-:S04]  /*6340*/  ISETP.NE.AND P6, PT, R2, RZ, PT ;  /* 0x000000ff0200720c */ /* 0x000fc80003fc5270 */
[----:B------:R-:W-:-:S05]  /*6350*/  SEL R46, R7, RZ, !P6 ;  /* 0x000000ff072e7207 */ /* 0x000fca0007000000 */
[----:B------:R-:W-:-:S05]  /*6360*/  IMAD.IADD R9, R39, 0x1, R46 ;  /* 0x0000000127097824 */ /* 0x000fca00078e022e */
[----:B------:R-:W-:Y:S01]  /*6370*/  SEL R46, R9, RZ, !P0 ;  /* 0x000000ff092e7207 */ /* 0x000fe20004000000 */
[----:B------:R-:W-:Y:S01]  /*6380*/  @!P0 IMAD.MOV R42, RZ, RZ, R2 ;  /* 0x000000ffff2a8224 */ /* 0x000fe200078e0202 */
[----:B------:R-:W-:-:S03]  /*6390*/  ISETP.NE.AND P0, PT, R43, RZ, PT ;  /* 0x000000ff2b00720c */ /* 0x000fc60003f05270 */
[----:B------:R-:W-:-:S05]  /*63a0*/  IMAD.IADD R11, R11, 0x1, R46 ;  /* 0x000000010b0b7824 */ /* 0x000fca00078e022e */
[----:B------:R-:W-:-:S05]  /*63b0*/  SEL R40, R11, RZ, !P0 ;  /* 0x000000ff0b287207 */ /* 0x000fca0004000000 */
[----:B------:R-:W-:-:S05]  /*63c0*/  IMAD.IADD R29, R29, 0x1, R40 ;  /* 0x000000011d1d7824 */ /* 0x000fca00078e0228 */
[----:B------:R-:W-:Y:S01]  /*63d0*/  SEL R40, R29, RZ, !P1 ;  /* 0x000000ff1d287207 */ /* 0x000fe20004800000 */
[----:B------:R-:W-:-:S04]  /*63e0*/  IMAD.IADD R25, R25, 0x1, R44 ;  /* 0x0000000119197824 */ /* 0x000fc800078e022c */
[----:B------:R-:W-:Y:S02]  /*63f0*/  IMAD.IADD R31, R31, 0x1, R40 ;  /* 0x000000011f1f7824 */ /* 0x000fe400078e0228 */
[----:B------:R-:W-:-:S03]  /*6400*/  IMAD.IADD R23, R25, 0x1, R42 ;  /* 0x0000000119177824 */ /* 0x000fc600078e022a */
[----:B------:R-:W-:Y:S01]  /*6410*/  SEL R40, R31, RZ, !P5 ;  /* 0x000000ff1f287207 */ /* 0x000fe20006800000 */
[----:B------:R-:W-:Y:S02]  /*6420*/  VIADD R21, R23, 0x1 ;  /* 0x0000000117157836 */ /* 0x000fe40000000000 */
[----:B------:R-:W-:Y:S02]  /*6430*/  @!P0 IMAD.MOV R21, RZ, RZ, R23 ;  /* 0x000000ffff158224 */ /* 0x000fe400078e0217 */
[----:B------:R-:W-:Y:S02]  /*6440*/  IMAD.IADD R33, R33, 0x1, R40 ;  /* 0x0000000121217824 */ /* 0x000fe400078e0228 */
[----:B------:R-:W-:Y:S02]  /*6450*/  VIADD R19, R21, 0x1 ;  /* 0x0000000115137836 */ /* 0x000fe40000000000 */
[----:B------:R-:W-:Y:S01]  /*6460*/  @!P1 IMAD.MOV R19, RZ, RZ, R21 ;  /* 0x000000ffff139224 */ /* 0x000fe200078e0215 */
[----:B------:R-:W-:Y:S01]  /*6470*/  SEL R40, R33, RZ, !P2 ;  /* 0x000000ff21287207 */ /* 0x000fe20005000000 */
[----:B------:R-:W-:-:S02]  /*6480*/  IMAD.IADD R5, R26, 0x1, R5 ;  /* 0x000000011a057824 */ /* 0x000fc400078e0205 */
[----:B------:R-:W-:Y:S02]  /*6490*/  VIADD R17, R19, 0x1 ;  /* 0x0000000113117836 */ /* 0x000fe40000000000 */
[----:B------:R-:W-:Y:S01]  /*64a0*/  @!P5 IMAD.MOV R17, RZ, RZ, R19 ;  /* 0x000000ffff11d224 */ /* 0x000fe200078e0213 */
[----:B------:R-:W-:Y:S01]  /*64b0*/  ISETP.NE.AND P5, PT, R26, RZ, PT ;  /* 0x000000ff1a00720c */ /* 0x000fe20003fa5270 */
[----:B------:R-:W-:-:S03]  /*64c0*/  IMAD.IADD R35, R35, 0x1, R40 ;  /* 0x0000000123237824 */ /* 0x000fc600078e0228 */
[----:B------:R-:W-:Y:S02]  /*64d0*/  SEL R40, R13, RZ, !P5 ;  /* 0x000000ff0d287207 */ /* 0x000fe40006800000 */
[----:B------:R-:W-:Y:S02]  /*64e0*/  SEL R42, R35, RZ, !P3 ;  /* 0x000000ff232a7207 */ /* 0x000fe40005800000 */
[----:B------:R-:W-:Y:S01]  /*64f0*/  ISETP.GE.AND P5, PT, R5, 0x101, PT ;  /* 0x000001010500780c */ /* 0x000fe20003fa6270 */
[----:B------:R-:W-:Y:S02]  /*6500*/  VIADD R15, R17, 0x1 ;  /* 0x00000001110f7836 */ /* 0x000fe40000000000 */
[----:B------:R-:W-:Y:S02]  /*6510*/  @!P2 IMAD.MOV R15, RZ, RZ, R17 ;  /* 0x000000ffff0fa224 */ /* 0x000fe400078e0211 */
[----:B------:R-:W-:Y:S02]  /*6520*/  IMAD.IADD R37, R37, 0x1, R42 ;  /* 0x0000000125257824 */ /* 0x000fe400078e022a */
[----:B------:R-:W-:-:S02]  /*6530*/  VIADD R13, R15, 0x1 ;  /* 0x000000010f0d7836 */ /* 0x000fc40000000000 */
[----:B------:R-:W-:Y:S01]  /*6540*/  @!P3 IMAD.MOV R13, RZ, RZ, R15 ;  /* 0x000000ffff0db224 */ /* 0x000fe200078e020f */
[----:B------:R-:W-:Y:S01]  /*6550*/  SEL R39, R37, RZ, !P4 ;  /* 0x000000ff25277207 */ /* 0x000fe20006000000 */
[----:B------:R-:W-:Y:S01]  /*6560*/  BSSY.RECONVERGENT B0, `(.L_x_1659) ;  /* 0x0000119000007945 */ /* 0x000fe20003800200 */
[----:B------:R-:W-:Y:S02]  /*6570*/  IMAD.IADD R27, R27, 0x1, R40 ;  /* 0x000000011b1b7824 */ /* 0x000fe400078e0228 */
[----:B------:R-:W-:Y:S02]  /*6580*/  VIADD R44, R13, 0x1 ;  /* 0x000000010d2c7836 */ /* 0x000fe40000000000 */
[----:B------:R-:W-:Y:S02]  /*6590*/  IMAD.IADD R39, R4, 0x1, R39 ;  /* 0x0000000104277824 */ /* 0x000fe400078e0227 */
[----:B------:R-:W-:Y:S02]  /*65a0*/  IMAD.IADD R45, R2, 0x1, R25 ;  /* 0x00000001022d7824 */ /* 0x000fe400078e0219 */
[----:B------:R-:W-:Y:S01]  /*65b0*/  @!P4 IMAD.MOV R44, RZ, RZ, R13 ;  /* 0x000000ffff2cc224 */ /* 0x000fe200078e020d */
[----:B------:R-:W-:Y:S06]  /*65c0*/  @!P5 BRA `(.L_x_1660) ;  /* 0x0000000c0048d947 */ /* 0x000fec0003800000 */
[----:B------:R-:W-:Y:S01]  /*65d0*/  BAR.SYNC.DEFER_BLOCKING 0x0 ;  /* 0x0000000000007b1d */ /* 0x000fe20000010000 */
[----:B------:R-:W-:Y:S01]  /*65e0*/  IMAD.MOV.U32 R41, RZ, RZ, 0x1 ;  /* 0x00000001ff297424 */ /* 0x000fe200078e00ff */
[----:B------:R-:W-:Y:S02]  /*65f0*/  ISETP.NE.AND P5, PT, R8, R10, PT ;  /* 0x0000000a0800720c */ /* 0x000fe40003fa5270 */
[----:B------:R-:W-:Y:S01]  /*6600*/  @P6 LEA R25, R25, UR4, 0x3 ;  /* 0x0000000419196c11 */ /* 0x000fe2000f8e18ff */
[----:B------:R-:W-:Y:S01]  /*6610*/  IMAD R2, R0, 0x9, R41 ;  /* 0x0000000900027824 */ /* 0x000fe200078e0229 */
[----:B------:R-:W-:Y:S01]  /*6620*/  @P0 LEA R23, R23, UR4, 0x3 ;  /* 0x0000000417170c11 */ /* 0x000fe2000f8e18ff */
[----:B------:R-:W-:Y:S01]  /*6630*/  IMAD.MOV.U32 R41, RZ, RZ, 0x9 ;  /* 0x00000009ff297424 */ /* 0x000fe200078e00ff */
[----:B------:R-:W-:Y:S02]  /*6640*/  @P1 LEA R21, R21, UR4, 0x3 ;  /* 0x0000000415151c11 */ /* 0x000fe4000f8e18ff */
[----:B------:R-:W-:Y:S01]  /*6650*/  ISETP.NE.AND P5, PT, R2, UR7, !P5 ;  /* 0x0000000702007c0c */ /* 0x000fe2000efa5270 */
[----:B------:R-:W-:Y:S01]  /*6660*/  IMAD R2, R0, R41, 0x4 ;  /* 0x0000000400027424 */ /* 0x000fe200078e0229 */
[----:B------:R-:W-:-:S02]  /*6670*/  @P2 LEA R17, R17, UR4, 0x3 ;  /* 0x0000000411112c11 */ /* 0x000fc4000f8e18ff */
[----:B------:R-:W-:Y:S02]  /*6680*/  @P3 LEA R15, R15, UR4, 0x3 ;  /* 0x000000040f0f3c11 */ /* 0x000fe4000f8e18ff */
[----:B------:R-:W-:-:S07]  /*6690*/  @P4 LEA R13, R13, UR4, 0x3 ;  /* 0x000000040d0d4c11 */ /* 0x000fce000f8e18ff */
[----:B------:R-:W-:Y:S01]  /*66a0*/  @!P5 LEA R45, R45, UR4, 0x3 ;  /* 0x000000042d2ddc11 */ /* 0x000fe2000f8e18ff */
[----:B------:R0:W-:Y:S01]  /*66b0*/  @P6 STS.64 [R25], R6 ;  /* 0x0000000619006388 */ /* 0x0001e20000000a00 */
[----:B------:R-:W-:-:S03]  /*66c0*/  ISETP.NE.AND P6, PT, R30, R32, PT ;  /* 0x000000201e00720c */ /* 0x000fc60003fc5270 */
[----:B------:R0:W-:Y:S01]  /*66d0*/  @!P5 STS.64 [R45], R8 ;  /* 0x000000082d00d388 */ /* 0x0001e20000000a00 */
[----:B------:R-:W-:Y:S01]  /*66e0*/  ISETP.NE.AND P6, PT, R2, UR7, !P6 ;  /* 0x0000000702007c0c */ /* 0x000fe2000f7c5270 */
[----:B------:R-:W-:Y:S01]  /*66f0*/  IMAD R2, R0, R41, 0x8 ;  /* 0x0000000800027424 */ /* 0x000fe200078e0229 */
[----:B------:R-:W-:Y:S01]  /*6700*/  ISETP.NE.AND P5, PT, R38, R3, PT ;  /* 0x000000032600720c */ /* 0x000fe20003fa5270 */
[----:B------:R0:W-:Y:S01]  /*6710*/  @P0 STS.64 [R23], R10 ;  /* 0x0000000a17000388 */ /* 0x0001e20000000a00 */
[----:B------:R-:W-:Y:S02]  /*6720*/  ISETP.GE.U32.AND P0, PT, R0, R5, PT ;  /* 0x000000050000720c */ /* 0x000fe40003f06070 */
[----:B------:R-:W-:Y:S01]  /*6730*/  ISETP.NE.AND P5, PT, R2, UR7, !P5 ;  /* 0x0000000702007c0c */ /* 0x000fe2000efa5270 */
[----:B------:R0:W-:Y:S06]  /*6740*/  @P1 STS.64 [R21], R28 ;  /* 0x0000001c15001388 */ /* 0x0001ec0000000a00 */
[----:B------:R-:W-:-:S05]  /*6750*/  @!P6 LEA R19, R19, UR4, 0x3 ;  /* 0x000000041313ec11 */ /* 0x000fca000f8e18ff */
[----:B------:R0:W-:Y:S01]  /*6760*/  @!P6 STS.64 [R19], R30 ;  /* 0x0000001e1300e388 */ /* 0x0001e20000000a00 */
[----:B------:R-:W-:-:S03]  /*6770*/  @!P5 LEA R44, R44, UR4, 0x3 ;  /* 0x000000042c2cdc11 */ /* 0x000fc6000f8e18ff */
[----:B------:R0:W-:Y:S04]  /*6780*/  @P2 STS.64 [R17], R32 ;  /* 0x0000002011002388 */ /* 0x0001e80000000a00 */
[----:B------:R0:W-:Y:S04]  /*6790*/  @P3 STS.64 [R15], R34 ;  /* 0x000000220f003388 */ /* 0x0001e80000000a00 */
[----:B------:R0:W-:Y:S04]  /*67a0*/  @P4 STS.64 [R13], R36 ;  /* 0x000000240d004388 */ /* 0x0001e80000000a00 */
[----:B------:R0:W-:Y:S01]  /*67b0*/  @!P5 STS.64 [R44], R38 ;  /* 0x000000262c00d388 */ /* 0x0001e20000000a00 */
[----:B------:R-:W-:Y:S06]  /*67c0*/  BAR.SYNC.DEFER_BLOCKING 0x0 ;  /* 0x0000000000007b1d */ /* 0x000fec0000010000 */
[----:B------:R-:W-:Y:S05]  /*67d0*/  @P0 BRA `(.L_x_1661) ;  /* 0x0000000c00c40947 */ /* 0x000fea0003800000 */
[----:B0-----:R-:W-:Y:S01]  /*67e0*/  IADD3 R7, PT, PT, R18, R14, R16 ;  /* 0x0000000e12077210 */ /* 0x001fe20007ffe010 */
[----:B------:R-:W-:Y:S01]  /*67f0*/  BSSY.RECONVERGENT B1, `(.L_x_1662) ;  /* 0x0000028000017945 */ /* 0x000fe20003800200 */
[----:B------:R-:W-:Y:S02]  /*6800*/  LOP3.LUT R2, RZ, R0, RZ, 0x33, !PT ;  /* 0x00000000ff027212 */ /* 0x000fe400078e33ff */
[----:B------:R-:W-:-:S04]  /*6810*/  IADD3 R7, PT, PT, R22, R7, R20 ;  /* 0x0000000716077210 */ /* 0x000fc80007ffe014 */
[----:B------:R-:W-:-:S04]  /*6820*/  IADD3 R7, PT, PT, R26, R7, R24 ;  /* 0x000000071a077210 */ /* 0x000fc80007ffe018 */
[----:B------:R-:W-:-:S04]  /*6830*/  IADD3 R12, PT, PT, R2, R7, R12 ;  /* 0x00000007020c7210 */ /* 0x000fc80007ffe00c */
[C---:B------:R-:W-:Y:S02]  /*6840*/  LOP3.LUT R2, R12.reuse, 0x300, RZ, 0xc0, !PT ;  /* 0x000003000c027812 */ /* 0x040fe400078ec0ff */
[----:B------:R-:W-:Y:S02]  /*6850*/  ISETP.GE.U32.AND P1, PT, R12, 0x300, PT ;  /* 0x000003000c00780c */ /* 0x000fe40003f26070 */
[----:B------:R-:W-:Y:S01]  /*6860*/  ISETP.NE.AND P0, PT, R2, 0x300, PT ;  /* 0x000003000200780c */ /* 0x000fe20003f05270 */
[----:B------:R-:W-:-:S12]  /*6870*/  IMAD.MOV.U32 R2, RZ, RZ, R0 ;  /* 0x000000ffff027224 */ /* 0x000fd800078e0000 */
[----:B------:R-:W-:Y:S05]  /*6880*/  @!P0 BRA `(.L_x_1663) ;  /* 0x0000000000788947 */ /* 0x000fea0003800000 */
[----:B------:R-:W0:Y:S01]  /*6890*/  LDC.64 R6, c[0x0][0x3a0] ;  /* 0x0000e800ff067b82 */ /* 0x000e220000000a00 */
[----:B------:R-:W-:Y:S02]  /*68a0*/  LEA.HI R12, R12, 0x1, RZ, 0x18 ;  /* 0x000000010c0c7811 */ /* 0x000fe400078fc0ff */
[----:B------:R-:W-:-:S03]  /*68b0*/  LEA R4, R0, UR4, 0x3 ;  /* 0x0000000400047c11 */ /* 0x000fc6000f8e18ff */
[C---:B------:R-:W-:Y:S01]  /*68c0*/  IMAD.SHL.U32 R2, R12.reuse, 0x100, RZ ;  /* 0x000001000c027824 */ /* 0x040fe200078e00ff */
[----:B------:R-:W-:Y:S01]  /*68d0*/  LOP3.LUT R12, R12, 0x3, RZ, 0xc0, !PT ;  /* 0x000000030c0c7812 */ /* 0x000fe200078ec0ff */
[----:B------:R-:W1:Y:S04]  /*68e0*/  LDC.64 R8, c[0x0][0x398] ;  /* 0x0000e600ff087b82 */ /* 0x000e680000000a00 */
[----:B------:R-:W-:Y:S02]  /*68f0*/  IMAD.MOV R12, RZ, RZ, -R12 ;  /* 0x000000ffff0c7224 */ /* 0x000fe400078e0a0c */
[----:B0-----:R-:W-:-:S04]  /*6900*/  IMAD.WIDE.U32 R6, R0, 0x4, R6 ;  /* 0x0000000400067825 */ /* 0x001fc800078e0006 */
[----:B------:R-:W-:Y:S01]  /*6910*/  IMAD.MOV.U32 R16, RZ, RZ, R7 ;  /* 0x000000ffff107224 */ /* 0x000fe200078e0007 */
[----:B------:R-:W-:Y:S01]  /*6920*/  LOP3.LUT R7, R2, 0x300, RZ, 0xc0, !PT ;  /* 0x0000030002077812 */ /* 0x000fe200078ec0ff */
[----:B------:R-:W-:Y:S02]  /*6930*/  IMAD.MOV.U32 R15, RZ, RZ, R6 ;  /* 0x000000ffff0f7224 */ /* 0x000fe400078e0006 */
[----:B-1----:R-:W-:-:S04]  /*6940*/  IMAD.WIDE.U32 R8, R0, 0x4, R8 ;  /* 0x0000000400087825 */ /* 0x002fc800078e0008 */
[----:B------:R-:W-:Y:S02]  /*6950*/  IMAD.MOV.U32 R13, RZ, RZ, R8 ;  /* 0x000000ffff0d7224 */ /* 0x000fe400078e0008 */
[----:B------:R-:W-:Y:S02]  /*6960*/  IMAD.MOV.U32 R14, RZ, RZ, R9 ;  /* 0x000000ffff0e7224 */ /* 0x000fe400078e0009 */
[----:B------:R-:W-:-:S07]  /*6970*/  IMAD.IADD R2, R7, 0x1, R0 ;  /* 0x0000000107027824 */ /* 0x000fce00078e0200 */
.L_x_1664:
[----:B0-----:R0:W1:Y:S01]  /*6980*/  LDS.64 R10, [R4] ;  /* 0x00000000040a7984 */ /* 0x0010620000000a00 */
[----:B------:R-:W-:Y:S01]  /*6990*/  IMAD.MOV.U32 R6, RZ, RZ, R13 ;  /* 0x000000ffff067224 */ /* 0x000fe200078e000d */
[----:B------:R-:W-:Y:S01]  /*69a0*/  IADD3 R13, P3, PT, R13, 0x400, RZ ;  /* 0x000004000d0d7810 */ /* 0x000fe20007f7e0ff */
[----:B------:R-:W-:Y:S02]  /*69b0*/  IMAD.MOV.U32 R7, RZ, RZ, R14 ;  /* 0x000000ffff077224 */ /* 0x000fe400078e000e */
[----:B------:R-:W-:Y:S01]  /*69c0*/  IMAD.MOV.U32 R8, RZ, RZ, R15 ;  /* 0x000000ffff087224 */ /* 0x000fe200078e000f */
[----:B------:R-:W-:Y:S01]  /*69d0*/  IADD3 R15, P2, PT, R15, 0x400, RZ ;  /* 0x000004000f0f7810 */ /* 0x000fe20007f5e0ff */
[----:B------:R-:W-:Y:S02]  /*69e0*/  IMAD.MOV.U32 R9, RZ, RZ, R16 ;  /* 0x000000ffff097224 */ /* 0x000fe400078e0010 */
[----:B------:R-:W-:Y:S02]  /*69f0*/  VIADD R12, R12, 0x1 ;  /* 0x000000010c0c7836 */ /* 0x000fe40000000000 */
[----:B0-----:R-:W-:-:S02]  /*6a00*/  VIADD R4, R4, 0x800 ;  /* 0x0000080004047836 */ /* 0x001fc40000000000 */
[----:B------:R-:W-:Y:S01]  /*6a10*/  IMAD.X R16, RZ, RZ, R16, P2 ;  /* 0x000000ffff107224 */ /* 0x000fe200010e0610 */
[----:B------:R-:W-:Y:S01]  /*6a20*/  ISETP.NE.AND P0, PT, R12, RZ, PT ;  /* 0x000000ff0c00720c */ /* 0x000fe20003f05270 */
[----:B------:R-:W-:Y:S01]  /*6a30*/  IMAD.X R14, RZ, RZ, R14, P3 ;  /* 0x000000ffff0e7224 */ /* 0x000fe200018e060e */
[----:B-1----:R0:W-:Y:S04]  /*6a40*/  STG.E desc[UR10][R6.64], R10 ;  /* 0x0000000a06007986 */ /* 0x0021e8000c10190a */
[----:B------:R0:W-:Y:S07]  /*6a50*/  STG.E desc[UR10][R8.64], R11 ;  /* 0x0000000b08007986 */ /* 0x0001ee000c10190a */
[----:B------:R-:W-:Y:S05]  /*6a60*/  @P0 BRA `(.L_x_1664) ;  /* 0xfffffffc00c40947 */ /* 0x000fea000383ffff */
.L_x_1663:
[----:B------:R-:W-:Y:S05]  /*6a70*/  BSYNC.RECONVERGENT B1 ;  /* 0x0000000000017941 */ /* 0x000fea0003800200 */
.L_x_1662:
[----:B------:R-:W-:Y:S05]  /*6a80*/  @!P1 BRA `(.L_x_1661) ;  /* 0x0000000c00189947 */ /* 0x000fea0003800000 */
[----:B------:R-:W1:Y:S01]  /*6a90*/  LDCU.64 UR8, c[0x0][0x398] ;  /* 0x00007300ff0877ac */ /* 0x000e620008000a00 */
[----:B------:R-:W-:Y:S01]  /*6aa0*/  IMAD.IADD R4, R5, 0x1, -R2 ;  /* 0x0000000105047824 */ /* 0x000fe200078e0a02 */
[----:B------:R-:W-:Y:S01]  /*6ab0*/  BSSY.RECONVERGENT B1, `(.L_x_1665) ;  /* 0x000004c000017945 */ /* 0x000fe20003800200 */
[----:B0-----:R-:W-:Y:S01]  /*6ac0*/  IMAD.MOV.U32 R8, RZ, RZ, 0x800 ;  /* 0x00000800ff087424 */ /* 0x001fe200078e00ff */
[----:B------:R-:W0:Y:S01]  /*6ad0*/  LDCU.64 UR12, c[0x0][0x3a0] ;  /* 0x00007400ff0c77ac */ /* 0x000e220008000a00 */
[----:B------:R-:W-:Y:S01]  /*6ae0*/  IMAD.MOV.U32 R9, RZ, RZ, 0x0 ;  /* 0x00000000ff097424 */ /* 0x000fe200078e00ff */
[----:B------:R-:W-:Y:S02]  /*6af0*/  ISETP.GT.AND P1, PT, R4, 0xc00, PT ;  /* 0x00000c000400780c */ /* 0x000fe40003f24270 */
[C---:B------:R-:W-:Y:S01]  /*6b00*/  LEA R4, R2.reuse, UR4, 0x3 ;  /* 0x0000000402047c11 */ /* 0x040fe2000f8e18ff */
[----:B------:R-:W-:-:S04]  /*6b10*/  IMAD.WIDE.U32 R8, R2, 0x4, R8 ;  /* 0x0000000402087825 */ /* 0x000fc800078e0008 */
[----:B------:R-:W-:Y:S01]  /*6b20*/  VIADD R4, R4, 0x1000 ;  /* 0x0000100004047836 */ /* 0x000fe20000000000 */
[C---:B-1----:R-:W-:Y:S02]  /*6b30*/  IADD3 R6, P0, PT, R8.reuse, UR8, RZ ;  /* 0x0000000808067c10 */ /* 0x042fe4000ff1e0ff */
[----:B0-----:R-:W-:Y:S02]  /*6b40*/  IADD3 R8, P2, PT, R8, UR12, RZ ;  /* 0x0000000c08087c10 */ /* 0x001fe4000ff5e0ff */
[C---:B------:R-:W-:Y:S02]  /*6b50*/  IADD3.X R7, PT, PT, R9.reuse, UR9, RZ, P0, !PT ;  /* 0x0000000909077c10 */ /* 0x040fe400087fe4ff */
[----:B------:R-:W-:Y:S02]  /*6b60*/  IADD3.X R9, PT, PT, R9, UR13, RZ, P2, !PT ;  /* 0x0000000d09097c10 */ /* 0x000fe400097fe4ff */
[----:B------:R-:W-:Y:S01]  /*6b70*/  PLOP3.LUT P0, PT, PT, PT, PT, 0x80, 0x8 ;  /* 0x000000000008781c */ /* 0x000fe20003f0f070 */
[----:B------:R-:W-:-:S12]  /*6b80*/  @!P1 BRA `(.L_x_1666) ;  /* 0x0000000000f89947 */ /* 0x000fd80003800000 */
[----:B------:R-:W-:Y:S01]  /*6b90*/  PLOP3.LUT P0, PT, PT, PT, PT, 0x8, 0x80 ;  /* 0x000000000080781c */ /* 0x000fe20003f0e170 */
[----:B------:R-:W-:-:S12]  /*6ba0*/  VIADD R45, R5, 0xfffff400 ;  /* 0xfffff400052d7836 */ /* 0x000fd80000000000 */
.L_x_1667:
[----:B------:R-:W0:Y:S01]  /*6bb0*/  LDS.64 R10, [R4+-0x1000] ;  /* 0xfff00000040a7984 */ /* 0x000e220000000a00 */
[----:B------:R-:W-:-:S03]  /*6bc0*/  VIADD R2, R2, 0x1000 ;  /* 0x0000100002027836 */ /* 0x000fc60000000000 */
[----:B------:R-:W1:Y:S02]  /*6bd0*/  LDS.64 R12, [R4+-0x800] ;  /* 0xfff80000040c7984 */ /* 0x000e640000000a00 */
[----:B------:R-:W-:Y:S02]  /*6be0*/  ISETP.GE.AND P1, PT, R2, R45, PT ;  /* 0x0000002d0200720c */ /* 0x000fe40003f26270 */
[----:B------:R-:W2:Y:S04]  /*6bf0*/  LDS.64 R14, [R4] ;  /* 0x00000000040e7984 */ /* 0x000ea80000000a00 */
[----:B------:R-:W3:Y:S04]  /*6c00*/  LDS.64 R16, [R4+0x800] ;  /* 0x0008000004107984 */ /* 0x000ee80000000a00 */
[----:B------:R-:W4:Y:S04]  /*6c10*/  LDS.64 R18, [R4+0x1000] ;  /* 0x0010000004127984 */ /* 0x000f280000000a00 */
        /* <DEDUP_REMOVED lines=11> */
[----:B0-----:R0:W-:Y:S04]  /*6cd0*/  STG.E desc[UR10][R6.64+-0x800], R10 ;  /* 0xfff8000a06007986 */ /* 0x0011e8000c10190a */
[----:B------:R3:W-:Y:S01]  /*6ce0*/  STG.E desc[UR10][R8.64+-0x800], R11 ;  /* 0xfff8000b08007986 */ /* 0x0007e2000c10190a */
[----:B-1----:R-:W-:-:S03]  /*6cf0*/  VIADD R4, R4, 0x8000 ;  /* 0x0000800004047836 */ /* 0x002fc60000000000 */
[----:B------:R1:W-:Y:S04]  /*6d00*/  STG.E desc[UR10][R6.64+-0x400], R12 ;  /* 0xfffc000c06007986 */ /* 0x0003e8000c10190a */
[----:B------:R4:W-:Y:S01]  /*6d10*/  STG.E desc[UR10][R8.64+-0x400], R13 ;  /* 0xfffc000d08007986 */ /* 0x0009e2000c10190a */
[----:B0-----:R-:W-:-:S03]  /*6d20*/  IADD3 R10, P3, PT, R8, 0x4000, RZ ;  /* 0x00004000080a7810 */ /* 0x001fc60007f7e0ff */
[----:B--2---:R-:W-:Y:S02]  /*6d30*/  STG.E desc[UR10][R6.64], R14 ;  /* 0x0000000e06007986 */ /* 0x004fe4000c10190a */
[----:B---3--:R-:W-:Y:S02]  /*6d40*/  IMAD.X R11, RZ, RZ, R9, P3 ;  /* 0x000000ffff0b7224 */ /* 0x008fe400018e0609 */
[----:B------:R-:W-:Y:S01]  /*6d50*/  STG.E desc[UR10][R8.64], R15 ;  /* 0x0000000f08007986 */ /* 0x000fe2000c10190a */
[----:B-1----:R-:W-:-:S03]  /*6d60*/  IADD3 R12, P2, PT, R6, 0x4000, RZ ;  /* 0x00004000060c7810 */ /* 0x002fc60007f5e0ff */
[----:B------:R-:W-:Y:S02]  /*6d70*/  STG.E desc[UR10][R6.64+0x400], R16 ;  /* 0x0004001006007986 */ /* 0x000fe4000c10190a */
[----:B----4-:R-:W-:Y:S02]  /*6d80*/  IMAD.X R13, RZ, RZ, R7, P2 ;  /* 0x000000ffff0d7224 */ /* 0x010fe400010e0607 */
[----:B------:R-:W-:Y:S04]  /*6d90*/  STG.E desc[UR10][R8.64+0x400], R17 ;  /* 0x0004001108007986 */ /* 0x000fe8000c10190a */
[----:B------:R-:W-:Y:S04]  /*6da0*/  STG.E desc[UR10][R6.64+0x800], R18 ;  /* 0x0008001206007986 */ /* 0x000fe8000c10190a */
[----:B------:R-:W-:Y:S04]  /*6db0*/  STG.E desc[UR10][R8.64+0x800], R19 ;  /* 0x0008001308007986 */ /* 0x000fe8000c10190a */
        /* <DEDUP_REMOVED lines=27> */
.L_x_1666:
[----:B------:R-:W-:Y:S05]  /*6f70*/  BSYNC.RECONVERGENT B1 ;  /* 0x0000000000017941 */ /* 0x000fea0003800200 */
.L_x_1665:
[----:B------:R-:W-:Y:S01]  /*6f80*/  IMAD.IADD R10, R5, 0x1, -R2 ;  /* 0x00000001050a7824 */ /* 0x000fe200078e0a02 */
[----:B------:R-:W-:Y:S04]  /*6f90*/  BSSY.RECONVERGENT B1, `(.L_x_1668) ;  /* 0x0000026000017945 */ /* 0x000fe80003800200 */
[----:B------:R-:W-:-:S13]  /*6fa0*/  ISETP.GT.AND P1, PT, R10, 0x400, PT ;  /* 0x000004000a00780c */ /* 0x000fda0003f24270 */
[----:B------:R-:W-:Y:S05]  /*6fb0*/  @!P1 BRA `(.L_x_1669) ;  /* 0x00000000008c9947 */ /* 0x000fea0003800000 */
[----:B------:R-:W0:Y:S01]  /*6fc0*/  LDS.64 R10, [R4+-0x1000] ;  /* 0xfff00000040a7984 */ /* 0x000e220000000a00 */
[----:B------:R-:W-:Y:S01]  /*6fd0*/  PLOP3.LUT P0, PT, PT, PT, PT, 0x8, 0x80 ;  /* 0x000000000080781c */ /* 0x000fe20003f0e170 */
[----:B------:R-:W-:Y:S02]  /*6fe0*/  VIADD R2, R2, 0x800 ;  /* 0x0000080002027836 */ /* 0x000fe40000000000 */
[----:B------:R-:W1:Y:S04]  /*6ff0*/  LDS.64 R12, [R4+-0x800] ;  /* 0xfff80000040c7984 */ /* 0x000e680000000a00 */
[----:B------:R-:W2:Y:S04]  /*7000*/  LDS.64 R14, [R4] ;  /* 0x00000000040e7984 */ /* 0x000ea80000000a00 */
[----:B------:R-:W3:Y:S04]  /*7010*/  LDS.64 R16, [R4+0x800] ;  /* 0x0008000004107984 */ /* 0x000ee80000000a00 */
[----:B------:R-:W4:Y:S04]  /*7020*/  LDS.64 R18, [R4+0x1000] ;  /* 0x0010000004127984 */ /* 0x000f280000000a00 */
[----:B------:R-:W5:Y:S04]  /*7030*/  LDS.64 R20, [R4+0x1800] ;  /* 0x0018000004147984 */ /* 0x000f680000000a00 */
[----:B------:R-:W5:Y:S04]  /*7040*/  LDS.64 R22, [R4+0x2000] ;  /* 0x0020000004167984 */ /* 0x000f680000000a00 */
[----:B------:R0:W5:Y:S02]  /*7050*/  LDS.64 R24, [R4+0x2800] ;  /* 0x0028000004187984 */ /* 0x0001640000000a00 */
[----:B0-----:R-:W-:-:S02]  /*7060*/  VIADD R4, R4, 0x4000 ;  /* 0x0000400004047836 */ /* 0x001fc40000000000 */
[----:B------:R0:W-:Y:S04]  /*7070*/  STG.E desc[UR10][R6.64+-0x800], R10 ;  /* 0xfff8000a06007986 */ /* 0x0001e8000c10190a */
[----:B------:R3:W-:Y:S04]  /*7080*/  STG.E desc[UR10][R8.64+-0x800], R11 ;  /* 0xfff8000b08007986 */ /* 0x0007e8000c10190a */
[----:B-1----:R1:W-:Y:S04]  /*7090*/  STG.E desc[UR10][R6.64+-0x400], R12 ;  /* 0xfffc000c06007986 */ /* 0x0023e8000c10190a */
        /* <DEDUP_REMOVED lines=21> */
.L_x_1669:
[----:B------:R-:W-:Y:S05]  /*71f0*/  BSYNC.RECONVERGENT B1 ;  /* 0x0000000000017941 */ /* 0x000fea0003800200 */
.L_x_1668:
[----:B------:R-:W-:-:S13]  /*7200*/  ISETP.LT.OR P0, PT, R2, R5, P0 ;  /* 0x000000050200720c */ /* 0x000fda0000701670 */
[----:B------:R-:W-:Y:S05]  /*7210*/  @!P0 BRA `(.L_x_1661) ;  /* 0x0000000400348947 */ /* 0x000fea0003800000 */
[----:B------:R-:W0:Y:S04]  /*7220*/  LDS.64 R10, [R4+-0x1000] ;  /* 0xfff00000040a7984 */ /* 0x000e280000000a00 */
[----:B------:R-:W1:Y:S04]  /*7230*/  LDS.64 R12, [R4+-0x800] ;  /* 0xfff80000040c7984 */ /* 0x000e680000000a00 */
[----:B------:R-:W2:Y:S04]  /*7240*/  LDS.64 R14, [R4] ;  /* 0x00000000040e7984 */ /* 0x000ea80000000a00 */
[----:B------:R-:W3:Y:S04]  /*7250*/  LDS.64 R16, [R4+0x800] ;  /* 0x0008000004107984 */ /* 0x000ee80000000a00 */
        /* <DEDUP_REMOVED lines=8> */
[----:B------:R-:W-:Y:S05]  /*72e0*/  BRA `(.L_x_1661) ;  /* 0x0000000400007947 */ /* 0x000fea0003800000 */
.L_x_1660:
[----:B------:R-:W-:Y:S01]  /*72f0*/  IMAD.MOV.U32 R51, RZ, RZ, 0x9 ;  /* 0x00000009ff337424 */ /* 0x000fe200078e00ff */
[----:B------:R-:W-:Y:S01]  /*7300*/  ISETP.NE.AND P5, PT, R8, R10, PT ;  /* 0x0000000a0800720c */ /* 0x000fe20003fa5270 */
[----:B------:R-:W0:Y:S02]  /*7310*/  @P6 LDC.64 R42, c[0x0][0x398] ;  /* 0x0000e600ff2a6b82 */ /* 0x000e240000000a00 */
[----:B------:R-:W-:-:S05]  /*7320*/  IMAD R2, R0, R51, 0x1 ;  /* 0x0000000100027424 */ /* 0x000fca00078e0233 */
[----:B------:R-:W-:Y:S01]  /*7330*/  ISETP.NE.AND P5, PT, R2, UR7, !P5 ;  /* 0x0000000702007c0c */ /* 0x000fe2000efa5270 */
[----:B------:R-:W1:Y:S01]  /*7340*/  @P6 LDC.64 R48, c[0x0][0x3a0] ;  /* 0x0000e800ff306b82 */ /* 0x000e620000000a00 */
[CC--:B------:R-:W-:Y:S02]  /*7350*/  IMAD R2, R0.reuse, R51.reuse, 0x4 ;  /* 0x0000000400027424 */ /* 0x0c0fe400078e0233 */
[----:B------:R-:W-:-:S05]  /*7360*/  IMAD R51, R0, R51, 0x8 ;  /* 0x0000000800337424 */ /* 0x000fca00078e0233 */
[----:B------:R-:W2:Y:S08]  /*7370*/  @P1 LDC.64 R54, c[0x0][0x398] ;  /* 0x0000e600ff361b82 */ /* 0x000eb00000000a00 */
[----:B------:R-:W3:Y:S01]  /*7380*/  @!P5 LDC.64 R40, c[0x0][0x3a0] ;  /* 0x0000e800ff28db82 */ /* 0x000ee20000000a00 */
[----:B0-----:R-:W-:-:S05]  /*7390*/  @P6 IMAD.WIDE R52, R25, 0x4, R42 ;  /* 0x0000000419346825 */ /* 0x001fca00078e022a */
[----:B------:R-:W-:Y:S02]  /*73a0*/  @P6 STG.E desc[UR10][R52.64], R6 ;  /* 0x0000000634006986 */ /* 0x000fe4000c10190a */
[----:B------:R-:W0:Y:S01]  /*73b0*/  @!P5 LDC.64 R46, c[0x0][0x398] ;  /* 0x0000e600ff2edb82 */ /* 0x000e220000000a00 */
[----:B-1----:R-:W-:-:S05]  /*73c0*/  @P6 IMAD.WIDE R48, R25, 0x4, R48 ;  /* 0x0000000419306825 */ /* 0x002fca00078e0230 */
[----:B------:R1:W-:Y:S01]  /*73d0*/  @P6 STG.E desc[UR10][R48.64], R7 ;  /* 0x0000000730006986 */ /* 0x0003e2000c10190a */
[----:B------:R-:W-:Y:S01]  /*73e0*/  ISETP.NE.AND P6, PT, R30, R32, PT ;  /* 0x000000201e00720c */ /* 0x000fe20003fc5270 */
[----:B------:R-:W1:Y:S01]  /*73f0*/  @P0 LDC.64 R42, c[0x0][0x398] ;  /* 0x0000e600ff2a0b82 */ /* 0x000e620000000a00 */
[----:B--2---:R-:W-:Y:S02]  /*7400*/  @P1 IMAD.WIDE R54, R21, 0x4, R54 ;  /* 0x0000000415361825 */ /* 0x004fe400078e0236 */
[----:B------:R-:W-:-:S05]  /*7410*/  ISETP.NE.AND P6, PT, R2, UR7, !P6 ;  /* 0x0000000702007c0c */ /* 0x000fca000f7c5270 */
[----:B------:R-:W2:Y:S01]  /*7420*/  @P0 LDC.64 R24, c[0x0][0x3a0] ;  /* 0x0000e800ff180b82 */ /* 0x000ea20000000a00 */
[----:B---3--:R-:W-:-:S07]  /*7430*/  @!P5 IMAD.WIDE R58, R45, 0x4, R40 ;  /* 0x000000042d3ad825 */ /* 0x008fce00078e0228 */
[----:B------:R-:W3:Y:S01]  /*7440*/  @P1 LDC.64 R40, c[0x0][0x3a0] ;  /* 0x0000e800ff281b82 */ /* 0x000ee20000000a00 */
[----:B0-----:R-:W-:-:S05]  /*7450*/  @!P5 IMAD.WIDE R46, R45, 0x4, R46 ;  /* 0x000000042d2ed825 */ /* 0x001fca00078e022e */
[----:B------:R-:W-:Y:S01]  /*7460*/  @!P5 STG.E desc[UR10][R46.64], R8 ;  /* 0x000000082e00d986 */ /* 0x000fe2000c10190a */
[----:B-1----:R-:W-:Y:S01]  /*7470*/  @P0 IMAD.WIDE R48, R23, 0x4, R42 ;  /* 0x0000000417300825 */ /* 0x002fe200078e022a */
[----:B------:R-:W0:Y:S02]  /*7480*/  @P2 LDC.64 R6, c[0x0][0x398] ;  /* 0x0000e600ff062b82 */ /* 0x000e240000000a00 */
[----:B------:R1:W-:Y:S01]  /*7490*/  @!P5 STG.E desc[UR10][R58.64], R9 ;  /* 0x000000093a00d986 */ /* 0x0003e2000c10190a */
[----:B------:R-:W-:-:S03]  /*74a0*/  ISETP.NE.AND P5, PT, R38, R3, PT ;  /* 0x000000032600720c */ /* 0x000fc60003fa5270 */
[----:B------:R4:W-:Y:S01]  /*74b0*/  @P0 STG.E desc[UR10][R48.64], R10 ;  /* 0x0000000a30000986 */ /* 0x0009e2000c10190a */
[----:B------:R-:W-:Y:S01]  /*74c0*/  ISETP.NE.AND P5, PT, R51, UR7, !P5 ;  /* 0x0000000733007c0c */ /* 0x000fe2000efa5270 */
[----:B--2---:R-:W-:Y:S01]  /*74d0*/  @P0 IMAD.WIDE R56, R23, 0x4, R24 ;  /* 0x0000000417380825 */ /* 0x004fe200078e0218 */
[----:B------:R-:W2:Y:S04]  /*74e0*/  @!P6 LDC.64 R42, c[0x0][0x398] ;  /* 0x0000e600ff2aeb82 */ /* 0x000ea80000000a00 */
[----:B------:R0:W-:Y:S01]  /*74f0*/  @P0 STG.E desc[UR10][R56.64], R11 ;  /* 0x0000000b38000986 */ /* 0x0001e2000c10190a */
[----:B---3--:R-:W-:-:S03]  /*7500*/  @P1 IMAD.WIDE R52, R21, 0x4, R40 ;  /* 0x0000000415341825 */ /* 0x008fc600078e0228 */
[----:B------:R-:W3:Y:S01]  /*7510*/  @!P6 LDC.64 R22, c[0x0][0x3a0] ;  /* 0x0000e800ff16eb82 */ /* 0x000ee20000000a00 */
[----:B------:R0:W-:Y:S04]  /*7520*/  @P1 STG.E desc[UR10][R54.64], R28 ;  /* 0x0000001c36001986 */ /* 0x0001e8000c10190a */
[----:B------:R0:W-:Y:S03]  /*7530*/  @P1 STG.E desc[UR10][R52.64], R29 ;  /* 0x0000001d34001986 */ /* 0x0001e6000c10190a */
[----:B------:R-:W5:Y:S01]  /*7540*/  @P2 LDC.64 R24, c[0x0][0x3a0] ;  /* 0x0000e800ff182b82 */ /* 0x000f620000000a00 */
[----:B0-----:R-:W-:-:S07]  /*7550*/  @P2 IMAD.WIDE R6, R17, 0x4, R6 ;  /* 0x0000000411062825 */ /* 0x001fce00078e0206 */
[----:B-1----:R-:W0:Y:S01]  /*7560*/  @P3 LDC.64 R8, c[0x0][0x398] ;  /* 0x0000e600ff083b82 */ /* 0x002e220000000a00 */
[----:B--2---:R-:W-:-:S05]  /*7570*/  @!P6 IMAD.WIDE R42, R19, 0x4, R42 ;  /* 0x00000004132ae825 */ /* 0x004fca00078e022a */
[----:B------:R1:W-:Y:S02]  /*7580*/  @!P6 STG.E desc[UR10][R42.64], R30 ;  /* 0x0000001e2a00e986 */ /* 0x0003e4000c10190a */
[----:B------:R-:W2:Y:S01]  /*7590*/  @P3 LDC.64 R50, c[0x0][0x3a0] ;  /* 0x0000e800ff323b82 */ /* 0x000ea20000000a00 */
[----:B---3--:R-:W-:-:S05]  /*75a0*/  @!P6 IMAD.WIDE R22, R19, 0x4, R22 ;  /* 0x000000041316e825 */ /* 0x008fca00078e0216 */
[----:B------:R1:W-:Y:S02]  /*75b0*/  @!P6 STG.E desc[UR10][R22.64], R31 ;  /* 0x0000001f1600e986 */ /* 0x0003e4000c10190a */
[----:B----4-:R-:W3:Y:S01]  /*75c0*/  @P4 LDC.64 R48, c[0x0][0x398] ;  /* 0x0000e600ff304b82 */ /* 0x010ee20000000a00 */
[----:B-----5:R-:W-:Y:S01]  /*75d0*/  @P2 IMAD.WIDE R24, R17, 0x4, R24 ;  /* 0x0000000411182825 */ /* 0x020fe200078e0218 */
[----:B------:R1:W-:Y:S04]  /*75e0*/  @P2 STG.E desc[UR10][R6.64], R32 ;  /* 0x0000002006002986 */ /* 0x0003e8000c10190a */
[----:B------:R1:W-:Y:S02]  /*75f0*/  @P2 STG.E desc[UR10][R24.64], R33 ;  /* 0x0000002118002986 */ /* 0x0003e4000c10190a */
[----:B------:R-:W4:Y:S01]  /*7600*/  @P4 LDC.64 R46, c[0x0][0x3a0] ;  /* 0x0000e800ff2e4b82 */ /* 0x000f220000000a00 */
[----:B0-----:R-:W-:-:S05]  /*7610*/  @P3 IMAD.WIDE R8, R15, 0x4, R8 ;  /* 0x000000040f083825 */ /* 0x001fca00078e0208 */
[----:B------:R1:W-:Y:S02]  /*7620*/  @P3 STG.E desc[UR10][R8.64], R34 ;  /* 0x0000002208003986 */ /* 0x0003e4000c10190a */
[----:B------:R-:W0:Y:S01]  /*7630*/  @!P5 LDC.64 R20, c[0x0][0x398] ;  /* 0x0000e600ff14db82 */ /* 0x000e220000000a00 */
[----:B--2---:R-:W-:-:S05]  /*7640*/  @P3 IMAD.WIDE R50, R15, 0x4, R50 ;  /* 0x000000040f323825 */ /* 0x004fca00078e0232 */
[----:B------:R1:W-:Y:S02]  /*7650*/  @P3 STG.E desc[UR10][R50.64], R35 ;  /* 0x0000002332003986 */ /* 0x0003e4000c10190a */
[----:B------:R-:W2:Y:S01]  /*7660*/  @!P5 LDC.64 R40, c[0x0][0x3a0] ;  /* 0x0000e800ff28db82 */ /* 0x000ea20000000a00 */
[----:B---3--:R-:W-:-:S05]  /*7670*/  @P4 IMAD.WIDE R48, R13, 0x4, R48 ;  /* 0x000000040d304825 */ /* 0x008fca00078e0230 */
[----:B------:R1:W-:Y:S01]  /*7680*/  @P4 STG.E desc[UR10][R48.64], R36 ;  /* 0x0000002430004986 */ /* 0x0003e2000c10190a */
[----:B----4-:R-:W-:-:S05]  /*7690*/  @P4 IMAD.WIDE R46, R13, 0x4, R46 ;  /* 0x000000040d2e4825 */ /* 0x010fca00078e022e */
[----:B------:R1:W-:Y:S01]  /*76a0*/  @P4 STG.E desc[UR10][R46.64], R37 ;  /* 0x000000252e004986 */ /* 0x0003e2000c10190a */
[----:B0-----:R-:W-:-:S05]  /*76b0*/  @!P5 IMAD.WIDE R20, R44, 0x4, R20 ;  /* 0x000000042c14d825 */ /* 0x001fca00078e0214 */
[----:B------:R1:W-:Y:S01]  /*76c0*/  @!P5 STG.E desc[UR10][R20.64], R38 ;  /* 0x000000261400d986 */ /* 0x0003e2000c10190a */
[----:B--2---:R-:W-:-:S05]  /*76d0*/  @!P5 IMAD.WIDE R40, R44, 0x4, R40 ;  /* 0x000000042c28d825 */ /* 0x004fca00078e0228 */
[----:B------:R1:W-:Y:S02]  /*76e0*/  @!P5 STG.E desc[UR10][R40.64], R39 ;  /* 0x000000272800d986 */ /* 0x0003e4000c10190a */
.L_x_1661:
[----:B------:R-:W-:Y:S05]  /*76f0*/  BSYNC.RECONVERGENT B0 ;  /* 0x0000000000007941 */ /* 0x000fea0003800200 */
.L_x_1659:
[----:B------:R-:W-:-:S13]  /*7700*/  ISETP.NE.AND P0, PT, R0, 0xff, PT ;  /* 0x000000ff0000780c */ /* 0x000fda0003f05270 */
[----:B------:R-:W-:Y:S05]  /*7710*/  @P0 EXIT ;  /* 0x000000000000094d */ /* 0x000fea0003800000 */
[----:B0---4-:R-:W0:Y:S01]  /*7720*/  LDC.64 R10, c[0x0][0x3a8] ;  /* 0x0000ea00ff0a7b82 */ /* 0x011e220000000a00 */
[----:B------:R-:W-:-:S09]  /*7730*/  UISETP.NE.AND UP0, UPT, UR7, 0x900, UPT ;  /* 0x000009000700788c */ /* 0x000fd2000bf05270 */
[----:B------:R-:W-:Y:S05]  /*7740*/  BRA.U UP0, `(.L_x_1670) ;  /* 0x00000001001c7547 */ /* 0x000fea000b800000 */
[----:B-1----:R-:W1:Y:S08]  /*7750*/  LDC.64 R6, c[0x0][0x398] ;  /* 0x0000e600ff067b82 */ /* 0x002e700000000a00 */
[----:B------:R-:W2:Y:S01]  /*7760*/  LDC.64 R8, c[0x0][0x3a0] ;  /* 0x0000e800ff087b82 */ /* 0x000ea20000000a00 */
[----:B-1----:R-:W-:-:S05]  /*7770*/  IMAD.WIDE R6, R5, 0x4, R6 ;  /* 0x0000000405067825 */ /* 0x002fca00078e0206 */
[----:B------:R3:W-:Y:S01]  /*7780*/  STG.E desc[UR10][R6.64], R3 ;  /* 0x0000000306007986 */ /* 0x0007e2000c10190a */
[----:B--2---:R-:W-:-:S04]  /*7790*/  IMAD.WIDE R8, R5, 0x4, R8 ;  /* 0x0000000405087825 */ /* 0x004fc800078e0208 */
[----:B------:R-:W-:Y:S01]  /*77a0*/  VIADD R5, R5, 0x1 ;  /* 0x0000000105057836 */ /* 0x000fe20000000000 */
[----:B------:R3:W-:Y:S06]  /*77b0*/  STG.E desc[UR10][R8.64], R27 ;  /* 0x0000001b08007986 */ /* 0x0007ec000c10190a */
.L_x_1670:
[----:B0-----:R-:W-:Y:S01]  /*77c0*/  STG.E desc[UR10][R10.64], R5 ;  /* 0x000000050a007986 */ /* 0x001fe2000c10190a */
[----:B------:R-:W-:Y:S05]  /*77d0*/  EXIT ;  /* 0x000000000000794d */ /* 0x000fea0003800000 */
.L_x_1658:
[----:B------:R-:W0:Y:S01]  /*77e0*/  LDCU.64 UR4, c[0x0][0x380] ;  /* 0x00007000ff0477ac */ /* 0x000e220008000a00 */
[----:B------:R-:W1:Y:S01]  /*77f0*/  S2R R0, SR_TID.X ;  /* 0x0000000000007919 */ /* 0x000e620000002100 */
[----:B------:R-:W-:Y:S01]  /*7800*/  IMAD.MOV.U32 R34, RZ, RZ, RZ ;  /* 0x000000ffff227224 */ /* 0x000fe200078e00ff */
[----:B------:R-:W2:Y:S01]  /*7810*/  LDC R16, c[0x0][0x390] ;  /* 0x0000e400ff107b82 */ /* 0x000ea20000000800 */
[----:B0-----:R-:W-:-:S06]  /*7820*/  UIMAD.WIDE.U32 UR12, UR6, 0x4, UR4 ;  /* 0x00000004060c78a5 */ /* 0x001fcc000f8e0004 */
[----:B------:R-:W-:Y:S02]  /*7830*/  IMAD.U32 R2, RZ, RZ, UR12 ;  /* 0x0000000cff027e24 */ /* 0x000fe4000f8e00ff */
[----:B------:R-:W-:-:S05]  /*7840*/  IMAD.U32 R3, RZ, RZ, UR13 ;  /* 0x0000000dff037e24 */ /* 0x000fca000f8e00ff */
[----:B------:R-:W3:Y:S01]  /*7850*/  LDG.E.CONSTANT R8, desc[UR10][R2.64] ;  /* 0x0000000a02087981 */ /* 0x000ee2000c1e9900 */
[C---:B-1----:R-:W-:Y:S02]  /*7860*/  LOP3.LUT R4, R0.reuse, 0x1f, RZ, 0xc0, !PT ;  /* 0x0000001f00047812 */ /* 0x042fe400078ec0ff */
[----:B------:R-:W-:-:S05]  /*7870*/  LOP3.LUT R5, R0, 0x3e0, RZ, 0xc0, !PT ;  /* 0x000003e000057812 */ /* 0x000fca00078ec0ff */
[----:B------:R-:W-:Y:S02]  /*7880*/  IMAD R11, R5, 0x9, R4 ;  /* 0x00000009050b7824 */ /* 0x000fe400078e0204 */
[----:B------:R-:W-:Y:S02]  /*7890*/  IMAD.U32 R5, RZ, RZ, UR5 ;  /* 0x00000005ff057e24 */ /* 0x000fe4000f8e00ff */
[C---:B------:R-:W-:Y:S01]  /*78a0*/  VIADD R6, R11.reuse, 0x40 ;  /* 0x000000400b067836 */ /* 0x040fe20000000000 */
[C---:B------:R-:W-:Y:S01]  /*78b0*/  ISETP.GE.U32.AND P5, PT, R11.reuse, UR7, PT ;  /* 0x000000070b007c0c */ /* 0x040fe2000bfa6070 */
[C---:B------:R-:W-:Y:S02]  /*78c0*/  VIADD R4, R11.reuse, 0x20 ;  /* 0x000000200b047836 */ /* 0x040fe40000000000 */
[C---:B------:R-:W-:Y:S01]  /*78d0*/  VIADD R9, R11.reuse, 0x60 ;  /* 0x000000600b097836 */ /* 0x040fe20000000000 */
[----:B------:R-:W-:Y:S01]  /*78e0*/  ISETP.GE.U32.AND P1, PT, R6, UR7, PT ;  /* 0x0000000706007c0c */ /* 0x000fe2000bf26070 */
[C---:B------:R-:W-:Y:S01]  /*78f0*/  VIADD R6, R11.reuse, 0x80 ;  /* 0x000000800b067836 */ /* 0x040fe20000000000 */
[----:B------:R-:W-:Y:S01]  /*7900*/  ISETP.GE.U32.AND P0, PT, R4, UR7, PT ;  /* 0x0000000704007c0c */ /* 0x000fe2000bf06070 */
[----:B------:R-:W-:Y:S01]  /*7910*/  VIADD R10, R11, 0xa0 ;  /* 0x000000a00b0a7836 */ /* 0x000fe20000000000 */
[----:B------:R-:W-:Y:S01]  /*7920*/  ISETP.GE.U32.AND P2, PT, R9, UR7, PT ;  /* 0x0000000709007c0c */ /* 0x000fe2000bf46070 */
[----:B------:R-:W-:Y:S01]  /*7930*/  IMAD.U32 R4, RZ, RZ, UR4 ;  /* 0x00000004ff047e24 */ /* 0x000fe2000f8e00ff */
[----:B------:R-:W-:-:S02]  /*7940*/  ISETP.GE.U32.AND P3, PT, R6, UR7, PT ;  /* 0x0000000706007c0c */ /* 0x000fc4000bf66070 */
[C---:B------:R-:W-:Y:S01]  /*7950*/  LEA R6, P6, R11.reuse, UR12, 0x2 ;  /* 0x0000000c0b067c11 */ /* 0x040fe2000f8c10ff */
[C---:B------:R-:W-:Y:S01]  /*7960*/  @!P5 VIADD R7, R11.reuse, UR6 ;  /* 0x000000060b07dc36 */ /* 0x040fe20008000000 */
[----:B------:R-:W-:Y:S01]  /*7970*/  ISETP.GE.U32.AND P4, PT, R10, UR7, PT ;  /* 0x000000070a007c0c */ /* 0x000fe2000bf86070 */
[----:B------:R-:W-:Y:S02]  /*7980*/  VIADD R12, R11, 0xc0 ;  /* 0x000000c00b0c7836 */ /* 0x000fe40000000000 */
[----:B------:R-:W-:-:S04]  /*7990*/  @!P5 IMAD.WIDE.U32 R4, R7, 0x4, R4 ;  /* 0x000000040704d825 */ /* 0x000fc800078e0004 */
[C---:B------:R-:W-:Y:S02]  /*79a0*/  VIADD R13, R11.reuse, 0xe0 ;  /* 0x000000e00b0d7836 */ /* 0x040fe40000000000 */
[----:B------:R-:W-:Y:S02]  /*79b0*/  IMAD.X R7, RZ, RZ, UR13, P6 ;  /* 0x0000000dff077e24 */ /* 0x000fe4000b0e06ff */
[----:B------:R-:W-:Y:S01]  /*79c0*/  VIADD R11, R11, 0x100 ;  /* 0x000001000b0b7836 */ /* 0x000fe20000000000 */
[----:B------:R-:W-:Y:S01]  /*79d0*/  ISETP.GE.U32.AND P6, PT, R12, UR7, PT ;  /* 0x000000070c007c0c */ /* 0x000fe2000bfc6070 */
[----:B---3--:R-:W-:Y:S02]  /*79e0*/  IMAD.MOV.U32 R9, RZ, RZ, R8 ;  /* 0x000000ffff097224 */ /* 0x008fe400078e0008 */
[----:B------:R0:W3:Y:S01]  /*79f0*/  @!P5 LDG.E.CONSTANT R8, desc[UR10][R4.64] ;  /* 0x0000000a0408d981 */ /* 0x0000e2000c1e9900 */
[----:B------:R-:W-:Y:S01]  /*7a00*/  ISETP.GE.U32.AND P5, PT, R13, UR7, PT ;  /* 0x000000070d007c0c */ /* 0x000fe2000bfa6070 */
[----:B------:R-:W-:-:S06]  /*7a10*/  IMAD.MOV.U32 R10, RZ, RZ, R9 ;  /* 0x000000ffff0a7224 */ /* 0x000fcc00078e0009 */
[----:B------:R-:W4:Y:S01]  /*7a20*/  @!P0 LDG.E.CONSTANT R10, desc[UR10][R6.64+0x80] ;  /* 0x0000800a060a8981 */ /* 0x000f22000c1e9900 */
[----:B------:R-:W-:Y:S01]  /*7a30*/  ISETP.GE.U32.AND P0, PT, R11, UR7, PT ;  /* 0x000000070b007c0c */ /* 0x000fe2000bf06070 */
[--C-:B------:R-:W-:Y:S02]  /*7a40*/  IMAD.MOV.U32 R11, RZ, RZ, R9.reuse ;  /* 0x000000ffff0b7224 */ /* 0x100fe400078e0009 */
[--C-:B0-----:R-:W-:Y:S02]  /*7a50*/  IMAD.MOV.U32 R4, RZ, RZ, R9.reuse ;  /* 0x000000ffff047224 */ /* 0x101fe400078e0009 */
[--C-:B------:R-:W-:Y:S02]  /*7a60*/  IMAD.MOV.U32 R5, RZ, RZ, R9.reuse ;  /* 0x000000ffff057224 */ /* 0x100fe400078e0009 */
[--C-:B------:R-:W-:Y:S01]  /*7a70*/  IMAD.MOV.U32 R12, RZ, RZ, R9.reuse ;  /* 0x000000ffff0c7224 */ /* 0x100fe200078e0009 */
[----:B------:R-:W5:Y:S01]  /*7a80*/  @!P1 LDG.E.CONSTANT R11, desc[UR10][R6.64+0x100] ;  /* 0x0001000a060b9981 */ /* 0x000f62000c1e9900 */
[----:B------:R-:W-:-:S02]  /*7a90*/  IMAD.MOV.U32 R13, RZ, RZ, R9 ;  /* 0x000000ffff0d7224 */ /* 0x000fc400078e0009 */
[----:B------:R-:W-:Y:S01]  /*7aa0*/  IMAD.MOV.U32 R14, RZ, RZ, R9 ;  /* 0x000000ffff0e7224 */ /* 0x000fe200078e0009 */
[----:B------:R-:W2:Y:S04]  /*7ab0*/  @!P2 LDG.E.CONSTANT R4, desc[UR10][R6.64+0x180] ;  /* 0x0001800a0604a981 */ /* 0x000ea8000c1e9900 */
[----:B------:R-:W2:Y:S04]  /*7ac0*/  @!P3 LDG.E.CONSTANT R5, desc[UR10][R6.64+0x200] ;  /* 0x0002000a0605b981 */ /* 0x000ea8000c1e9900 */
[----:B------:R-:W2:Y:S04]  /*7ad0*/  @!P4 LDG.E.CONSTANT R12, desc[UR10][R6.64+0x280] ;  /* 0x0002800a060cc981 */ /* 0x000ea8000c1e9900 */
[----:B------:R-:W2:Y:S04]  /*7ae0*/  @!P6 LDG.E.CONSTANT R13, desc[UR10][R6.64+0x300] ;  /* 0x0003000a060de981 */ /* 0x000ea8000c1e9900 */
[----:B------:R-:W2:Y:S04]  /*7af0*/  @!P5 LDG.E.CONSTANT R14, desc[UR10][R6.64+0x380] ;  /* 0x0003800a060ed981 */ /* 0x000ea8000c1e9900 */
[----:B------:R0:W2:Y:S01]  /*7b00*/  @!P0 LDG.E.CONSTANT R9, desc[UR10][R6.64+0x400] ;  /* 0x0004000a06098981 */ /* 0x0000a2000c1e9900 */
[----:B------:R-:W-:-:S13]  /*7b10*/  ISETP.NE.AND P6, PT, R0, RZ, PT ;  /* 0x000000ff0000720c */ /* 0x000fda0003fc5270 */
[----:B------:R1:W2:Y:S01]  /*7b20*/  @!P6 LDG.E.CONSTANT R34, desc[UR10][R2.64+-0x4] ;  /* 0xfffffc0a0222e981 */ /* 0x0002a2000c1e9900 */
[----:B------:R-:W1:Y:S01]  /*7b30*/  S2R R40, SR_LANEID ;  /* 0x0000000000287919 */ /* 0x000e620000000000 */
[----:B------:R-:W1:Y:S01]  /*7b40*/  S2UR UR5, SR_CgaCtaId ;  /* 0x00000000000579c3 */ /* 0x000e620000008800 */
[----:B------:R-:W-:Y:S01]  /*7b50*/  SHF.R.U32.HI R41, RZ, 0x5, R0 ;  /* 0x00000005ff297819 */ /* 0x000fe20000011600 */
[----:B------:R-:W-:Y:S01]  /*7b60*/  UMOV UR4, 0x400 ;  /* 0x0000040000047882 */ /* 0x000fe20000000000 */
[----:B0-----:R-:W-:Y:S01]  /*7b70*/  P2R R6, PR, RZ, 0x40 ;  /* 0x00000040ff067803 */ /* 0x001fe20000000000 */
[----:B-1----:R-:W-:Y:S02]  /*7b80*/  ULEA UR4, UR5, UR4, 0x18 ;  /* 0x0000000405047291 */ /* 0x002fe4000f8ec0ff */
[----:B------:R-:W-:-:S05]  /*7b90*/  IMAD R15, R41, 0x120, R40 ;  /* 0x00000120290f7824 */ /* 0x000fca00078e0228 */
[----:B------:R-:W-:-:S05]  /*7ba0*/  LEA R17, R15, UR4, 0x2 ;  /* 0x000000040f117c11 */ /* 0x000fca000f8e10ff */
[----:B------:R-:W-:Y:S01]  /*7bb0*/  IMAD R18, R40, 0x20, R17 ;  /* 0x0000002028127824 */ /* 0x000fe200078e0211 */
[C---:B------:R-:W-:Y:S02]  /*7bc0*/  LEA R20, R0.reuse, UR4, 0x2 ;  /* 0x0000000400147c11 */ /* 0x040fe4000f8e10ff */
[----:B------:R-:W-:Y:S01]  /*7bd0*/  ISETP.NE.AND P0, PT, R0, RZ, PT ;  /* 0x000000ff0000720c */ /* 0x000fe20003f05270 */
[----:B---3--:R-:W-:Y:S04]  /*7be0*/  STS [R17], R8 ;  /* 0x0000000811007388 */ /* 0x008fe80000000800 */
[----:B----4-:R-:W-:Y:S04]  /*7bf0*/  STS [R17+0x80], R10 ;  /* 0x0000800a11007388 */ /* 0x010fe80000000800 */
[----:B-----5:R-:W-:Y:S04]  /*7c00*/  STS [R17+0x100], R11 ;  /* 0x0001000b11007388 */ /* 0x020fe80000000800 */
[----:B--2---:R-:W-:Y:S04]  /*7c10*/  STS [R17+0x180], R4 ;  /* 0x0001800411007388 */ /* 0x004fe80000000800 */
[----:B------:R-:W-:Y:S04]  /*7c20*/  STS [R17+0x200], R5 ;  /* 0x0002000511007388 */ /* 0x000fe80000000800 */
        /* <DEDUP_REMOVED lines=9> */
[----:B------:R-:W-:Y:S04]  /*7cc0*/  LDS R8, [R18+0xc] ;  /* 0x00000c0012087984 */ /* 0x000fe80000000800 */
[----:B------:R-:W-:Y:S04]  /*7cd0*/  LDS R10, [R18+0x10] ;  /* 0x00001000120a7984 */ /* 0x000fe80000000800 */
        /* <DEDUP_REMOVED lines=14> */
[----:B------:R-:W4:Y:S04]  /*7dc0*/  LDS R3, [R18] ;  /* 0x0000000012037984 */ /* 0x000f280000000800 */
[----:B------:R-:W5:Y:S04]  /*7dd0*/  LDS R5, [R18+0x4] ;  /* 0x0000040012057984 */ /* 0x000f680000000800 */
[----:B------:R-:W5:Y:S04]  /*7de0*/  LDS R7, [R18+0x8] ;  /* 0x0000080012077984 */ /* 0x000f680000000800 */
[----:B------:R-:W-:Y:S04]  /*7df0*/  LDS R9, [R18+0xc] ;  /* 0x00000c0012097984 */ /* 0x000fe80000000800 */
[----:B------:R-:W-:Y:S04]  /*7e00*/  LDS R11, [R18+0x10] ;  /* 0x00001000120b7984 */ /* 0x000fe80000000800 */
[----:B------:R-:W-:Y:S04]  /*7e10*/  LDS R13, [R18+0x14] ;  /* 0x00001400120d7984 */ /* 0x000fe80000000800 */
[----:B------:R-:W-:Y:S04]  /*7e20*/  LDS R15, [R18+0x18] ;  /* 0x00001800120f7984 */ /* 0x000fe80000000800 */
[----:B------:R-:W-:Y:S04]  /*7e30*/  LDS R33, [R18+0x1c] ;  /* 0x00001c0012217984 */ /* 0x000fe80000000800 */
[----:B------:R4:W-:Y:S01]  /*7e40*/  LDS R16, [R18+0x20] ;  /* 0x0000200012107984 */ /* 0x0009e20000000800 */
[----:B------:R-:W-:Y:S06]  /*7e50*/  BAR.SYNC.DEFER_BLOCKING 0x0 ;  /* 0x0000000000007b1d */ /* 0x000fec0000010000 */
[----:B0-----:R-:W-:Y:S02]  /*7e60*/  STS [R20+0x47c], R37 ;  /* 0x00047c2514007388 */ /* 0x001fe40000000800 */
[----:B------:R-:W-:Y:S01]  /*7e70*/  BAR.SYNC.DEFER_BLOCKING 0x0 ;  /* 0x0000000000007b1d */ /* 0x000fe20000010000 */
[----:B---3--:R-:W-:Y:S01]  /*7e80*/  IMAD R17, R0, 0x9, RZ ;  /* 0x0000000900117824 */ /* 0x008fe200078e02ff */
[----:B-1----:R-:W-:-:S03]  /*7e90*/  ISETP.NE.AND P1, PT, R2, R4, PT ;  /* 0x000000040200720c */ /* 0x002fc60003f25270 */
[----:B------:R-:W-:Y:S01]  /*7ea0*/  VIADD R19, R17, 0x1 ;  /* 0x0000000111137836 */ /* 0x000fe20000000000 */
[----:B------:R-:W0:Y:S04]  /*7eb0*/  @P0 LDS R34, [R20+0x478] ;  /* 0x0004780014220984 */ /* 0x000e280000000800 */
[----:B------:R-:W-:Y:S01]  /*7ec0*/  ISETP.EQ.OR P1, PT, R19, UR7, P1 ;  /* 0x0000000713007c0c */ /* 0x000fe20008f22670 */
[----:B------:R-:W-:Y:S01]  /*7ed0*/  VIADD R19, R17, 0x2 ;  /* 0x0000000211137836 */ /* 0x000fe20000000000 */
[----:B--2---:R-:W-:Y:S02]  /*7ee0*/  ISETP.NE.AND P2, PT, R4, R6, PT ;  /* 0x000000060400720c */ /* 0x004fe40003f45270 */
[----:B----4-:R-:W-:Y:S02]  /*7ef0*/  SEL R18, R3, RZ, !P1 ;  /* 0x000000ff03127207 */ /* 0x010fe40004800000 */
[----:B------:R-:W-:-:S03]  /*7f00*/  ISETP.EQ.OR P2, PT, R19, UR7, P2 ;  /* 0x0000000713007c0c */ /* 0x000fc60009742670 */
[----:B-----5:R-:W-:Y:S01]  /*7f10*/  IMAD.IADD R18, R5, 0x1, R18 ;  /* 0x0000000105127824 */ /* 0x020fe200078e0212 */
[----:B------:R-:W-:Y:S01]  /*7f20*/  ISETP.NE.AND P5, PT, R6, R8, PT ;  /* 0x000000080600720c */ /* 0x000fe20003fa5270 */
[----:B------:R-:W-:-:S03]  /*7f30*/  VIADD R19, R17, 0x3 ;  /* 0x0000000311137836 */ /* 0x000fc60000000000 */
[----:B------:R-:W-:Y:S02]  /*7f40*/  SEL R18, R18, RZ, !P2 ;  /* 0x000000ff12127207 */ /* 0x000fe40005000000 */
[----:B------:R-:W-:-:S03]  /*7f50*/  ISETP.EQ.OR P5, PT, R19, UR7, P5 ;  /* 0x0000000713007c0c */ /* 0x000fc6000afa2670 */
[----:B------:R-:W-:Y:S01]  /*7f60*/  IMAD.IADD R18, R7, 0x1, R18 ;  /* 0x0000000107127824 */ /* 0x000fe200078e0212 */
[----:B------:R-:W-:Y:S01]  /*7f70*/  ISETP.NE.AND P4, PT, R8, R10, PT ;  /* 0x0000000a0800720c */ /* 0x000fe20003f85270 */
[----:B------:R-:W-:-:S03]  /*7f80*/  VIADD R21, R17, 0x4 ;  /* 0x0000000411157836 */ /* 0x000fc60000000000 */
[----:B------:R-:W-:Y:S02]  /*7f90*/  SEL R18, R18, RZ, !P5 ;  /* 0x000000ff12127207 */ /* 0x000fe40006800000 */
[----:B------:R-:W-:Y:S02]  /*7fa0*/  ISETP.EQ.OR P4, PT, R21, UR7, P4 ;  /* 0x0000000715007c0c */ /* 0x000fe4000a782670 */
[----:B0-----:R-:W-:-:S04]  /*7fb0*/  ISETP.NE.AND P0, PT, R34, R2, PT ;  /* 0x000000022200720c */ /* 0x001fc80003f05270 */
[----:B------:R-:W-:Y:S01]  /*7fc0*/  ISETP.EQ.OR P0, PT, R17, UR7, P0 ;  /* 0x0000000711007c0c */ /* 0x000fe20008702670 */
[----:B------:R-:W-:Y:S02]  /*7fd0*/  IMAD.IADD R18, R9, 0x1, R18 ;  /* 0x0000000109127824 */ /* 0x000fe400078e0212 */
[----:B------:R-:W-:Y:S01]  /*7fe0*/  IMAD.MOV.U32 R20, RZ, RZ, 0x2 ;  /* 0x00000002ff147424 */ /* 0x000fe200078e00ff */
[----:B------:R-:W-:Y:S01]  /*7ff0*/  SEL R19, RZ, 0x1, !P0 ;  /* 0x00000001ff137807 */ /* 0x000fe20004000000 */
[----:B------:R-:W-:Y:S01]  /*8000*/  VIADD R21, R17, 0x5 ;  /* 0x0000000511157836 */ /* 0x000fe20000000000 */
[----:B------:R-:W-:-:S07]  /*8010*/  SEL R18, R18, RZ, !P4 ;  /* 0x000000ff12127207 */ /* 0x000fce0006000000 */
[----:B------:R-:W-:Y:S01]  /*8020*/  @!P0 IMAD.MOV R20, RZ, RZ, 0x1 ;  /* 0x00000001ff148424 */ /* 0x000fe200078e02ff */
[----:B------:R-:W-:Y:S01]  /*8030*/  ISETP.NE.AND P0, PT, R10, R12, PT ;  /* 0x0000000c0a00720c */ /* 0x000fe20003f05270 */
[----:B------:R-:W-:-:S03]  /*8040*/  IMAD.IADD R18, R11, 0x1, R18 ;  /* 0x000000010b127824 */ /* 0x000fc600078e0212 */
[----:B------:R-:W-:Y:S01]  /*8050*/  ISETP.EQ.OR P0, PT, R21, UR7, P0 ;  /* 0x0000000715007c0c */ /* 0x000fe20008702670 */
[----:B------:R-:W-:Y:S01]  /*8060*/  @!P1 IMAD.MOV R20, RZ, RZ, R19 ;  /* 0x000000ffff149224 */ /* 0x000fe200078e0213 */
[----:B------:R-:W-:Y:S01]  /*8070*/  ISETP.NE.AND P3, PT, R12, R14, PT ;  /* 0x0000000e0c00720c */ /* 0x000fe20003f65270 */
[----:B------:R-:W-:Y:S01]  /*8080*/  VIADD R21, R17, 0x6 ;  /* 0x0000000611157836 */ /* 0x000fe20000000000 */
[----:B------:R-:W-:Y:S01]  /*8090*/  SEL R18, R18, RZ, !P0 ;  /* 0x000000ff12127207 */ /* 0x000fe20004000000 */
[----:B------:R-:W-:Y:S02]  /*80a0*/  VIADD R19, R20, 0x1 ;  /* 0x0000000114137836 */ /* 0x000fe40000000000 */
[----:B------:R-:W-:Y:S01]  /*80b0*/  @!P2 IMAD.MOV R19, RZ, RZ, R20 ;  /* 0x000000ffff13a224 */ /* 0x000fe200078e0214 */
[----:B------:R-:W-:Y:S01]  /*80c0*/  ISETP.EQ.OR P3, PT, R21, UR7, P3 ;  /* 0x0000000715007c0c */ /* 0x000fe20009f62670 */
[----:B------:R-:W-:Y:S02]  /*80d0*/  IMAD.IADD R18, R13, 0x1, R18 ;  /* 0x000000010d127824 */ /* 0x000fe400078e0212 */
[----:B------:R-:W-:-:S02]  /*80e0*/  VIADD R20, R19, 0x1 ;  /* 0x0000000113147836 */ /* 0x000fc40000000000 */
[----:B------:R-:W-:Y:S01]  /*80f0*/  @!P5 IMAD.MOV R20, RZ, RZ, R19 ;  /* 0x000000ffff14d224 */ /* 0x000fe200078e0213 */
[----:B------:R-:W-:Y:S01]  /*8100*/  SEL R18, R18, RZ, !P3 ;  /* 0x000000ff12127207 */ /* 0x000fe20005800000 */
[----:B------:R-:W-:Y:S01]  /*8110*/  VIADD R21, R17, 0x7 ;  /* 0x0000000711157836 */ /* 0x000fe20000000000 */
[----:B------:R-:W-:-:S03]  /*8120*/  ISETP.NE.AND P5, PT, R14, R32, PT ;  /* 0x000000200e00720c */ /* 0x000fc60003fa5270 */
[----:B------:R-:W-:Y:S01]  /*8130*/  IMAD.IADD R18, R15, 0x1, R18 ;  /* 0x000000010f127824 */ /* 0x000fe200078e0212 */
[----:B------:R-:W-:Y:S01]  /*8140*/  ISETP.EQ.OR P5, PT, R21, UR7, P5 ;  /* 0x0000000715007c0c */ /* 0x000fe2000afa2670 */
[----:B------:R-:W-:Y:S02]  /*8150*/  VIADD R19, R20, 0x1 ;  /* 0x0000000114137836 */ /* 0x000fe40000000000 */
[----:B------:R-:W-:Y:S01]  /*8160*/  @!P4 IMAD.MOV R19, RZ, RZ, R20 ;  /* 0x000000ffff13c224 */ /* 0x000fe200078e0214 */
[----:B------:R-:W-:Y:S01]  /*8170*/  SEL R18, R18, RZ, !P5 ;  /* 0x000000ff12127207 */ /* 0x000fe20006800000 */
[----:B------:R-:W-:Y:S01]  /*8180*/  VIADD R17, R17, 0x8 ;  /* 0x0000000811117836 */ /* 0x000fe20000000000 */
[----:B------:R-:W-:-:S03]  /*8190*/  ISETP.NE.AND P4, PT, R32, R37, PT ;  /* 0x000000252000720c */ /* 0x000fc60003f85270 */
[----:B------:R-:W-:Y:S01]  /*81a0*/  IMAD.IADD R18, R33, 0x1, R18 ;  /* 0x0000000121127824 */ /* 0x000fe200078e0212 */
[----:B------:R-:W-:-:S04]  /*81b0*/  ISETP.EQ.OR P4, PT, R17, UR7, P4 ;  /* 0x0000000711007c0c */ /* 0x000fc8000a782670 */
[----:B------:R-:W-:Y:S01]  /*81c0*/  SEL R17, R18, RZ, !P4 ;  /* 0x000000ff12117207 */ /* 0x000fe20006000000 */
[----:B------:R-:W-:-:S04]  /*81d0*/  VIADD R20, R19, 0x1 ;  /* 0x0000000113147836 */ /* 0x000fc80000000000 */
[----:B------:R-:W-:Y:S02]  /*81e0*/  IMAD.IADD R17, R16, 0x1, R17 ;  /* 0x0000000110117824 */ /* 0x000fe400078e0211 */
[----:B------:R-:W-:-:S03]  /*81f0*/  @!P0 IMAD.MOV R20, RZ, RZ, R19 ;  /* 0x000000ffff148224 */ /* 0x000fc600078e0213 */
[----:B------:R-:W0:Y:S01]  /*8200*/  SHFL.UP PT, R19, R17, 0x1, RZ ;  /* 0x0420000011137989 */ /* 0x000e2200000e00ff */
[----:B------:R-:W-:Y:S02]  /*8210*/  VIADD R18, R20, 0x1 ;  /* 0x0000000114127836 */ /* 0x000fe40000000000 */
[----:B------:R-:W-:-:S04]  /*8220*/  @!P3 IMAD.MOV R18, RZ, RZ, R20 ;  /* 0x000000ffff12b224 */ /* 0x000fc800078e0214 */
[----:B------:R-:W-:Y:S02]  /*8230*/  VIADD R36, R18, 0x1 ;  /* 0x0000000112247836 */ /* 0x000fe40000000000 */
[----:B------:R-:W-:-:S04]  /*8240*/  @!P5 IMAD.MOV R36, RZ, RZ, R18 ;  /* 0x000000ffff24d224 */ /* 0x000fc800078e0212 */
[----:B------:R-:W-:Y:S02]  /*8250*/  VIADD R16, R36, 0x1 ;  /* 0x0000000124107836 */ /* 0x000fe40000000000 */
[----:B------:R-:W-:-:S05]  /*8260*/  @!P4 IMAD.MOV R16, RZ, RZ, R36 ;  /* 0x000000ffff10c224 */ /* 0x000fca00078e0224 */
[----:B------:R-:W1:Y:S01]  /*8270*/  SHFL.UP PT, R18, R16, 0x1, RZ ;  /* 0x0420000010127989 */ /* 0x000e6200000e00ff */
[----:B------:R-:W-:Y:S02]  /*8280*/  ISETP.NE.AND P0, PT, R16, RZ, PT ;  /* 0x000000ff1000720c */ /* 0x000fe40003f05270 */
[----:B------:R-:W-:Y:S02]  /*8290*/  ISETP.GE.AND P4, PT, R40, 0x1, PT ;  /* 0x000000012800780c */ /* 0x000fe40003f86270 */
[----:B0-----:R-:W-:-:S04]  /*82a0*/  SEL R19, R19, RZ, !P0 ;  /* 0x000000ff13137207 */ /* 0x001fc80004000000 */
[----:B------:R-:W-:-:S05]  /*82b0*/  SEL R20, R19, RZ, P4 ;  /* 0x000000ff13147207 */ /* 0x000fca0002000000 */
[----:B------:R-:W-:-:S05]  /*82c0*/  IMAD.IADD R20, R17, 0x1, R20 ;  /* 0x0000000111147824 */ /* 0x000fca00078e0214 */
[----:B------:R-:W0:Y:S01]  /*82d0*/  SHFL.UP PT, R19, R20, 0x2, RZ ;  /* 0x0440000014137989 */ /* 0x000e2200000e00ff */
[----:B-1----:R-:W-:-:S05]  /*82e0*/  SEL R17, R18, RZ, P4 ;  /* 0x000000ff12117207 */ /* 0x002fca0002000000 */
[----:B------:R-:W-:-:S05]  /*82f0*/  IMAD.IADD R17, R17, 0x1, R16 ;  /* 0x0000000111117824 */ /* 0x000fca00078e0210 */
        /* <DEDUP_REMOVED lines=14> */
[----:B------:R-:W-:Y:S01]  /*83e0*/  IMAD.IADD R20, R19, 0x1, R20 ;  /* 0x0000000113147824 */ /* 0x000fe200078e0214 */
[----:B-1----:R-:W-:-:S04]  /*83f0*/  SEL R17, R16, RZ, P4 ;  /* 0x000000ff10117207 */ /* 0x002fc80002000000 */
[----:B------:R-:W0:Y:S01]  /*8400*/  SHFL.UP PT, R21, R20, 0x8, RZ ;  /* 0x0500000014157989 */ /* 0x000e2200000e00ff */
[----:B------:R-:W-:-:S05]  /*8410*/  IMAD.IADD R17, R18, 0x1, R17 ;  /* 0x0000000112117824 */ /* 0x000fca00078e0211 */
[----:B------:R-:W1:Y:S01]  /*8420*/  SHFL.UP PT, R16, R17, 0x8, RZ ;  /* 0x0500000011107989 */ /* 0x000e6200000e00ff */
[----:B------:R-:W-:Y:S02]  /*8430*/  ISETP.NE.AND P0, PT, R17, RZ, PT ;  /* 0x000000ff1100720c */ /* 0x000fe40003f05270 */
[----:B------:R-:W-:Y:S02]  /*8440*/  ISETP.GE.AND P4, PT, R40, 0x8, PT ;  /* 0x000000082800780c */ /* 0x000fe40003f86270 */
[----:B0-----:R-:W-:-:S04]  /*8450*/  SEL R21, R21, RZ, !P0 ;  /* 0x000000ff15157207 */ /* 0x001fc80004000000 */
[----:B------:R-:W-:Y:S02]  /*8460*/  SEL R21, R21, RZ, P4 ;  /* 0x000000ff15157207 */ /* 0x000fe40002000000 */
[----:B-1----:R-:W-:-:S03]  /*8470*/  SEL R16, R16, RZ, P4 ;  /* 0x000000ff10107207 */ /* 0x002fc60002000000 */
[----:B------:R-:W-:Y:S02]  /*8480*/  IMAD.IADD R21, R20, 0x1, R21 ;  /* 0x0000000114157824 */ /* 0x000fe400078e0215 */
[----:B------:R-:W-:-:S03]  /*8490*/  IMAD.IADD R16, R17, 0x1, R16 ;  /* 0x0000000111107824 */ /* 0x000fc600078e0210 */
[----:B------:R-:W0:Y:S04]  /*84a0*/  SHFL.UP PT, R19, R21, 0x10, RZ ;  /* 0x0600000015137989 */ /* 0x000e2800000e00ff */
[----:B------:R-:W1:Y:S01]  /*84b0*/  SHFL.UP PT, R18, R16, 0x10, RZ ;  /* 0x0600000010127989 */ /* 0x000e6200000e00ff */
[----:B------:R-:W-:Y:S02]  /*84c0*/  ISETP.NE.AND P5, PT, R40, 0x1f, PT ;  /* 0x0000001f2800780c */ /* 0x000fe40003fa5270 */
[----:B------:R-:W-:Y:S02]  /*84d0*/  ISETP.NE.AND P0, PT, R16, RZ, PT ;  /* 0x000000ff1000720c */ /* 0x000fe40003f05270 */
[----:B------:R-:W-:Y:S02]  /*84e0*/  ISETP.GE.AND P4, PT, R40, 0x10, PT ;  /* 0x000000102800780c */ /* 0x000fe40003f86270 */
[----:B0-----:R-:W-:-:S02]  /*84f0*/  SEL R19, R19, RZ, !P0 ;  /* 0x000000ff13137207 */ /* 0x001fc40004000000 */
[----:B-1----:R-:W-:Y:S02]  /*8500*/  SEL R17, R18, RZ, P4 ;  /* 0x000000ff12117207 */ /* 0x002fe40002000000 */
[----:B------:R-:W-:-:S03]  /*8510*/  SEL R18, R19, RZ, P4 ;  /* 0x000000ff13127207 */ /* 0x000fc60002000000 */
[----:B------:R-:W-:Y:S01]  /*8520*/  @!P5 LEA R35, R41, UR4, 0x3 ;  /* 0x000000042923dc11 */ /* 0x000fe2000f8e18ff */
[----:B------:R-:W-:Y:S02]  /*8530*/  IMAD.IADD R38, R16, 0x1, R17 ;  /* 0x0000000110267824 */ /* 0x000fe400078e0211 */
[----:B------:R-:W-:-:S05]  /*8540*/  IMAD.IADD R39, R21, 0x1, R18 ;  /* 0x0000000115277824 */ /* 0x000fca00078e0212 */
[----:B------:R-:W-:Y:S01]  /*8550*/  @!P5 STS.64 [R35], R38 ;  /* 0x000000262300d388 */ /* 0x000fe20000000a00 */
[----:B------:R-:W-:Y:S06]  /*8560*/  BAR.SYNC.DEFER_BLOCKING 0x0 ;  /* 0x0000000000007b1d */ /* 0x000fec0000010000 */
[----:B------:R-:W0:Y:S04]  /*8570*/  LDS.128 R16, [UR4] ;  /* 0x00000004ff107984 */ /* 0x000e280008000c00 */
[----:B------:R-:W1:Y:S04]  /*8580*/  LDS.128 R20, [UR4+0x10] ;  /* 0x00001004ff147984 */ /* 0x000e680008000c00 */
[----:B------:R-:W2:Y:S01]  /*8590*/  LDS.128 R24, [UR4+0x20] ;  /* 0x00002004ff187984 */ /* 0x000ea20008000c00 */
[----:B------:R-:W-:-:S02]  /*85a0*/  ISETP.NE.AND P4, PT, R41, 0x2, PT ;  /* 0x000000022900780c */ /* 0x000fc40003f85270 */
[----:B0-----:R-:W-:-:S04]  /*85b0*/  ISETP.NE.AND P0, PT, R18, RZ, PT ;  /* 0x000000ff1200720c */ /* 0x001fc80003f05270 */
[----:B------:R-:W-:Y:S02]  /*85c0*/  SEL R28, R17, RZ, !P0 ;  /* 0x000000ff111c7207 */ /* 0x000fe40004000000 */
[----:B-1----:R-:W-:-:S03]  /*85d0*/  ISETP.NE.AND P0, PT, R20, RZ, PT ;  /* 0x000000ff1400720c */ /* 0x002fc60003f05270 */
[----:B------:R-:W-:Y:S02]  /*85e0*/  IMAD.IADD R42, R19, 0x1, R28 ;  /* 0x00000001132a7824 */ /* 0x000fe400078e021c */
[----:B------:R-:W0:Y:S03]  /*85f0*/  LDS.128 R28, [UR4+0x30] ;  /* 0x00003004ff1c7984 */ /* 0x000e260008000c00 */
[C---:B------:R-:W-:Y:S02]  /*8600*/  SEL R44, R42.reuse, RZ, !P0 ;  /* 0x000000ff2a2c7207 */ /* 0x040fe40004000000 */
[----:B------:R-:W-:Y:S02]  /*8610*/  SEL R17, R42, R17, !P4 ;  /* 0x000000112a117207 */ /* 0x000fe40006000000 */
[----:B------:R-:W-:Y:S01]  /*8620*/  ISETP.NE.AND P0, PT, R22, RZ, PT ;  /* 0x000000ff1600720c */ /* 0x000fe20003f05270 */
[----:B------:R-:W-:-:S02]  /*8630*/  IMAD.IADD R42, R21, 0x1, R44 ;  /* 0x00000001152a7824 */ /* 0x000fc400078e022c */
[----:B------:R-:W-:-:S03]  /*8640*/  IMAD.IADD R19, R16, 0x1, R18 ;  /* 0x0000000110137824 */ /* 0x000fc600078e0212 */
[----:B------:R-:W-:Y:S02]  /*8650*/  SEL R18, R42, RZ, !P0 ;  /* 0x000000ff2a127207 */ /* 0x000fe40004000000 */
[----:B------:R-:W-:Y:S02]  /*8660*/  SEL R16, R19, R16, !P4 ;  /* 0x0000001013107207 */ /* 0x000fe40006000000 */
[----:B--2---:R-:W-:Y:S01]  /*8670*/  ISETP.NE.AND P4, PT, R24, RZ, PT ;  /* 0x000000ff1800720c */ /* 0x004fe20003f85270 */
[----:B------:R-:W-:Y:S01]  /*8680*/  IMAD.IADD R23, R23, 0x1, R18 ;  /* 0x0000000117177824 */ /* 0x000fe200078e0212 */
[----:B------:R-:W-:Y:S01]  /*8690*/  ISETP.NE.AND P5, PT, R41, 0x3, PT ;  /* 0x000000032900780c */ /* 0x000fe20003fa5270 */
[----:B------:R-:W-:-:S03]  /*86a0*/  IMAD.IADD R19, R19, 0x1, R20 ;  /* 0x0000000113137824 */ /* 0x000fc600078e0214 */
[----:B------:R-:W-:Y:S02]  /*86b0*/  SEL R18, R23, RZ, !P4 ;  /* 0x000000ff17127207 */ /* 0x000fe40006000000 */
[----:B------:R-:W-:Y:S02]  /*86c0*/  SEL R42, R42, R17, !P5 ;  /* 0x000000112a2a7207 */ /* 0x000fe40006800000 */
[----:B------:R-:W-:Y:S01]  /*86d0*/  SEL R16, R19, R16, !P5 ;  /* 0x0000001013107207 */ /* 0x000fe20006800000 */
[----:B------:R-:W-:Y:S01]  /*86e0*/  IMAD.IADD R17, R25, 0x1, R18 ;  /* 0x0000000119117824 */ /* 0x000fe200078e0212 */
[----:B------:R-:W-:Y:S01]  /*86f0*/  ISETP.NE.AND P4, PT, R26, RZ, PT ;  /* 0x000000ff1a00720c */ /* 0x000fe20003f85270 */
[----:B------:R-:W-:Y:S01]  /*8700*/  IMAD.IADD R19, R22, 0x1, R19 ;  /* 0x0000000116137824 */ /* 0x000fe200078e0213 */
[----:B------:R-:W-:Y:S01]  /*8710*/  ISETP.NE.AND P0, PT, R41, 0x4, PT ;  /* 0x000000042900780c */ /* 0x000fe20003f05270 */
[----:B------:R-:W1:Y:S01]  /*8720*/  SHFL.UP PT, R25, R38, 0x1, RZ ;  /* 0x0420000026197989 */ /* 0x000e6200000e00ff */
[----:B------:R-:W-:-:S02]  /*8730*/  SEL R18, R17, RZ, !P4 ;  /* 0x000000ff11127207 */ /* 0x000fc40006000000 */
[C---:B------:R-:W-:Y:S01]  /*8740*/  SEL R16, R19.reuse, R16, !P0 ;  /* 0x0000001013107207 */ /* 0x040fe20004000000 */
[----:B------:R-:W-:Y:S01]  /*8750*/  IMAD.IADD R19, R19, 0x1, R24 ;  /* 0x0000000113137824 */ /* 0x000fe200078e0218 */
[----:B------:R-:W-:Y:S01]  /*8760*/  ISETP.NE.AND P5, PT, R41, 0x5, PT ;  /* 0x000000052900780c */ /* 0x000fe20003fa5270 */
[----:B------:R-:W-:Y:S01]  /*8770*/  IMAD.IADD R27, R27, 0x1, R18 ;  /* 0x000000011b1b7824 */ /* 0x000fe200078e0212 */
[----:B------:R-:W-:Y:S02]  /*8780*/  SEL R42, R23, R42, !P0 ;  /* 0x0000002a172a7207 */ /* 0x000fe40004000000 */
[----:B0-----:R-:W-:Y:S02]  /*8790*/  ISETP.NE.AND P4, PT, R28, RZ, PT ;  /* 0x000000ff1c00720c */ /* 0x001fe40003f85270 */
[----:B------:R-:W-:Y:S01]  /*87a0*/  SEL R16, R19, R16, !P5 ;  /* 0x0000001013107207 */ /* 0x000fe20006800000 */
[----:B------:R-:W-:Y:S01]  /*87b0*/  IMAD.IADD R19, R26, 0x1, R19 ;  /* 0x000000011a137824 */ /* 0x000fe200078e0213 */
[----:B------:R-:W-:Y:S01]  /*87c0*/  SEL R42, R17, R42, !P5 ;  /* 0x0000002a112a7207 */ /* 0x000fe20006800000 */
[----:B------:R-:W0:Y:S01]  /*87d0*/  SHFL.UP PT, R35, R39, 0x1, RZ ;  /* 0x0420000027237989 */ /* 0x000e2200000e00ff */
[----:B------:R-:W-:-:S02]  /*87e0*/  ISETP.NE.AND P5, PT, R41, 0x6, PT ;  /* 0x000000062900780c */ /* 0x000fc40003fa5270 */
[----:B------:R-:W-:Y:S02]  /*87f0*/  SEL R18, R27, RZ, !P4 ;  /* 0x000000ff1b127207 */ /* 0x000fe40006000000 */
[----:B------:R-:W-:Y:S02]  /*8800*/  ISETP.GE.U32.AND P0, PT, R0, 0x20, PT ;  /* 0x000000200000780c */ /* 0x000fe40003f06070 */
[C---:B------:R-:W-:Y:S01]  /*8810*/  SEL R16, R19.reuse, R16, !P5 ;  /* 0x0000001013107207 */ /* 0x040fe20006800000 */
[----:B------:R-:W-:Y:S01]  /*8820*/  IMAD.IADD R19, R19, 0x1, R28 ;  /* 0x0000000113137824 */ /* 0x000fe200078e021c */
[----:B------:R-:W-:Y:S01]  /*8830*/  SEL R42, R27, R42, !P5 ;  /* 0x0000002a1b2a7207 */ /* 0x000fe20006800000 */
[----:B------:R-:W-:Y:S01]  /*8840*/  IMAD.IADD R29, R29, 0x1, R18 ;  /* 0x000000011d1d7824 */ /* 0x000fe200078e0212 */
[----:B------:R-:W-:Y:S02]  /*8850*/  ISETP.NE.AND P4, PT, R41, 0x7, PT ;  /* 0x000000072900780c */ /* 0x000fe40003f85270 */
[----:B------:R-:W-:-:S02]  /*8860*/  ISETP.NE.AND P5, PT, R30, RZ, PT ;  /* 0x000000ff1e00720c */ /* 0x000fc40003fa5270 */
[----:B------:R-:W-:Y:S02]  /*8870*/  SEL R16, R19, R16, !P4 ;  /* 0x0000001013107207 */ /* 0x000fe40006000000 */
[C---:B------:R-:W-:Y:S02]  /*8880*/  SEL R42, R29.reuse, R42, !P4 ;  /* 0x0000002a1d2a7207 */ /* 0x040fe40006000000 */
[----:B------:R-:W-:Y:S02]  /*8890*/  ISETP.NE.AND P4, PT, R40, RZ, P0 ;  /* 0x000000ff2800720c */ /* 0x000fe40000785270 */
[----:B------:R-:W-:Y:S02]  /*88a0*/  SEL R18, R29, RZ, !P5 ;  /* 0x000000ff1d127207 */ /* 0x000fe40006800000 */
[----:B-1----:R-:W-:-:S04]  /*88b0*/  @P0 ISETP.NE.AND P5, PT, R25, RZ, PT ;  /* 0x000000ff1900020c */ /* 0x002fc80003fa5270 */
[----:B------:R-:W-:Y:S02]  /*88c0*/  @P0 SEL R20, R42, RZ, !P5 ;  /* 0x000000ff2a140207 */ /* 0x000fe40006800000 */
[----:B------:R-:W-:-:S03]  /*88d0*/  @P0 ISETP.NE.AND P5, PT, R40, RZ, PT ;  /* 0x000000ff2800020c */ /* 0x000fc60003fa5270 */
[----:B0-----:R-:W-:Y:S01]  /*88e0*/  @P4 IMAD.IADD R42, R35, 0x1, R20 ;  /* 0x00000001232a4824 */ /* 0x001fe200078e0214 */
[----:B------:R-:W-:Y:S01]  /*88f0*/  @P0 SEL R17, R25, RZ, P5 ;  /* 0x000000ff19110207 */ /* 0x000fe20002800000 */
[----:B------:R-:W-:Y:S02]  /*8900*/  IMAD.IADD R30, R30, 0x1, R19 ;  /* 0x000000011e1e7824 */ /* 0x000fe400078e0213 */
[----:B------:R-:W-:Y:S02]  /*8910*/  IMAD.IADD R31, R31, 0x1, R18 ;  /* 0x000000011f1f7824 */ /* 0x000fe400078e0212 */
[----:B------:R-:W-:Y:S02]  /*8920*/  @P0 IMAD.IADD R25, R16, 0x1, R17 ;  /* 0x0000000110190824 */ /* 0x000fe400078e0211 */
[----:B------:R-:W-:Y:S01]  /*8930*/  @P0 IMAD.MOV.U32 R35, RZ, RZ, R42 ;  /* 0x000000ffff230224 */ /* 0x000fe200078e002a */
[----:B------:R-:W-:Y:S06]  /*8940*/  @P0 BRA `(.L_x_1671) ;  /* 0x0000000c001c0947 */ /* 0x000fec0003800000 */
[----:B------:R-:W0:Y:S01]  /*8950*/  LDC.64 R28, c[0x0][0x3b0] ;  /* 0x0000ec00ff1c7b82 */ /* 0x000e220000000a00 */
[----:B------:R-:W-:Y:S01]  /*8960*/  IMAD.U32 R17, RZ, RZ, UR8 ;  /* 0x00000008ff117e24 */ /* 0x000fe2000f8e00ff */
[----:B------:R-:W1:Y:S01]  /*8970*/  LDCU UR5, c[0x0][0x370] ;  /* 0x00006e00ff0577ac */ /* 0x000e620008000800 */
[----:B------:R-:W-:Y:S01]  /*8980*/  @!P6 IMAD.MOV.U32 R18, RZ, RZ, 0x64 ;  /* 0x00000064ff12e424 */ /* 0x000fe200078e00ff */
[----:B------:R2:W-:Y:S01]  /*8990*/  @!P6 STS [UR4+0x74], R30 ;  /* 0x0000741eff00e988 */ /* 0x0005e20008000804 */
[----:B------:R-:W-:Y:S02]  /*89a0*/  @!P6 IMAD.MOV.U32 R19, RZ, RZ, 0x0 ;  /* 0x00000000ff13e424 */ /* 0x000fe400078e00ff */
        /* <DEDUP_REMOVED lines=9> */
.L_x_1672:
[----:B------:R-:W-:Y:S05]  /*8a40*/  NANOSLEEP 0x1c2 ;  /* 0x000001c20000795d */ /* 0x000fea0003800000 */
[----:B------:R-:W-:Y:S01]  /*8a50*/  NOP ;  /* 0x0000000000007918 */ /* 0x000fe20000000000 */
.L_x_1673:
[----:B--2---:R-:W-:-:S03]  /*8a60*/  IMAD.WIDE.U32 R16, R0, 0x10, RZ ;  /* 0x0000001000107825 */ /* 0x004fc600078e00ff */
[----:B------:R-:W-:Y:S02]  /*8a70*/  LOP3.LUT R23, R16, 0xfffffff0, RZ, 0x3c, !PT ;  /* 0xfffffff010177812 */ /* 0x000fe400078e3cff */
[----:B------:R-:W-:Y:S02]  /*8a80*/  LOP3.LUT R17, RZ, R17, RZ, 0x33, !PT ;  /* 0x00000011ff117212 */ /* 0x000fe400078e33ff */
[----:B------:R-:W-:-:S05]  /*8a90*/  IADD3 R22, P0, PT, R28, R23, RZ ;  /* 0x000000171c167210 */ /* 0x000fca0007f1e0ff */
[----:B------:R-:W-:-:S08]  /*8aa0*/  IMAD.X R23, R29, 0x1, R17, P0 ;  /* 0x000000011d177824 */ /* 0x000fd000000e0611 */
.L_x_1675:
[----:B------:R-:W2:Y:S01]  /*8ab0*/  LD.E.128.STRONG.GPU R16, desc[UR10][R22.64+0x200] ;  /* 0x0002000a16107980 */ /* 0x000ea2000c10fd00 */
[----:B------:R-:W-:Y:S05]  /*8ac0*/  YIELD ;  /* 0x0000000000007946 */ /* 0x000fea0003800000 */
[----:B------:R-:W-:Y:S01]  /*8ad0*/  UMOV UR5, 0xffffffff ;  /* 0xffffffff00057882 */ /* 0x000fe20000000000 */
[----:B--2---:R-:W-:-:S04]  /*8ae0*/  ISETP.NE.U32.AND P0, PT, R18, 0x63, PT ;  /* 0x000000631200780c */ /* 0x004fc80003f05070 */
[----:B------:R-:W-:Y:S01]  /*8af0*/  ISETP.NE.AND.EX P0, PT, R19, RZ, PT, P0 ;  /* 0x000000ff1300720c */ /* 0x000fe20003f05300 */
[----:B------:R-:W-:-:S12]  /*8b00*/  BRA.DIV UR5, `(.L_x_1674) ;  /* 0x0000003205007947 */ /* 0x000fd8000b800000 */
[----:B------:R-:W-:-:S13]  /*8b10*/  VOTE.ANY P0, !P0 ;  /* 0x0000000000ff7806 */ /* 0x000fda0004000100 */
.L_x_1732:
        /* <DEDUP_REMOVED lines=20> */
[----:B------:R-:W-:Y:S01]  /*8c60*/  ISETP.GT.AND P0, PT, R24, R27, PT ;  /* 0x0000001b1800720c */ /* 0x000fe20003f04270 */
[----:B------:R-:W-:Y:S01]  /*8c70*/  VIADD R24, R40, 0x8 ;  /* 0x0000000828187836 */ /* 0x000fe20000000000 */
        /* <DEDUP_REMOVED lines=24> */
[----:B------:R-:W-:Y:S01]  /*8e00*/  ISETP.NE.U32.AND P4, PT, R18, 0x65, PT ;  /* 0x000000651200780c */ /* 0x000fe20003f85070 */
[----:B------:R-:W-:Y:S01]  /*8e10*/  VIADD R18, R40, 0x10 ;  /* 0x0000001028127836 */ /* 0x000fe20000000000 */
[----:B------:R-:W-:-:S02]  /*8e20*/  SEL R21, R16, RZ, !P0 ;  /* 0x000000ff10157207 */ /* 0x000fc40004000000 */
[----:B-1----:R-:W-:Y:S02]  /*8e30*/  SEL R17, R22, RZ, !P0 ;  /* 0x000000ff16117207 */ /* 0x002fe40004000000 */
[----:B------:R-:W-:Y:S01]  /*8e40*/  ISETP.NE.AND.EX P4, PT, R19, RZ, PT, P4 ;  /* 0x000000ff1300720c */ /* 0x000fe20003f85340 */
[----:B------:R-:W-:Y:S01]  /*8e50*/  IMAD.IADD R22, R20, 0x1, R21 ;  /* 0x0000000114167824 */ /* 0x000fe200078e0215 */
[----:B------:R-:W-:Y:S01]  /*8e60*/  ISETP.GT.AND P0, PT, R18, R27, PT ;  /* 0x0000001b1200720c */ /* 0x000fe20003f04270 */
[----:B------:R-:W-:Y:S02]  /*8e70*/  IMAD.IADD R38, R42, 0x1, R17 ;  /* 0x000000012a267824 */ /* 0x000fe400078e0211 */
[----:B------:R-:W0:Y:S01]  /*8e80*/  LDC.64 R16, c[0x0][0x3b0] ;  /* 0x0000ec00ff107b82 */ /* 0x000e220000000a00 */
[----:B------:R-:W1:Y:S02]  /*8e90*/  SHFL.DOWN PT, R23, R22, 0x10, R27 ;  /* 0x0a00000016177989 */ /* 0x000e6400000e001b */
[----:B------:R-:W-:-:S02]  /*8ea0*/  ISETP.NE.AND P5, PT, R38, RZ, PT ;  /* 0x000000ff2600720c */ /* 0x000fc40003fa5270 */
[----:B------:R2:W3:Y:S03]  /*8eb0*/  SHFL.DOWN PT, R39, R38, 0x10, R27 ;  /* 0x0a00000026277989 */ /* 0x0004e600000e001b */
[----:B------:R-:W-:Y:S02]  /*8ec0*/  VOTE.ALL P4, P4 ;  /* 0x0000000000ff7806 */ /* 0x000fe40002080000 */
[----:B--2---:R-:W-:-:S05]  /*8ed0*/  LOP3.LUT R27, RZ, R0, RZ, 0x33, !PT ;  /* 0x00000000ff1b7212 */ /* 0x004fca00078e33ff */
[----:B------:R-:W-:Y:S01]  /*8ee0*/  VIADD R27, R27, UR8 ;  /* 0x000000081b1b7c36 */ /* 0x000fe20008000000 */
[----:B-1----:R-:W-:Y:S02]  /*8ef0*/  SEL R23, R23, RZ, !P5 ;  /* 0x000000ff17177207 */ /* 0x002fe40006800000 */
[----:B0-----:R-:W-:Y:S02]  /*8f00*/  IADD3 R42, P5, PT, R16, 0x200, RZ ;  /* 0x00000200102a7810 */ /* 0x001fe40007fbe0ff */
[----:B---3--:R-:W-:Y:S02]  /*8f10*/  SEL R39, R39, RZ, !P0 ;  /* 0x000000ff27277207 */ /* 0x008fe40004000000 */
[----:B------:R-:W-:Y:S01]  /*8f20*/  SEL R23, R23, RZ, !P0 ;  /* 0x000000ff17177207 */ /* 0x000fe20004000000 */
[----:B------:R-:W-:Y:S02]  /*8f30*/  IMAD.X R43, RZ, RZ, R17, P5 ;  /* 0x000000ffff2b7224 */ /* 0x000fe400028e0611 */
[----:B------:R-:W-:-:S02]  /*8f40*/  IMAD.IADD R20, R38, 0x1, R39 ;  /* 0x0000000126147824 */ /* 0x000fc400078e0227 */
[----:B------:R-:W-:-:S07]  /*8f50*/  IMAD.IADD R22, R22, 0x1, R23 ;  /* 0x0000000116167824 */ /* 0x000fce00078e0217 */
.L_x_1746:
[----:B------:R-:W-:Y:S05]  /*8f60*/  @!P4 BRA `(.L_x_1677) ;  /* 0x00000004002cc947 */ /* 0x000fea0003800000 */
.L_x_1681:
[----:B------:R-:W-:-:S07]  /*8f70*/  IMAD.WIDE R38, R27, 0x10, R42 ;  /* 0x000000101b267825 */ /* 0x000fce00078e022a */
.L_x_1679:
[----:B------:R-:W2:Y:S01]  /*8f80*/  LD.E.128.STRONG.GPU R16, desc[UR10][R38.64+-0x200] ;  /* 0xfffe000a26107980 */ /* 0x000ea2000c10fd00 */
[----:B------:R-:W-:Y:S05]  /*8f90*/  YIELD ;  /* 0x0000000000007946 */ /* 0x000fea0003800000 */
[----:B------:R-:W-:Y:S01]  /*8fa0*/  UMOV UR5, 0xffffffff ;  /* 0xffffffff00057882 */ /* 0x000fe20000000000 */
[----:B--2---:R-:W-:-:S04]  /*8fb0*/  ISETP.NE.U32.AND P0, PT, R18, 0x63, PT ;  /* 0x000000631200780c */ /* 0x004fc80003f05070 */
[----:B------:R-:W-:Y:S01]  /*8fc0*/  ISETP.NE.AND.EX P0, PT, R19, RZ, PT, P0 ;  /* 0x000000ff1300720c */ /* 0x000fe20003f05300 */
[----:B------:R-:W-:-:S12]  /*8fd0*/  BRA.DIV UR5, `(.L_x_1678) ;  /* 0x0000003205c07947 */ /* 0x000fd8000b800000 */
[----:B------:R-:W-:-:S13]  /*8fe0*/  VOTE.ANY P0, !P0 ;  /* 0x0000000000ff7806 */ /* 0x000fda0004000100 */
.L_x_1749:
        /* <DEDUP_REMOVED lines=8> */
[----:B------:R-:W-:-:S05]  /*9070*/  LOP3.LUT R21, R21, 0x80000000, R26, 0xec, !PT ;  /* 0x8000000015157812 */ /* 0x000fca00078eec1a */
[----:B------:R-:W-:-:S05]  /*9080*/  VIADD R24, R21, 0xffffffff ;  /* 0xffffffff15187836 */ /* 0x000fca0000000000 */
[----:B------:R-:W-:-:S04]  /*9090*/  LOP3.LUT R24, R21, R24, RZ, 0xc, !PT ;  /* 0x0000001815187212 */ /* 0x000fc800078e0cff */
[----:B------:R0:W1:Y:S02]  /*90a0*/  POPC R41, R24 ;  /* 0x0000001800297309 */ /* 0x0000640000000000 */
        /* <DEDUP_REMOVED lines=33> */
[----:B0-----:R-:W-:Y:S02]  /*92c0*/  SEL R23, R23, RZ, !P4 ;  /* 0x000000ff17177207 */ /* 0x001fe40006000000 */
[----:B------:R-:W-:Y:S01]  /*92d0*/  ISETP.NE.U32.AND P4, PT, R18, 0x65, PT ;  /* 0x000000651200780c */ /* 0x000fe20003f85070 */
[----:B------:R-:W-:Y:S01]  /*92e0*/  VIADD R18, R40, 0x10 ;  /* 0x0000001028127836 */ /* 0x000fe20000000000 */
[----:B------:R-:W-:Y:S02]  /*92f0*/  SEL R23, R23, RZ, !P0 ;  /* 0x000000ff17177207 */ /* 0x000fe40004000000 */
[----:B-1----:R-:W-:Y:S02]  /*9300*/  SEL R17, R17, RZ, !P0 ;  /* 0x000000ff11117207 */ /* 0x002fe40004000000 */
[----:B------:R-:W-:Y:S01]  /*9310*/  ISETP.GT.AND P5, PT, R18, R41, PT ;  /* 0x000000291200720c */ /* 0x000fe20003fa4270 */
[----:B------:R-:W-:Y:S01]  /*9320*/  IMAD.IADD R16, R38, 0x1, R23 ;  /* 0x0000000126107824 */ /* 0x000fe200078e0217 */
[----:B------:R-:W-:Y:S01]  /*9330*/  ISETP.NE.AND.EX P4, PT, R19, RZ, PT, P4 ;  /* 0x000000ff1300720c */ /* 0x000fe20003f85340 */
[----:B------:R-:W-:-:S03]  /*9340*/  IMAD.IADD R17, R46, 0x1, R17 ;  /* 0x000000012e117824 */ /* 0x000fc600078e0211 */
[----:B------:R-:W0:Y:S02]  /*9350*/  SHFL.DOWN PT, R23, R16, 0x10, R41 ;  /* 0x0a00000010177989 */ /* 0x000e2400000e0029 */
[----:B------:R-:W-:Y:S02]  /*9360*/  ISETP.NE.AND P0, PT, R17, RZ, PT ;  /* 0x000000ff1100720c */ /* 0x000fe40003f05270 */
[----:B------:R-:W1:Y:S05]  /*9370*/  SHFL.DOWN PT, R38, R17, 0x10, R41 ;  /* 0x0a00000011267989 */ /* 0x000e6a00000e0029 */
[----:B------:R-:W-:Y:S02]  /*9380*/  VOTE.ALL P4, P4 ;  /* 0x0000000000ff7806 */ /* 0x000fe40002080000 */
[----:B0-----:R-:W-:-:S02]  /*9390*/  SEL R23, R23, RZ, !P0 ;  /* 0x000000ff17177207 */ /* 0x001fc40004000000 */
[----:B------:R-:W-:Y:S02]  /*93a0*/  ISETP.NE.AND P0, PT, R20, RZ, PT ;  /* 0x000000ff1400720c */ /* 0x000fe40003f05270 */
[----:B------:R-:W-:Y:S02]  /*93b0*/  SEL R23, R23, RZ, !P5 ;  /* 0x000000ff17177207 */ /* 0x000fe40006800000 */
[----:B-1----:R-:W-:-:S03]  /*93c0*/  SEL R38, R38, RZ, !P5 ;  /* 0x000000ff26267207 */ /* 0x002fc60006800000 */
[----:B------:R-:W-:Y:S01]  /*93d0*/  IMAD.IADD R23, R16, 0x1, R23 ;  /* 0x0000000110177824 */ /* 0x000fe200078e0217 */
[----:B------:R-:W-:-:S04]  /*93e0*/  IADD3 R20, PT, PT, R17, R38, R20 ;  /* 0x0000002611147210 */ /* 0x000fc80007ffe014 */
[----:B------:R-:W-:-:S05]  /*93f0*/  SEL R23, R23, RZ, !P0 ;  /* 0x000000ff17177207 */ /* 0x000fca0004000000 */
[----:B------:R-:W-:-:S07]  /*9400*/  IMAD.IADD R22, R23, 0x1, R22 ;  /* 0x0000000117167824 */ /* 0x000fce00078e0216 */
.L_x_1763:
[----:B------:R-:W-:Y:S05]  /*9410*/  @P4 BRA `(.L_x_1681) ;  /* 0xfffffff800d44947 */ /* 0x000fea000383ffff */
.L_x_1677:
[----:B------:R-:W-:Y:S01]  /*9420*/  ISETP.NE.AND P4, PT, R40, RZ, PT ;  /* 0x000000ff2800720c */ /* 0x000fe20003f85270 */
[----:B------:R-:W-:Y:S01]  /*9430*/  BSSY.RECONVERGENT B0, `(.L_x_1682) ;  /* 0x0000015000007945 */ /* 0x000fe20003800200 */
[----:B------:R-:W-:Y:S01]  /*9440*/  ISETP.NE.AND P0, PT, R0, RZ, PT ;  /* 0x000000ff0000720c */ /* 0x000fe20003f05270 */
[----:B------:R-:W-:-:S10]  /*9450*/  IMAD.MOV.U32 R21, RZ, RZ, R22 ;  /* 0x000000ffff157224 */ /* 0x000fd400078e0016 */
        /* <DEDUP_REMOVED lines=18> */
.L_x_1683:
[----:B------:R-:W-:Y:S05]  /*9580*/  BSYNC.RECONVERGENT B0 ;  /* 0x0000000000007941 */ /* 0x000fea0003800200 */
.L_x_1682:
[----:B------:R0:W-:Y:S01]  /*9590*/  @!P4 STS.64 [R24+0x48], R20 ;  /* 0x000048141800c388 */ /* 0x0001e20000000a00 */
[----:B------:R-:W-:Y:S02]  /*95a0*/  @!P4 IMAD.MOV.U32 R25, RZ, RZ, R20 ;  /* 0x000000ffff19c224 */ /* 0x000fe400078e0014 */
[----:B------:R-:W-:-:S07]  /*95b0*/  @!P4 IMAD.MOV.U32 R35, RZ, RZ, R22 ;  /* 0x000000ffff23c224 */ /* 0x000fce00078e0016 */
.L_x_1671:
[----:B------:R-:W-:Y:S05]  /*95c0*/  WARPSYNC.ALL ;  /* 0x0000000000007948 */ /* 0x000fea0003800000 */
[C---:B------:R-:W-:Y:S01]  /*95d0*/  ISETP.NE.AND P4, PT, R0.reuse, RZ, PT ;  /* 0x000000ff0000720c */ /* 0x040fe20003f85270 */
[----:B------:R-:W2:Y:S08]  /*95e0*/  S2UR UR5, SR_CgaCtaId ;  /* 0x00000000000579c3 */ /* 0x000eb00000008800 */
[----:B------:R-:W-:Y:S04]  /*95f0*/  BAR.SYNC.DEFER_BLOCKING 0x0 ;  /* 0x0000000000007b1d */ /* 0x000fe80000010000 */
[----:B------:R-:W-:Y:S01]  /*9600*/  @P4 ISETP.NE.AND P5, PT, R25, RZ, PT ;  /* 0x000000ff1900420c */ /* 0x000fe20003fa5270 */
[----:B------:R-:W-:Y:S01]  /*9610*/  IMAD R26, R0, 0x9, RZ ;  /* 0x00000009001a7824 */ /* 0x000fe200078e02ff */
[----:B------:R-:W-:Y:S01]  /*9620*/  ISETP.NE.AND P0, PT, R34, R2, PT ;  /* 0x000000022200720c */ /* 0x000fe20003f05270 */
[----:B------:R-:W-:-:S03]  /*9630*/  UMOV UR4, 0x400 ;  /* 0x0000040000047882 */ /* 0x000fc60000000000 */
[C---:B------:R-:W-:Y:S01]  /*9640*/  ISETP.EQ.OR P0, PT, R26.reuse, UR7, P0 ;  /* 0x000000071a007c0c */ /* 0x040fe20008702670 */
[----:B0-----:R-:W-:Y:S01]  /*9650*/  VIADD R21, R26, 0x7 ;  /* 0x000000071a157836 */ /* 0x001fe20000000000 */
[----:B------:R-:W-:Y:S02]  /*9660*/  BSSY.RECONVERGENT B0, `(.L_x_1684) ;  /* 0x0000148000007945 */ /* 0x000fe40003800200 */
[----:B------:R-:W-:-:S05]  /*9670*/  SEL R24, RZ, 0x1, !P0 ;  /* 0x00000001ff187807 */ /* 0x000fca0004000000 */
[----:B-1----:R-:W-:Y:S02]  /*9680*/  VIADD R20, R24, 0x1 ;  /* 0x0000000118147836 */ /* 0x002fe40000000000 */
[----:B------:R-:W-:Y:S01]  /*9690*/  @!P1 IMAD.MOV R20, RZ, RZ, R24 ;  /* 0x000000ffff149224 */ /* 0x000fe200078e0218 */
[----:B--2---:R-:W-:-:S09]  /*96a0*/  ULEA UR4, UR5, UR4, 0x18 ;  /* 0x0000000405047291 */ /* 0x004fd2000f8ec0ff */
[----:B------:R-:W0:Y:S02]  /*96b0*/  @P4 LDS.64 R16, [UR4+0x48] ;  /* 0x00004804ff104984 */ /* 0x000e240008000a00 */
[----:B0-----:R-:W-:Y:S01]  /*96c0*/  @P4 SEL R18, R17, RZ, !P5 ;  /* 0x000000ff11124207 */ /* 0x001fe20006800000 */
[----:B------:R-:W-:Y:S01]  /*96d0*/  VIADD R17, R26, 0x3 ;  /* 0x000000031a117836 */ /* 0x000fe20000000000 */
[----:B------:R-:W-:Y:S01]  /*96e0*/  ISETP.NE.AND P5, PT, R6, R8, PT ;  /* 0x000000080600720c */ /* 0x000fe20003fa5270 */
[----:B------:R-:W-:Y:S02]  /*96f0*/  @P4 IMAD.IADD R16, R25, 0x1, R16 ;  /* 0x0000000119104824 */ /* 0x000fe400078e0210 */
[----:B------:R-:W-:Y:S01]  /*9700*/  @P4 IMAD.IADD R35, R35, 0x1, R18 ;  /* 0x0000000123234824 */ /* 0x000fe200078e0212 */
[----:B------:R-:W-:Y:S01]  /*9710*/  ISETP.EQ.OR P5, PT, R17, UR7, P5 ;  /* 0x0000000711007c0c */ /* 0x000fe2000afa2670 */
[----:B------:R-:W-:Y:S01]  /*9720*/  @P4 IMAD.MOV.U32 R25, RZ, RZ, R16 ;  /* 0x000000ffff194224 */ /* 0x000fe200078e0010 */
[----:B------:R-:W-:Y:S01]  /*9730*/  ISETP.NE.AND P4, PT, R8, R10, PT ;  /* 0x0000000a0800720c */ /* 0x000fe20003f85270 */
[----:B------:R-:W-:Y:S01]  /*9740*/  VIADD R17, R26, 0x4 ;  /* 0x000000041a117836 */ /* 0x000fe20000000000 */
[----:B------:R-:W-:Y:S01]  /*9750*/  SEL R18, R35, RZ, !P0 ;  /* 0x000000ff23127207 */ /* 0x000fe20004000000 */
[----:B------:R-:W-:Y:S01]  /*9760*/  IMAD.IADD R29, R25, 0x1, R20 ;  /* 0x00000001191d7824 */ /* 0x000fe200078e0214 */
[----:B------:R-:W-:Y:S01]  /*9770*/  ISETP.NE.AND P0, PT, R10, R12, PT ;  /* 0x0000000c0a00720c */ /* 0x000fe20003f05270 */
[----:B------:R-:W-:Y:S01]  /*9780*/  IMAD.IADD R23, R36, 0x1, R25 ;  /* 0x0000000124177824 */ /* 0x000fe200078e0219 */
[----:B------:R-:W-:Y:S01]  /*9790*/  ISETP.EQ.OR P4, PT, R17, UR7, P4 ;  /* 0x0000000711007c0c */ /* 0x000fe2000a782670 */
[----:B------:R-:W-:-:S02]  /*97a0*/  IMAD.IADD R3, R3, 0x1, R18 ;  /* 0x0000000103037824 */ /* 0x000fc400078e0212 */
[----:B------:R-:W-:Y:S02]  /*97b0*/  VIADD R17, R26, 0x5 ;  /* 0x000000051a117836 */ /* 0x000fe40000000000 */
[----:B------:R-:W-:Y:S01]  /*97c0*/  VIADD R46, R29, 0x1 ;  /* 0x000000011d2e7836 */ /* 0x000fe20000000000 */
[----:B------:R-:W-:Y:S01]  /*97d0*/  SEL R18, R3, RZ, !P1 ;  /* 0x000000ff03127207 */ /* 0x000fe20004800000 */
[----:B------:R-:W-:Y:S01]  /*97e0*/  @!P2 IMAD.MOV R46, RZ, RZ, R29 ;  /* 0x000000ffff2ea224 */ /* 0x000fe200078e021d */
[----:B------:R-:W-:Y:S01]  /*97f0*/  ISETP.EQ.OR P0, PT, R17, UR7, P0 ;  /* 0x0000000711007c0c */ /* 0x000fe20008702670 */
[----:B------:R-:W-:Y:S02]  /*9800*/  IMAD.IADD R45, R24, 0x1, R25 ;  /* 0x00000001182d7824 */ /* 0x000fe400078e0219 */
[----:B------:R-:W-:Y:S02]  /*9810*/  IMAD.IADD R5, R5, 0x1, R18 ;  /* 0x0000000105057824 */ /* 0x000fe400078e0212 */
[----:B------:R-:W0:Y:S01]  /*9820*/  LDS.64 R18, [UR4+0x70] ;  /* 0x00007004ff127984 */ /* 0x000e220008000a00 */
[----:B------:R-:W-:-:S02]  /*9830*/  VIADD R17, R46, 0x1 ;  /* 0x000000012e117836 */ /* 0x000fc40000000000 */
[----:B------:R-:W-:Y:S01]  /*9840*/  SEL R22, R5, RZ, !P2 ;  /* 0x000000ff05167207 */ /* 0x000fe20005000000 */
[----:B------:R-:W-:-:S04]  /*9850*/  @!P5 IMAD.MOV R17, RZ, RZ, R46 ;  /* 0x000000ffff11d224 */ /* 0x000fc800078e022e */
[----:B------:R-:W-:-:S05]  /*9860*/  IMAD.IADD R7, R7, 0x1, R22 ;  /* 0x0000000107077824 */ /* 0x000fca00078e0216 */
[----:B------:R-:W-:Y:S02]  /*9870*/  SEL R16, R7, RZ, !P5 ;  /* 0x000000ff07107207 */ /* 0x000fe40006800000 */
[----:B------:R-:W-:-:S03]  /*9880*/  ISETP.NE.AND P5, PT, R14, R32, PT ;  /* 0x000000200e00720c */ /* 0x000fc60003fa5270 */
[----:B------:R-:W-:Y:S01]  /*9890*/  IMAD.IADD R9, R9, 0x1, R16 ;  /* 0x0000000109097824 */ /* 0x000fe200078e0210 */
[----:B------:R-:W-:Y:S01]  /*98a0*/  ISETP.EQ.OR P5, PT, R21, UR7, P5 ;  /* 0x0000000715007c0c */ /* 0x000fe2000afa2670 */
[----:B------:R-:W1:Y:S03]  /*98b0*/  LDS R16, [UR4+0x6c] ;  /* 0x00006c04ff107984 */ /* 0x000e660008000800 */
[----:B------:R-:W-:-:S05]  /*98c0*/  SEL R20, R9, RZ, !P4 ;  /* 0x000000ff09147207 */ /* 0x000fca0006000000 */
[----:B------:R-:W-:Y:S02]  /*98d0*/  IMAD.IADD R11, R11, 0x1, R20 ;  /* 0x000000010b0b7824 */ /* 0x000fe400078e0214 */
[----:B------:R-:W-:Y:S02]  /*98e0*/  VIADD R20, R17, 0x1 ;  /* 0x0000000111147836 */ /* 0x000fe40000000000 */
[----:B------:R-:W-:Y:S01]  /*98f0*/  @!P4 IMAD.MOV R20, RZ, RZ, R17 ;  /* 0x000000ffff14c224 */ /* 0x000fe200078e0211 */
[----:B------:R-:W-:-:S03]  /*9900*/  SEL R22, R11, RZ, !P0 ;  /* 0x000000ff0b167207 */ /* 0x000fc60004000000 */
[----:B------:R-:W-:Y:S02]  /*9910*/  VIADD R21, R20, 0x1 ;  /* 0x0000000114157836 */ /* 0x000fe40000000000 */
[----:B------:R-:W-:Y:S01]  /*9920*/  IMAD.IADD R13, R13, 0x1, R22 ;  /* 0x000000010d0d7824 */ /* 0x000fe200078e0216 */
[----:B0-----:R-:W-:Y:S01]  /*9930*/  ISETP.GE.AND P6, PT, R19, 0x101, PT ;  /* 0x000001011300780c */ /* 0x001fe20003fc6270 */
[----:B------:R-:W-:-:S03]  /*9940*/  @!P0 IMAD.MOV R21, RZ, RZ, R20 ;  /* 0x000000ffff158224 */ /* 0x000fc600078e0214 */
[----:B------:R-:W-:-:S05]  /*9950*/  SEL R22, R13, RZ, !P3 ;  /* 0x000000ff0d167207 */ /* 0x000fca0005800000 */
[----:B------:R-:W-:Y:S02]  /*9960*/  IMAD.IADD R15, R15, 0x1, R22 ;  /* 0x000000010f0f7824 */ /* 0x000fe400078e0216 */
[----:B------:R-:W-:Y:S02]  /*9970*/  VIADD R22, R21, 0x1 ;  /* 0x0000000115167836 */ /* 0x000fe40000000000 */
[----:B------:R-:W-:Y:S01]  /*9980*/  @!P3 IMAD.MOV R22, RZ, RZ, R21 ;  /* 0x000000ffff16b224 */ /* 0x000fe200078e0215 */
[----:B------:R-:W-:-:S05]  /*9990*/  SEL R28, R15, RZ, !P5 ;  /* 0x000000ff0f1c7207 */ /* 0x000fca0006800000 */
[----:B------:R-:W-:Y:S01]  /*99a0*/  IMAD.IADD R33, R33, 0x1, R28 ;  /* 0x0000000121217824 */ /* 0x000fe200078e021c */
[----:B------:R-:W-:Y:S06]  /*99b0*/  @!P6 BRA `(.L_x_1685) ;  /* 0x0000000c004ce947 */ /* 0x000fec0003800000 */
[----:B------:R-:W0:Y:S01]  /*99c0*/  LDS R24, [UR4+0x64] ;  /* 0x00006404ff187984 */ /* 0x000e220008000800 */
[----:B------:R-:W-:Y:S01]  /*99d0*/  ISETP.NE.AND P6, PT, R34, R2, PT ;  /* 0x000000022200720c */ /* 0x000fe20003fc5270 */
[----:B------:R-:W-:Y:S01]  /*99e0*/  IMAD.MOV.U32 R27, RZ, RZ, 0x9 ;  /* 0x00000009ff1b7424 */ /* 0x000fe200078e00ff */
[----:B------:R-:W-:Y:S02]  /*99f0*/  BAR.SYNC.DEFER_BLOCKING 0x0 ;  /* 0x0000000000007b1d */ /* 0x000fe40000010000 */
[----:B------:R-:W-:Y:S01]  /*9a00*/  ISETP.NE.AND P6, PT, R26, UR7, !P6 ;  /* 0x000000071a007c0c */ /* 0x000fe2000f7c5270 */
[CC--:B------:R-:W-:Y:S02]  /*9a10*/  IMAD R26, R0.reuse, R27.reuse, 0x3 ;  /* 0x00000003001a7424 */ /* 0x0c0fe400078e021b */
[----:B------:R-:W-:-:S10]  /*9a20*/  IMAD R27, R0, R27, 0x8 ;  /* 0x00000008001b7424 */ /* 0x000fd400078e021b */
[--C-:B0-----:R-:W-:Y:S02]  /*9a30*/  @!P6 IMAD.IADD R25, R25, 0x1, -R24.reuse ;  /* 0x000000011919e824 */ /* 0x101fe400078e0a18 */
[--C-:B------:R-:W-:Y:S02]  /*9a40*/  @P1 IMAD.IADD R45, R45, 0x1, -R24.reuse ;  /* 0x000000012d2d1824 */ /* 0x100fe400078e0a18 */
[--C-:B------:R-:W-:Y:S01]  /*9a50*/  @P2 IMAD.IADD R29, R29, 0x1, -R24.reuse ;  /* 0x000000011d1d2824 */ /* 0x100fe200078e0a18 */
[----:B------:R-:W-:Y:S01]  /*9a60*/  @!P6 LEA R25, R25, UR4, 0x3 ;  /* 0x000000041919ec11 */ /* 0x000fe2000f8e18ff */
[--C-:B------:R-:W-:Y:S01]  /*9a70*/  @P4 IMAD.IADD R17, R17, 0x1, -R24.reuse ;  /* 0x0000000111114824 */ /* 0x100fe200078e0a18 */
[----:B------:R-:W-:Y:S01]  /*9a80*/  @P1 LEA R45, R45, UR4, 0x3 ;  /* 0x000000042d2d1c11 */ /* 0x000fe2000f8e18ff */
[--C-:B------:R-:W-:Y:S01]  /*9a90*/  @P0 IMAD.IADD R20, R20, 0x1, -R24.reuse ;  /* 0x0000000114140824 */ /* 0x100fe200078e0a18 */
[----:B------:R-:W-:Y:S01]  /*9aa0*/  @P2 LEA R29, R29, UR4, 0x3 ;  /* 0x000000041d1d2c11 */ /* 0x000fe2000f8e18ff */
[----:B------:R2:W-:Y:S01]  /*9ab0*/  @!P6 STS.64 [R25], R34 ;  /* 0x000000221900e388 */ /* 0x0005e20000000a00 */
[----:B------:R-:W-:Y:S01]  /*9ac0*/  ISETP.NE.AND P6, PT, R6, R8, PT ;  /* 0x000000080600720c */ /* 0x000fe20003fc5270 */
[--C-:B------:R-:W-:Y:S01]  /*9ad0*/  @P3 IMAD.IADD R21, R21, 0x1, -R24.reuse ;  /* 0x0000000115153824 */ /* 0x100fe200078e0a18 */
[----:B------:R-:W-:Y:S01]  /*9ae0*/  @P4 LEA R17, R17, UR4, 0x3 ;  /* 0x0000000411114c11 */ /* 0x000fe2000f8e18ff */
[----:B------:R2:W-:Y:S01]  /*9af0*/  @P1 STS.64 [R45], R2 ;  /* 0x000000022d001388 */ /* 0x0005e20000000a00 */
[----:B------:R-:W-:Y:S01]  /*9b00*/  ISETP.NE.AND P6, PT, R26, UR7, !P6 ;  /* 0x000000071a007c0c */ /* 0x000fe2000f7c5270 */
[----:B------:R-:W-:Y:S01]  /*9b10*/  @P5 IMAD.IADD R22, R22, 0x1, -R24 ;  /* 0x0000000116165824 */ /* 0x000fe200078e0a18 */
[----:B------:R-:W-:Y:S01]  /*9b20*/  ISETP.NE.AND P1, PT, R32, R37, PT ;  /* 0x000000252000720c */ /* 0x000fe20003f25270 */
[----:B------:R2:W-:Y:S01]  /*9b30*/  @P2 STS.64 [R29], R4 ;  /* 0x000000041d002388 */ /* 0x0005e20000000a00 */
[----:B------:R-:W-:-:S02]  /*9b40*/  @P0 LEA R20, R20, UR4, 0x3 ;  /* 0x0000000414140c11 */ /* 0x000fc4000f8e18ff */
[----:B------:R-:W-:Y:S02]  /*9b50*/  ISETP.NE.AND P1, PT, R27, UR7, !P1 ;  /* 0x000000071b007c0c */ /* 0x000fe4000cf25270 */
[----:B------:R-:W-:Y:S02]  /*9b60*/  @P3 LEA R21, R21, UR4, 0x3 ;  /* 0x0000000415153c11 */ /* 0x000fe4000f8e18ff */
[----:B------:R-:W-:-:S03]  /*9b70*/  @P5 LEA R22, R22, UR4, 0x3 ;  /* 0x0000000416165c11 */ /* 0x000fc6000f8e18ff */
[----:B------:R-:W-:-:S05]  /*9b80*/  @!P6 IMAD.IADD R46, R46, 0x1, -R24 ;  /* 0x000000012e2ee824 */ /* 0x000fca00078e0a18 */
[----:B------:R-:W-:Y:S01]  /*9b90*/  @!P6 LEA R46, R46, UR4, 0x3 ;  /* 0x000000042e2eec11 */ /* 0x000fe2000f8e18ff */
[----:B------:R-:W-:-:S04]  /*9ba0*/  @!P1 IMAD.IADD R23, R23, 0x1, -R24 ;  /* 0x0000000117179824 */ /* 0x000fc800078e0a18 */
[----:B------:R2:W-:Y:S01]  /*9bb0*/  @!P6 STS.64 [R46], R6 ;  /* 0x000000062e00e388 */ /* 0x0005e20000000a00 */
[----:B------:R-:W-:-:S03]  /*9bc0*/  @!P1 LEA R23, R23, UR4, 0x3 ;  /* 0x0000000417179c11 */ /* 0x000fc6000f8e18ff */
[----:B------:R2:W-:Y:S04]  /*9bd0*/  @P4 STS.64 [R17], R8 ;  /* 0x0000000811004388 */ /* 0x0005e80000000a00 */
[----:B------:R2:W-:Y:S01]  /*9be0*/  @P0 STS.64 [R20], R10 ;  /* 0x0000000a14000388 */ /* 0x0005e20000000a00 */
[----:B------:R-:W-:-:S03]  /*9bf0*/  ISETP.GE.AND P0, PT, R0, R19, PT ;  /* 0x000000130000720c */ /* 0x000fc60003f06270 */
[----:B------:R2:W-:Y:S04]  /*9c00*/  @P3 STS.64 [R21], R12 ;  /* 0x0000000c15003388 */ /* 0x0005e80000000a00 */
[----:B------:R2:W-:Y:S04]  /*9c10*/  @P5 STS.64 [R22], R14 ;  /* 0x0000000e16005388 */ /* 0x0005e80000000a00 */
[----:B------:R2:W-:Y:S01]  /*9c20*/  @!P1 STS.64 [R23], R32 ;  /* 0x0000002017009388 */ /* 0x0005e20000000a00 */
[----:B------:R-:W-:Y:S06]  /*9c30*/  BAR.SYNC.DEFER_BLOCKING 0x0 ;  /* 0x0000000000007b1d */ /* 0x000fec0000010000 */
[----:B------:R-:W-:Y:S05]  /*9c40*/  @P0 BRA `(.L_x_1686) ;  /* 0x0000000c00a40947 */ /* 0x000fea0003800000 */
[----:B--2---:R-:W-:Y:S01]  /*9c50*/  LOP3.LUT R2, RZ, R0, RZ, 0x33, !PT ;  /* 0x00000000ff027212 */ /* 0x004fe200078e33ff */
[----:B------:R-:W-:Y:S01]  /*9c60*/  BSSY.RECONVERGENT B1, `(.L_x_1687) ;  /* 0x000001b000017945 */ /* 0x000fe20003800200 */
[----:B------:R-:W-:-:S03]  /*9c70*/  IMAD.MOV.U32 R36, RZ, RZ, R0 ;  /* 0x000000ffff247224 */ /* 0x000fc600078e0000 */
        /* <DEDUP_REMOVED lines=11> */
[----:B------:R-:W2:Y:S03]  /*9d30*/  LDC.64 R8, c[0x0][0x398] ;  /* 0x0000e600ff087b82 */ /* 0x000ea60000000a00 */
[----:B------:R-:W-:Y:S01]  /*9d40*/  LOP3.LUT R3, R3, 0x300, RZ, 0xc0, !PT ;  /* 0x0000030003037812 */ /* 0x000fe200078ec0ff */
[----:B------:R-:W-:-:S04]  /*9d50*/  IMAD.MOV R12, RZ, RZ, -R2 ;  /* 0x000000ffff0c7224 */ /* 0x000fc800078e0a02 */
[----:B------:R-:W-:-:S07]  /*9d60*/  IMAD.IADD R36, R3, 0x1, R0 ;  /* 0x0000000103247824 */ /* 0x000fce00078e0200 */
.L_x_1689:
[----:B---3--:R3:W4:Y:S01]  /*9d70*/  LDS.64 R14, [R10] ;  /* 0x000000000a0e7984 */ /* 0x0087220000000a00 */
[----:B--2---:R-:W-:-:S04]  /*9d80*/  IMAD.WIDE R4, R11, 0x4, R8 ;  /* 0x000000040b047825 */ /* 0x004fc800078e0208 */
[----:B0-----:R-:W-:-:S04]  /*9d90*/  IMAD.WIDE R2, R11, 0x4, R6 ;  /* 0x000000040b027825 */ /* 0x001fc800078e0206 */
[----:B------:R-:W-:Y:S02]  /*9da0*/  VIADD R12, R12, 0x1 ;  /* 0x000000010c0c7836 */ /* 0x000fe40000000000 */
[----:B------:R-:W-:Y:S02]  /*9db0*/  VIADD R11, R11, 0x100 ;  /* 0x000001000b0b7836 */ /* 0x000fe40000000000 */
[----:B---3--:R-:W-:Y:S01]  /*9dc0*/  VIADD R10, R10, 0x800 ;  /* 0x000008000a0a7836 */ /* 0x008fe20000000000 */
[----:B------:R-:W-:Y:S01]  /*9dd0*/  ISETP.NE.AND P0, PT, R12, RZ, PT ;  /* 0x000000ff0c00720c */ /* 0x000fe20003f05270 */
[----:B----4-:R3:W-:Y:S04]  /*9de0*/  STG.E desc[UR10][R4.64], R14 ;  /* 0x0000000e04007986 */ /* 0x0107e8000c10190a */
[----:B------:R3:W-:Y:S08]  /*9df0*/  STG.E desc[UR10][R2.64], R15 ;  /* 0x0000000f02007986 */ /* 0x0007f0000c10190a */
[----:B------:R-:W-:Y:S05]  /*9e00*/  @P0 BRA `(.L_x_1689) ;  /* 0xfffffffc00d80947 */ /* 0x000fea000383ffff */
.L_x_1688:
[----:B------:R-:W-:Y:S05]  /*9e10*/  BSYNC.RECONVERGENT B1 ;  /* 0x0000000000017941 */ /* 0x000fea0003800200 */
.L_x_1687:
[----:B------:R-:W-:Y:S05]  /*9e20*/  @!P1 BRA `(.L_x_1686) ;  /* 0x0000000c002c9947 */ /* 0x000fea0003800000 */
[----:B------:R-:W0:Y:S01]  /*9e30*/  LDCU.64 UR8, c[0x0][0x398] ;  /* 0x00007300ff0877ac */ /* 0x000e220008000a00 */
[----:B---3--:R-:W-:Y:S01]  /*9e40*/  IMAD.IADD R2, R19, 0x1, -R36 ;  /* 0x0000000113027824 */ /* 0x008fe200078e0a24 */
[----:B------:R-:W-:Y:S01]  /*9e50*/  LEA R3, R36, UR4, 0x3 ;  /* 0x0000000424037c11 */ /* 0x000fe2000f8e18ff */
[----:B------:R-:W-:Y:S01]  /*9e60*/  BSSY.RECONVERGENT B1, `(.L_x_1690) ;  /* 0x0000051000017945 */ /* 0x000fe20003800200 */
[----:B------:R-:W2:Y:S01]  /*9e70*/  LDCU.64 UR12, c[0x0][0x3a0] ;  /* 0x00007400ff0c77ac */ /* 0x000ea20008000a00 */
[----:B------:R-:W-:Y:S02]  /*9e80*/  PLOP3.LUT P0, PT, PT, PT, PT, 0x80, 0x8 ;  /* 0x000000000008781c */ /* 0x000fe40003f0f070 */
[----:B------:R-:W-:Y:S01]  /*9e90*/  ISETP.GT.AND P1, PT, R2, 0xc00, PT ;  /* 0x00000c000200780c */ /* 0x000fe20003f24270 */
[----:B------:R-:W-:Y:S02]  /*9ea0*/  IMAD.IADD R2, R36, 0x1, R24 ;  /* 0x0000000124027824 */ /* 0x000fe400078e0218 */
[----:B------:R-:W-:Y:S01]  /*9eb0*/  VIADD R3, R3, 0x1000 ;  /* 0x0000100003037836 */ /* 0x000fe20000000000 */
[----:B0-----:R-:W-:-:S02]  /*9ec0*/  UIADD3 UR8, UP0, UPT, UR8, 0x800, URZ ;  /* 0x0000080008087890 */ /* 0x001fc4000ff1e0ff */
[----:B--2---:R-:W-:Y:S02]  /*9ed0*/  UIADD3 UR12, UP1, UPT, UR12, 0x800, URZ ;  /* 0x000008000c0c7890 */ /* 0x004fe4000ff3e0ff */
        /* <DEDUP_REMOVED lines=9> */
.L_x_1692:
[----:B--2---:R-:W0:Y:S01]  /*9f70*/  LDS.64 R46, [R3+-0x1000] ;  /* 0xfff00000032e7984 */ /* 0x004e220000000a00 */
[----:B------:R-:W-:-:S03]  /*9f80*/  IMAD.WIDE R48, R2, 0x4, R6 ;  /* 0x0000000402307825 */ /* 0x000fc600078e0206 */
[----:B------:R-:W2:Y:S01]  /*9f90*/  LDS.64 R44, [R3+-0x800] ;  /* 0xfff80000032c7984 */ /* 0x000ea20000000a00 */
[----:B------:R-:W-:-:S03]  /*9fa0*/  IMAD.WIDE R24, R2, 0x4, R4 ;  /* 0x0000000402187825 */ /* 0x000fc600078e0204 */
[----:B------:R-:W3:Y:S01]  /*9fb0*/  LDS.64 R42, [R3] ;  /* 0x00000000032a7984 */ /* 0x000ee20000000a00 */
[----:B------:R-:W-:Y:S02]  /*9fc0*/  VIADD R51, R2, 0x400 ;  /* 0x0000040002337836 */ /* 0x000fe40000000000 */
[----:B------:R-:W-:Y:S01]  /*9fd0*/  VIADD R36, R36, 0x1000 ;  /* 0x0000100024247836 */ /* 0x000fe20000000000 */
[----:B------:R-:W4:Y:S04]  /*9fe0*/  LDS.64 R8, [R3+0x800] ;  /* 0x0008000003087984 */ /* 0x000f280000000a00 */
[----:B------:R-:W5:Y:S01]  /*9ff0*/  LDS.64 R10, [R3+0x1000] ;  /* 0x00100000030a7984 */ /* 0x000f620000000a00 */
[----:B------:R-:W-:-:S03]  /*a000*/  ISETP.GE.AND P1, PT, R36, R17, PT ;  /* 0x000000112400720c */ /* 0x000fc60003f26270 */
[----:B------:R-:W1:Y:S04]  /*a010*/  LDS.64 R12, [R3+0x1800] ;  /* 0x00180000030c7984 */ /* 0x000e680000000a00 */
        /* <DEDUP_REMOVED lines=9> */
[----:B------:R2:W1:Y:S04]  /*a0b0*/  LDS.64 R40, [R3+0x6800] ;  /* 0x0068000003287984 */ /* 0x0004680000000a00 */
[----:B0-----:R-:W-:Y:S04]  /*a0c0*/  STG.E desc[UR10][R48.64+-0x800], R46 ;  /* 0xfff8002e30007986 */ /* 0x001fe8000c10190a */
[----:B------:R0:W-:Y:S01]  /*a0d0*/  STG.E desc[UR10][R24.64+-0x800], R47 ;  /* 0xfff8002f18007986 */ /* 0x0001e2000c10190a */
[----:B--2---:R-:W-:-:S03]  /*a0e0*/  VIADD R3, R3, 0x8000 ;  /* 0x0000800003037836 */ /* 0x004fc60000000000 */
[----:B------:R-:W-:Y:S04]  /*a0f0*/  STG.E desc[UR10][R48.64+-0x400], R44 ;  /* 0xfffc002c30007986 */ /* 0x000fe8000c10190a */
[----:B------:R2:W-:Y:S01]  /*a100*/  STG.E desc[UR10][R24.64+-0x400], R45 ;  /* 0xfffc002d18007986 */ /* 0x0005e2000c10190a */
[----:B0-----:R-:W-:-:S03]  /*a110*/  IMAD.WIDE R46, R51, 0x4, R6 ;  /* 0x00000004332e7825 */ /* 0x001fc600078e0206 */
[----:B---3--:R-:W-:Y:S04]  /*a120*/  STG.E desc[UR10][R48.64], R42 ;  /* 0x0000002a30007986 */ /* 0x008fe8000c10190a */
[----:B------:R0:W-:Y:S01]  /*a130*/  STG.E desc[UR10][R24.64], R43 ;  /* 0x0000002b18007986 */ /* 0x0001e2000c10190a */
[----:B--2---:R-:W-:-:S03]  /*a140*/  IMAD.WIDE R44, R51, 0x4, R4 ;  /* 0x00000004332c7825 */ /* 0x004fc600078e0204 */
[----:B----4-:R-:W-:Y:S01]  /*a150*/  STG.E desc[UR10][R48.64+0x400], R8 ;  /* 0x0004000830007986 */ /* 0x010fe2000c10190a */
[----:B------:R-:W-:-:S03]  /*a160*/  VIADD R51, R2, 0x800 ;  /* 0x0000080002337836 */ /* 0x000fc60000000000 */
[----:B------:R2:W-:Y:S04]  /*a170*/  STG.E desc[UR10][R24.64+0x400], R9 ;  /* 0x0004000918007986 */ /* 0x0005e8000c10190a */
[----:B-----5:R-:W-:Y:S01]  /*a180*/  STG.E desc[UR10][R46.64+-0x800], R10 ;  /* 0xfff8000a2e007986 */ /* 0x020fe2000c10190a */
[----:B0-----:R-:W-:-:S03]  /*a190*/  IMAD.WIDE R42, R51, 0x4, R6 ;  /* 0x00000004332a7825 */ /* 0x001fc600078e0206 */
[----:B------:R0:W-:Y:S04]  /*a1a0*/  STG.E desc[UR10][R44.64+-0x800], R11 ;  /* 0xfff8000b2c007986 */ /* 0x0001e8000c10190a */
[----:B-1----:R-:W-:Y:S01]  /*a1b0*/  STG.E desc[UR10][R46.64+-0x400], R12 ;  /* 0xfffc000c2e007986 */ /* 0x002fe2000c10190a */
[----:B--2---:R-:W-:-:S03]  /*a1c0*/  IMAD.WIDE R8, R51, 0x4, R4 ;  /* 0x0000000433087825 */ /* 0x004fc600078e0204 */
[----:B------:R1:W-:Y:S01]  /*a1d0*/  STG.E desc[UR10][R44.64+-0x400], R13 ;  /* 0xfffc000d2c007986 */ /* 0x0003e2000c10190a */
[C---:B------:R-:W-:Y:S02]  /*a1e0*/  VIADD R25, R2.reuse, 0xc00 ;  /* 0x00000c0002197836 */ /* 0x040fe40000000000 */
[----:B------:R-:W-:Y:S01]  /*a1f0*/  VIADD R2, R2, 0x1000 ;  /* 0x0000100002027836 */ /* 0x000fe20000000000 */
[----:B------:R2:W-:Y:S01]  /*a200*/  STG.E desc[UR10][R46.64], R14 ;  /* 0x0000000e2e007986 */ /* 0x0005e2000c10190a */
[----:B0-----:R-:W-:-:S03]  /*a210*/  IMAD.WIDE R10, R25, 0x4, R6 ;  /* 0x00000004190a7825 */ /* 0x001fc600078e0206 */
[----:B------:R2:W-:Y:S04]  /*a220*/  STG.E desc[UR10][R44.64], R15 ;  /* 0x0000000f2c007986 */ /* 0x0005e8000c10190a */
[----:B------:R2:W-:Y:S01]  /*a230*/  STG.E desc[UR10][R46.64+0x400], R20 ;  /* 0x000400142e007986 */ /* 0x0005e2000c10190a */
[----:B-1----:R-:W-:-:S03]  /*a240*/  IMAD.WIDE R12, R25, 0x4, R4 ;  /* 0x00000004190c7825 */ /* 0x002fc600078e0204 */
        /* <DEDUP_REMOVED lines=18> */
.L_x_1691:
[----:B------:R-:W-:Y:S05]  /*a370*/  BSYNC.RECONVERGENT B1 ;  /* 0x0000000000017941 */ /* 0x000fea0003800200 */
.L_x_1690:
[----:B--2---:R-:W-:Y:S01]  /*a380*/  IMAD.IADD R8, R19, 0x1, -R36 ;  /* 0x0000000113087824 */ /* 0x004fe200078e0a24 */
[----:B------:R-:W-:Y:S04]  /*a390*/  BSSY.RECONVERGENT B1, `(.L_x_1693) ;  /* 0x0000024000017945 */ /* 0x000fe80003800200 */
[----:B------:R-:W-:-:S13]  /*a3a0*/  ISETP.GT.AND P1, PT, R8, 0x400, PT ;  /* 0x000004000800780c */ /* 0x000fda0003f24270 */
[----:B------:R-:W-:Y:S05]  /*a3b0*/  @!P1 BRA `(.L_x_1694) ;  /* 0x0000000000849947 */ /* 0x000fea0003800000 */
[----:B------:R-:W0:Y:S01]  /*a3c0*/  LDS.64 R20, [R3+-0x1000] ;  /* 0xfff0000003147984 */ /* 0x000e220000000a00 */
[C---:B------:R-:W-:Y:S01]  /*a3d0*/  IMAD.WIDE R8, R2.reuse, 0x4, R6 ;  /* 0x0000000402087825 */ /* 0x040fe200078e0206 */
[----:B------:R-:W-:Y:S02]  /*a3e0*/  PLOP3.LUT P0, PT, PT, PT, PT, 0x8, 0x80 ;  /* 0x000000000080781c */ /* 0x000fe40003f0e170 */
[----:B------:R-:W2:Y:S01]  /*a3f0*/  LDS.64 R22, [R3+-0x800] ;  /* 0xfff8000003167984 */ /* 0x000ea20000000a00 */
[----:B------:R-:W-:-:S03]  /*a400*/  IMAD.WIDE R10, R2, 0x4, R4 ;  /* 0x00000004020a7825 */ /* 0x000fc600078e0204 */
[----:B------:R-:W3:Y:S01]  /*a410*/  LDS.64 R24, [R3] ;  /* 0x0000000003187984 */ /* 0x000ee20000000a00 */
[----:B------:R-:W-:Y:S02]  /*a420*/  VIADD R15, R2, 0x400 ;  /* 0x00000400020f7836 */ /* 0x000fe40000000000 */
[----:B------:R-:W-:Y:S01]  /*a430*/  VIADD R36, R36, 0x800 ;  /* 0x0000080024247836 */ /* 0x000fe20000000000 */
[----:B------:R-:W4:Y:S01]  /*a440*/  LDS.64 R26, [R3+0x800] ;  /* 0x00080000031a7984 */ /* 0x000f220000000a00 */
[----:B------:R-:W-:-:S03]  /*a450*/  IMAD.WIDE R12, R15, 0x4, R6 ;  /* 0x000000040f0c7825 */ /* 0x000fc600078e0206 */
[----:B------:R-:W5:Y:S01]  /*a460*/  LDS.64 R28, [R3+0x1000] ;  /* 0x00100000031c7984 */ /* 0x000f620000000a00 */
[----:B------:R-:W-:-:S03]  /*a470*/  IMAD.WIDE R14, R15, 0x4, R4 ;  /* 0x000000040f0e7825 */ /* 0x000fc600078e0204 */
[----:B------:R-:W1:Y:S01]  /*a480*/  LDS.64 R30, [R3+0x1800] ;  /* 0x00180000031e7984 */ /* 0x000e620000000a00 */
[----:B------:R-:W-:-:S03]  /*a490*/  VIADD R2, R2, 0x800 ;  /* 0x0000080002027836 */ /* 0x000fc60000000000 */
[----:B------:R-:W1:Y:S04]  /*a4a0*/  LDS.64 R32, [R3+0x2000] ;  /* 0x0020000003207984 */ /* 0x000e680000000a00 */
[----:B------:R0:W1:Y:S02]  /*a4b0*/  LDS.64 R34, [R3+0x2800] ;  /* 0x0028000003227984 */ /* 0x0000640000000a00 */
[----:B0-----:R-:W-:Y:S02]  /*a4c0*/  VIADD R3, R3, 0x4000 ;  /* 0x0000400003037836 */ /* 0x001fe40000000000 */
[----:B------:R0:W-:Y:S04]  /*a4d0*/  STG.E desc[UR10][R8.64+-0x800], R20 ;  /* 0xfff8001408007986 */ /* 0x0001e8000c10190a */
        /* <DEDUP_REMOVED lines=9> */
[----:B-1----:R0:W-:Y:S04]  /*a570*/  STG.E desc[UR10][R12.64+-0x400], R30 ;  /* 0xfffc001e0c007986 */ /* 0x0021e8000c10190a */
[----:B------:R0:W-:Y:S04]  /*a580*/  STG.E desc[UR10][R14.64+-0x400], R31 ;  /* 0xfffc001f0e007986 */ /* 0x0001e8000c10190a */
[----:B------:R0:W-:Y:S04]  /*a590*/  STG.E desc[UR10][R12.64], R32 ;  /* 0x000000200c007986 */ /* 0x0001e8000c10190a */
[----:B------:R0:W-:Y:S04]  /*a5a0*/  STG.E desc[UR10][R14.64], R33 ;  /* 0x000000210e007986 */ /* 0x0001e8000c10190a */
[----:B------:R0:W-:Y:S04]  /*a5b0*/  STG.E desc[UR10][R12.64+0x400], R34 ;  /* 0x000400220c007986 */ /* 0x0001e8000c10190a */
[----:B------:R0:W-:Y:S02]  /*a5c0*/  STG.E desc[UR10][R14.64+0x400], R35 ;  /* 0x000400230e007986 */ /* 0x0001e4000c10190a */
.L_x_1694:
[----:B------:R-:W-:Y:S05]  /*a5d0*/  BSYNC.RECONVERGENT B1 ;  /* 0x0000000000017941 */ /* 0x000fea0003800200 */
.L_x_1693:
[----:B------:R-:W-:-:S13]  /*a5e0*/  ISETP.LT.OR P0, PT, R36, R19, P0 ;  /* 0x000000132400720c */ /* 0x000fda0000701670 */
[----:B------:R-:W-:Y:S05]  /*a5f0*/  @!P0 BRA `(.L_x_1686) ;  /* 0x0000000400388947 */ /* 0x000fea0003800000 */
[----:B0-----:R-:W0:Y:S01]  /*a600*/  LDS.64 R8, [R3+-0x1000] ;  /* 0xfff0000003087984 */ /* 0x001e220000000a00 */
[----:B------:R-:W-:-:S03]  /*a610*/  IMAD.WIDE R6, R2, 0x4, R6 ;  /* 0x0000000402067825 */ /* 0x000fc600078e0206 */
[----:B------:R-:W2:Y:S01]  /*a620*/  LDS.64 R10, [R3+-0x800] ;  /* 0xfff80000030a7984 */ /* 0x000ea20000000a00 */
[----:B------:R-:W-:-:S03]  /*a630*/  IMAD.WIDE R4, R2, 0x4, R4 ;  /* 0x0000000402047825 */ /* 0x000fc600078e0204 */
[----:B------:R-:W3:Y:S04]  /*a640*/  LDS.64 R12, [R3] ;  /* 0x00000000030c7984 */ /* 0x000ee80000000a00 */
[----:B------:R-:W4:Y:S04]  /*a650*/  LDS.64 R14, [R3+0x800] ;  /* 0x00080000030e7984 */ /* 0x000f280000000a00 */
        /* <DEDUP_REMOVED lines=8> */
[----:B------:R-:W-:Y:S05]  /*a6e0*/  BRA `(.L_x_1686) ;  /* 0x0000000000fc7947 */ /* 0x000fea0003800000 */
.L_x_1685:
[----:B------:R-:W-:Y:S01]  /*a6f0*/  ISETP.NE.AND P6, PT, R34, R2, PT ;  /* 0x000000022200720c */ /* 0x000fe20003fc5270 */
[----:B------:R-:W0:Y:S01]  /*a700*/  @P1 LDC.64 R30, c[0x0][0x398] ;  /* 0x0000e600ff1e1b82 */ /* 0x000e220000000a00 */
[----:B------:R-:W-:Y:S02]  /*a710*/  IMAD.MOV.U32 R19, RZ, RZ, 0x9 ;  /* 0x00000009ff137424 */ /* 0x000fe400078e00ff */
[----:B------:R-:W-:Y:S02]  /*a720*/  ISETP.NE.AND P6, PT, R26, UR7, !P6 ;  /* 0x000000071a007c0c */ /* 0x000fe4000f7c5270 */
[CC--:B------:R-:W-:Y:S02]  /*a730*/  IMAD R24, R0.reuse, R19.reuse, 0x3 ;  /* 0x0000000300187424 */ /* 0x0c0fe400078e0213 */
[----:B------:R-:W-:Y:S01]  /*a740*/  IMAD R19, R0, R19, 0x8 ;  /* 0x0000000800137424 */ /* 0x000fe200078e0213 */
[----:B------:R-:W2:Y:S08]  /*a750*/  @P1 LDC.64 R38, c[0x0][0x3a0] ;  /* 0x0000e800ff261b82 */ /* 0x000eb00000000a00 */
[----:B------:R-:W3:Y:S08]  /*a760*/  @!P6 LDC.64 R50, c[0x0][0x398] ;  /* 0x0000e600ff32eb82 */ /* 0x000ef00000000a00 */
[----:B------:R-:W4:Y:S01]  /*a770*/  @!P6 LDC.64 R48, c[0x0][0x3a0] ;  /* 0x0000e800ff30eb82 */ /* 0x000f220000000a00 */
[----:B0-----:R-:W-:-:S07]  /*a780*/  @P1 IMAD.WIDE R42, R45, 0x4, R30 ;  /* 0x000000042d2a1825 */ /* 0x001fce00078e021e */
[----:B------:R-:W0:Y:S01]  /*a790*/  @P2 LDC.64 R26, c[0x0][0x3a0] ;  /* 0x0000e800ff1a2b82 */ /* 0x000e220000000a00 */
[----:B--2---:R-:W-:-:S04]  /*a7a0*/  @P1 IMAD.WIDE R44, R45, 0x4, R38 ;  /* 0x000000042d2c1825 */ /* 0x004fc800078e0226 */
[----:B---3--:R-:W-:-:S03]  /*a7b0*/  @!P6 IMAD.WIDE R50, R25, 0x4, R50 ;  /* 0x000000041932e825 */ /* 0x008fc600078e0232 */
[----:B------:R-:W2:Y:S02]  /*a7c0*/  @P4 LDC.64 R30, c[0x0][0x398] ;  /* 0x0000e600ff1e4b82 */ /* 0x000ea40000000a00 */
[----:B------:R-:W-:Y:S01]  /*a7d0*/  @!P6 STG.E desc[UR10][R50.64], R34 ;  /* 0x000000223200e986 */ /* 0x000fe2000c10190a */
[----:B----4-:R-:W-:-:S05]  /*a7e0*/  @!P6 IMAD.WIDE R48, R25, 0x4, R48 ;  /* 0x000000041930e825 */ /* 0x010fca00078e0230 */
[----:B------:R0:W-:Y:S01]  /*a7f0*/  @!P6 STG.E desc[UR10][R48.64], R35 ;  /* 0x000000233000e986 */ /* 0x0001e2000c10190a */
[----:B------:R-:W-:-:S03]  /*a800*/  ISETP.NE.AND P6, PT, R6, R8, PT ;  /* 0x000000080600720c */ /* 0x000fc60003fc5270 */
[----:B------:R-:W-:Y:S01]  /*a810*/  @P1 STG.E desc[UR10][R42.64], R2 ;  /* 0x000000022a001986 */ /* 0x000fe2000c10190a */
[----:B------:R-:W-:Y:S02]  /*a820*/  ISETP.NE.AND P6, PT, R24, UR7, !P6 ;  /* 0x0000000718007c0c */ /* 0x000fe4000f7c5270 */
[----:B------:R-:W3:Y:S01]  /*a830*/  @P2 LDC.64 R24, c[0x0][0x398] ;  /* 0x0000e600ff182b82 */ /* 0x000ee20000000a00 */
[----:B------:R4:W-:Y:S01]  /*a840*/  @P1 STG.E desc[UR10][R44.64], R3 ;  /* 0x000000032c001986 */ /* 0x0009e2000c10190a */
[----:B------:R-:W-:Y:S01]  /*a850*/  ISETP.NE.AND P1, PT, R32, R37, PT ;  /* 0x000000252000720c */ /* 0x000fe20003f25270 */
[----:B0-----:R-:W-:-:S03]  /*a860*/  @P2 IMAD.WIDE R48, R29, 0x4, R26 ;  /* 0x000000041d302825 */ /* 0x001fc600078e021a */
[----:B------:R-:W-:Y:S02]  /*a870*/  ISETP.NE.AND P1, PT, R19, UR7, !P1 ;  /* 0x0000000713007c0c */ /* 0x000fe4000cf25270 */
[----:B------:R-:W0:Y:S01]  /*a880*/  @P0 LDC.64 R26, c[0x0][0x3a0] ;  /* 0x0000e800ff1a0b82 */ /* 0x000e220000000a00 */
[----:B--2---:R-:W-:-:S07]  /*a890*/  @P4 IMAD.WIDE R30, R17, 0x4, R30 ;  /* 0x00000004111e4825 */ /* 0x004fce00078e021e */
[----:B------:R-:W2:Y:S08]  /*a8a0*/  @!P6 LDC.64 R40, c[0x0][0x398] ;  /* 0x0000e600ff28eb82 */ /* 0x000eb00000000a00 */
[----:B------:R-:W5:Y:S01]  /*a8b0*/  @!P6 LDC.64 R38, c[0x0][0x3a0] ;  /* 0x0000e800ff26eb82 */ /* 0x000f620000000a00 */
[----:B---3--:R-:W-:-:S05]  /*a8c0*/  @P2 IMAD.WIDE R34, R29, 0x4, R24 ;  /* 0x000000041d222825 */ /* 0x008fca00078e0218 */
[----:B------:R3:W-:Y:S02]  /*a8d0*/  @P2 STG.E desc[UR10][R34.64], R4 ;  /* 0x0000000422002986 */ /* 0x0007e4000c10190a */
[----:B------:R-:W1:Y:S01]  /*a8e0*/  @P4 LDC.64 R24, c[0x0][0x3a0] ;  /* 0x0000e800ff184b82 */ /* 0x000e620000000a00 */
[----:B0-----:R-:W-:Y:S01]  /*a8f0*/  @P0 IMAD.WIDE R26, R20, 0x4, R26 ;  /* 0x00000004141a0825 */ /* 0x001fe200078e021a */
[----:B------:R0:W-:Y:S06]  /*a900*/  @P2 STG.E desc[UR10][R48.64], R5 ;  /* 0x0000000530002986 */ /* 0x0001ec000c10190a */
[----:B------:R-:W3:Y:S01]  /*a910*/  @P0 LDC.64 R28, c[0x0][0x398] ;  /* 0x0000e600ff1c0b82 */ /* 0x000ee20000000a00 */
[----:B--2---:R-:W-:-:S05]  /*a920*/  @!P6 IMAD.WIDE R50, R46, 0x4, R40 ;  /* 0x000000042e32e825 */ /* 0x004fca00078e0228 */
[----:B------:R0:W-:Y:S02]  /*a930*/  @!P6 STG.E desc[UR10][R50.64], R6 ;  /* 0x000000063200e986 */ /* 0x0001e4000c10190a */
[----:B----4-:R-:W2:Y:S01]  /*a940*/  @P3 LDC.64 R2, c[0x0][0x398] ;  /* 0x0000e600ff023b82 */ /* 0x010ea20000000a00 */
[----:B-----5:R-:W-:-:S05]  /*a950*/  @!P6 IMAD.WIDE R46, R46, 0x4, R38 ;  /* 0x000000042e2ee825 */ /* 0x020fca00078e0226 */
[----:B------:R0:W-:Y:S02]  /*a960*/  @!P6 STG.E desc[UR10][R46.64], R7 ;  /* 0x000000072e00e986 */ /* 0x0001e4000c10190a */
[----:B------:R-:W4:Y:S01]  /*a970*/  @P3 LDC.64 R44, c[0x0][0x3a0] ;  /* 0x0000e800ff2c3b82 */ /* 0x000f220000000a00 */
[----:B-1----:R-:W-:Y:S01]  /*a980*/  @P4 IMAD.WIDE R24, R17, 0x4, R24 ;  /* 0x0000000411184825 */ /* 0x002fe200078e0218 */
[----:B------:R0:W-:Y:S04]  /*a990*/  @P4 STG.E desc[UR10][R30.64], R8 ;  /* 0x000000081e004986 */ /* 0x0001e8000c10190a */
[----:B------:R0:W-:Y:S02]  /*a9a0*/  @P4 STG.E desc[UR10][R24.64], R9 ;  /* 0x0000000918004986 */ /* 0x0001e4000c10190a */
[----:B------:R-:W1:Y:S01]  /*a9b0*/  @P5 LDC.64 R42, c[0x0][0x398] ;  /* 0x0000e600ff2a5b82 */ /* 0x000e620000000a00 */
[----:B---3--:R-:W-:-:S05]  /*a9c0*/  @P0 IMAD.WIDE R28, R20, 0x4, R28 ;  /* 0x00000004141c0825 */ /* 0x008fca00078e021c */
[----:B------:R0:W-:Y:S02]  /*a9d0*/  @P0 STG.E desc[UR10][R28.64], R10 ;  /* 0x0000000a1c000986 */ /* 0x0001e4000c10190a */
[----:B------:R-:W3:Y:S01]  /*a9e0*/  @P5 LDC.64 R34, c[0x0][0x3a0] ;  /* 0x0000e800ff225b82 */ /* 0x000ee20000000a00 */
[C---:B--2---:R-:W-:Y:S01]  /*a9f0*/  @P3 IMAD.WIDE R2, R21.reuse, 0x4, R2 ;  /* 0x0000000415023825 */ /* 0x044fe200078e0202 */
[----:B------:R0:W-:Y:S04]  /*aa00*/  @P0 STG.E desc[UR10][R26.64], R11 ;  /* 0x0000000b1a000986 */ /* 0x0001e8000c10190a */
[----:B------:R0:W-:Y:S02]  /*aa10*/  @P3 STG.E desc[UR10][R2.64], R12 ;  /* 0x0000000c02003986 */ /* 0x0001e4000c10190a */
[----:B------:R-:W2:Y:S01]  /*aa20*/  @!P1 LDC.64 R38, c[0x0][0x398] ;  /* 0x0000e600ff269b82 */ /* 0x000ea20000000a00 */
[----:B----4-:R-:W-:-:S05]  /*aa30*/  @P3 IMAD.WIDE R44, R21, 0x4, R44 ;  /* 0x00000004152c3825 */ /* 0x010fca00078e022c */
[----:B------:R0:W-:Y:S02]  /*aa40*/  @P3 STG.E desc[UR10][R44.64], R13 ;  /* 0x0000000d2c003986 */ /* 0x0001e4000c10190a */
[----:B------:R-:W4:Y:S01]  /*aa50*/  @!P1 LDC.64 R40, c[0x0][0x3a0] ;  /* 0x0000e800ff289b82 */ /* 0x000f220000000a00 */
[----:B-1----:R-:W-:-:S05]  /*aa60*/  @P5 IMAD.WIDE R42, R22, 0x4, R42 ;  /* 0x00000004162a5825 */ /* 0x002fca00078e022a */
[----:B------:R0:W-:Y:S01]  /*aa70*/  @P5 STG.E desc[UR10][R42.64], R14 ;  /* 0x0000000e2a005986 */ /* 0x0001e2000c10190a */
[----:B---3--:R-:W-:-:S05]  /*aa80*/  @P5 IMAD.WIDE R34, R22, 0x4, R34 ;  /* 0x0000000416225825 */ /* 0x008fca00078e0222 */
[----:B------:R0:W-:Y:S01]  /*aa90*/  @P5 STG.E desc[UR10][R34.64], R15 ;  /* 0x0000000f22005986 */ /* 0x0001e2000c10190a */
[----:B--2---:R-:W-:-:S05]  /*aaa0*/  @!P1 IMAD.WIDE R38, R23, 0x4, R38 ;  /* 0x0000000417269825 */ /* 0x004fca00078e0226 */
[----:B------:R0:W-:Y:S01]  /*aab0*/  @!P1 STG.E desc[UR10][R38.64], R32 ;  /* 0x0000002026009986 */ /* 0x0001e2000c10190a */
[----:B----4-:R-:W-:-:S05]  /*aac0*/  @!P1 IMAD.WIDE R40, R23, 0x4, R40 ;  /* 0x0000000417289825 */ /* 0x010fca00078e0228 */
[----:B------:R0:W-:Y:S02]  /*aad0*/  @!P1 STG.E desc[UR10][R40.64], R33 ;  /* 0x0000002128009986 */ /* 0x0001e4000c10190a */
.L_x_1686:
[----:B------:R-:W-:Y:S05]  /*aae0*/  BSYNC.RECONVERGENT B0 ;  /* 0x0000000000007941 */ /* 0x000fea0003800200 */
.L_x_1684:
[----:B------:R-:W-:-:S13]  /*aaf0*/  ISETP.NE.AND P0, PT, R0, 0xff, PT ;  /* 0x000000ff0000780c */ /* 0x000fda0003f05270 */
[----:B------:R-:W-:Y:S05]  /*ab00*/  @P0 EXIT ;  /* 0x000000000000094d */ /* 0x000fea0003800000 */
[----:B0-2---:R-:W0:Y:S01]  /*ab10*/  LDC.64 R6, c[0x0][0x3a8] ;  /* 0x0000ea00ff067b82 */ /* 0x005e220000000a00 */
[----:B------:R-:W-:-:S09]  /*ab20*/  UISETP.NE.AND UP0, UPT, UR7, 0x900, UPT ;  /* 0x000009000700788c */ /* 0x000fd2000bf05270 */
[----:B------:R-:W-:Y:S05]  /*ab30*/  BRA.U UP0, `(.L_x_1695) ;  /* 0x00000001001c7547 */ /* 0x000fea000b800000 */
[----:B---3--:R-:W1:Y:S08]  /*ab40*/  LDC.64 R2, c[0x0][0x398] ;  /* 0x0000e600ff027b82 */ /* 0x008e700000000a00 */
[----:B------:R-:W2:Y:S01]  /*ab50*/  LDC.64 R4, c[0x0][0x3a0] ;  /* 0x0000e800ff047b82 */ /* 0x000ea20000000a00 */
[----:B-1----:R-:W-:-:S05]  /*ab60*/  IMAD.WIDE R2, R16, 0x4, R2 ;  /* 0x0000000410027825 */ /* 0x002fca00078e0202 */
[----:B------:R4:W-:Y:S01]  /*ab70*/  STG.E desc[UR10][R2.64], R37 ;  /* 0x0000002502007986 */ /* 0x0009e2000c10190a */
[----:B--2---:R-:W-:-:S04]  /*ab80*/  IMAD.WIDE R4, R16, 0x4, R4 ;  /* 0x0000000410047825 */ /* 0x004fc800078e0204 */
[----:B------:R-:W-:Y:S01]  /*ab90*/  VIADD R16, R16, 0x1 ;  /* 0x0000000110107836 */ /* 0x000fe20000000000 */
[----:B------:R4:W-:Y:S06]  /*aba0*/  STG.E desc[UR10][R4.64], R18 ;  /* 0x0000001204007986 */ /* 0x0009ec000c10190a */
.L_x_1695:
[----:B01----:R-:W-:Y:S01]  /*abb0*/  STG.E desc[UR10][R6.64], R16 ;  /* 0x0000001006007986 */ /* 0x003fe2000c10190a */
[----:B------:R-:W-:Y:S05]  /*abc0*/  EXIT ;  /* 0x000000000000794d */ /* 0x000fea0003800000 */
.L_x_1639:
[----:B------:R-:W-:Y:S01]  /*abd0*/  BSSY B0, `(.L_x_1696) ;  /* 0x0000006000007945 */ /* 0x000fe20003800000 */
[----:B------:R-:W-:Y:S01]  /*abe0*/  PLOP3.LUT P0, PT, P0, PT, PT, 0x8, 0x80 ;  /* 0x000000000080781c */ /* 0x000fe2000070e170 */
[----:B------:R-:W-:-:S12]  /*abf0*/  IMAD.MOV.U32 R21, RZ, RZ, -0x1 ;  /* 0xffffffffff157424 */ /* 0x000fd800078e00ff */
[----:B------:R-:W-:Y:S05]  /*ac00*/  WARPSYNC.COLLECTIVE R21, `(.L_x_1697) ;  /* 0x0000000015087348 */ /* 0x000fea0003c00000 */
[----:B------:R-:W-:Y:S01]  /*ac10*/  VOTE.ANY P0, P0 ;  /* 0x0000000000ff7806 */ /* 0x000fe20000000100 */
[----:B------:R-:W-:-:S12]  /*ac20*/  ENDCOLLECTIVE ;  /* 0x000000000000791b */ /* 0x000fd80003800000 */
.L_x_1697:
[----:B------:R-:W-:Y:S05]  /*ac30*/  BSYNC B0 ;  /* 0x0000000000007941 */ /* 0x000fea0003800000 */
.L_x_1696:
[----:B------:R-:W-:Y:S05]  /*ac40*/  BRA `(.L_x_1698) ;  /* 0xffffff8400987947 */ /* 0x000fea000383ffff */
.L_x_1641:
[----:B------:R-:W0:Y:S01]  /*ac50*/  S2R R26, SR_GEMASK ;  /* 0x00000000001a7919 */ /* 0x000e220000003c00 */
[----:B------:R-:W-:Y:S01]  /*ac60*/  BSSY B0, `(.L_x_1699) ;  /* 0x0000006000007945 */ /* 0x000fe20003800000 */
[----:B------:R-:W-:Y:S01]  /*ac70*/  PLOP3.LUT P0, PT, P0, PT, PT, 0x8, 0x80 ;  /* 0x000000000080781c */ /* 0x000fe2000070e170 */
[----:B------:R-:W-:-:S12]  /*ac80*/  IMAD.MOV.U32 R21, RZ, RZ, -0x1 ;  /* 0xffffffffff157424 */ /* 0x000fd800078e00ff */
[----:B0-----:R-:W-:Y:S05]  /*ac90*/  WARPSYNC.COLLECTIVE R21, `(.L_x_1700) ;  /* 0x0000000015087348 */ /* 0x001fea0003c00000 */
[----:B------:R-:W-:Y:S01]  /*aca0*/  VOTE.ANY R21, PT, P0 ;  /* 0x0000000000157806 */ /* 0x000fe200000e0100 */
[----:B0-----:R-:W-:Y:S06]  /*acb0*/  ENDCOLLECTIVE ;  /* 0x000000000000791b */ /* 0x001fec0003800000 */
.L_x_1700:
[----:B------:R-:W-:Y:S05]  /*acc0*/  BSYNC B0 ;  /* 0x0000000000007941 */ /* 0x000fea0003800000 */
.L_x_1699:
[----:B------:R-:W-:Y:S01]  /*acd0*/  LOP3.LUT R21, R21, 0x80000000, R26, 0xec, !PT ;  /* 0x8000000015157812 */ /* 0x000fe200078eec1a */
[----:B------:R-:W-:Y:S01]  /*ace0*/  IMAD.MOV.U32 R24, RZ, RZ, R16 ;  /* 0x000000ffff187224 */ /* 0x000fe200078e0010 */
[----:B------:R-:W-:Y:S02]  /*acf0*/  ISETP.NE.U32.AND P4, PT, R18, 0x65, PT ;  /* 0x000000651200780c */ /* 0x000fe40003f85070 */
[----:B------:R-:W-:Y:S01]  /*ad00*/  ISETP.NE.AND P2, PT, R16, RZ, PT ;  /* 0x000000ff1000720c */ /* 0x000fe20003f45270 */
[----:B------:R-:W-:Y:S01]  /*ad10*/  VIADD R20, R21, 0xffffffff ;  /* 0xffffffff15147836 */ /* 0x000fe20000000000 */
[----:B------:R-:W-:Y:S01]  /*ad20*/  ISETP.NE.AND.EX P4, PT, R19, RZ, PT, P4 ;  /* 0x000000ff1300720c */ /* 0x000fe20003f85340 */
[----:B------:R-:W-:-:S03]  /*ad30*/  IMAD.MOV.U32 R19, RZ, RZ, 0x1 ;  /* 0x00000001ff137424 */ /* 0x000fc600078e00ff */
[----:B------:R-:W-:Y:S01]  /*ad40*/  LOP3.LUT R20, R21, R20, RZ, 0xc, !PT ;  /* 0x0000001415147212 */ /* 0x000fe200078e0cff */
[----:B------:R-:W-:-:S03]  /*ad50*/  IMAD.MOV.U32 R21, RZ, RZ, -0x1 ;  /* 0xffffffffff157424 */ /* 0x000fc600078e00ff */
[----:B------:R-:W0:Y:S02]  /*ad60*/  POPC R27, R20 ;  /* 0x00000014001b7309 */ /* 0x000e240000000000 */
[----:B0-----:R-:W-:-:S07]  /*ad70*/  IMAD.MOV.U32 R18, RZ, RZ, R27 ;  /* 0x000000ffff127224 */ /* 0x001fce00078e001b */
[----:B------:R-:W-:Y:S05]  /*ad80*/  WARPSYNC.COLLECTIVE R21, `(.L_x_1701) ;  /* 0x0000000015087348 */ /* 0x000fea0003c00000 */
[----:B------:R0:W1:Y:S02]  /*ad90*/  SHFL.DOWN P0, R23, R24, R19, R18 ;  /* 0x0800001318177389 */ /* 0x0000640000000012 */
[----:B01----:R-:W-:Y:S05]  /*ada0*/  ENDCOLLECTIVE ;  /* 0x000000000000791b */ /* 0x003fea0003800000 */
.L_x_1701:
[----:B------:R-:W-:Y:S02]  /*adb0*/  IMAD.MOV.U32 R24, RZ, RZ, R17 ;  /* 0x000000ffff187224 */ /* 0x000fe400078e0011 */
[----:B------:R-:W-:-:S07]  /*adc0*/  IMAD.MOV.U32 R22, RZ, RZ, R23 ;  /* 0x000000ffff167224 */ /* 0x000fce00078e0017 */
[----:B------:R-:W-:Y:S05]  /*add0*/  WARPSYNC.COLLECTIVE R21, `(.L_x_1702) ;  /* 0x0000000015087348 */ /* 0x000fea0003c00000 */
[----:B------:R0:W1:Y:S02]  /*ade0*/  SHFL.DOWN P0, R23, R24, R19, R18 ;  /* 0x0800001318177389 */ /* 0x0000640000000012 */
[----:B01----:R-:W-:Y:S05]  /*adf0*/  ENDCOLLECTIVE ;  /* 0x000000000000791b */ /* 0x003fea0003800000 */
.L_x_1702:
[----:B------:R-:W-:Y:S01]  /*ae00*/  IMAD.MOV.U32 R19, RZ, RZ, 0x2 ;  /* 0x00000002ff137424 */ /* 0x000fe200078e00ff */
[----:B------:R-:W-:Y:S02]  /*ae10*/  ISETP.GE.AND P0, PT, R36, R27, PT ;  /* 0x0000001b2400720c */ /* 0x000fe40003f06270 */
[----:B------:R-:W-:Y:S02]  /*ae20*/  SEL R20, R23, RZ, !P2 ;  /* 0x000000ff17147207 */ /* 0x000fe40005000000 */
[----:B------:R-:W-:Y:S02]  /*ae30*/  SEL R23, R22, RZ, !P0 ;  /* 0x000000ff16177207 */ /* 0x000fe40004000000 */
[----:B------:R-:W-:-:S03]  /*ae40*/  SEL R39, R20, RZ, !P0 ;  /* 0x000000ff14277207 */ /* 0x000fc60004000000 */
[----:B------:R-:W-:Y:S02]  /*ae50*/  IMAD.IADD R22, R16, 0x1, R23 ;  /* 0x0000000110167824 */ /* 0x000fe400078e0217 */
[----:B------:R-:W-:Y:S02]  /*ae60*/  IMAD.IADD R20, R17, 0x1, R39 ;  /* 0x0000000111147824 */ /* 0x000fe400078e0227 */
[----:B------:R-:W-:Y:S01]  /*ae70*/  IMAD.MOV.U32 R24, RZ, RZ, R22 ;  /* 0x000000ffff187224 */ /* 0x000fe200078e0016 */
[----:B------:R-:W-:Y:S01]  /*ae80*/  ISETP.NE.AND P2, PT, R22, RZ, PT ;  /* 0x000000ff1600720c */ /* 0x000fe20003f45270 */
[----:B------:R-:W-:-:S12]  /*ae90*/  VIADD R16, R36, 0x2 ;  /* 0x0000000224107836 */ /* 0x000fd80000000000 */
[----:B------:R-:W-:Y:S05]  /*aea0*/  WARPSYNC.COLLECTIVE R21, `(.L_x_1703) ;  /* 0x0000000015087348 */ /* 0x000fea0003c00000 */
[----:B------:R0:W1:Y:S02]  /*aeb0*/  SHFL.DOWN P0, R23, R24, R19, R18 ;  /* 0x0800001318177389 */ /* 0x0000640000000012 */
[----:B01----:R-:W-:Y:S05]  /*aec0*/  ENDCOLLECTIVE ;  /* 0x000000000000791b */ /* 0x003fea0003800000 */
.L_x_1703:
[----:B------:R-:W-:Y:S02]  /*aed0*/  IMAD.MOV.U32 R24, RZ, RZ, R20 ;  /* 0x000000ffff187224 */ /* 0x000fe400078e0014 */
[----:B------:R-:W-:-:S07]  /*aee0*/  IMAD.MOV.U32 R38, RZ, RZ, R23 ;  /* 0x000000ffff267224 */ /* 0x000fce00078e0017 */
[----:B------:R-:W-:Y:S05]  /*aef0*/  WARPSYNC.COLLECTIVE R21, `(.L_x_1704) ;  /* 0x0000000015087348 */ /* 0x000fea0003c00000 */
[----:B------:R0:W1:Y:S02]  /*af00*/  SHFL.DOWN P0, R23, R24, R19, R18 ;  /* 0x0800001318177389 */ /* 0x0000640000000012 */
[----:B01----:R-:W-:Y:S05]  /*af10*/  ENDCOLLECTIVE ;  /* 0x000000000000791b */ /* 0x003fea0003800000 */
.L_x_1704:
[----:B------:R-:W-:Y:S01]  /*af20*/  IMAD.MOV.U32 R19, RZ, RZ, 0x4 ;  /* 0x00000004ff137424 */ /* 0x000fe200078e00ff */
[----:B------:R-:W-:Y:S01]  /*af30*/  ISETP.GT.AND P0, PT, R16, R27, PT ;  /* 0x0000001b1000720c */ /* 0x000fe20003f04270 */
[----:B------:R-:W-:-:S03]  /*af40*/  IMAD.MOV.U32 R39, RZ, RZ, R23 ;  /* 0x000000ffff277224 */ /* 0x000fc600078e0017 */
[----:B------:R-:W-:Y:S02]  /*af50*/  SEL R17, R38, RZ, !P0 ;  /* 0x000000ff26117207 */ /* 0x000fe40004000000 */
[----:B------:R-:W-:-:S03]  /*af60*/  SEL R39, R39, RZ, !P2 ;  /* 0x000000ff27277207 */ /* 0x000fc60005000000 */
[----:B------:R-:W-:Y:S01]  /*af70*/  IMAD.IADD R38, R22, 0x1, R17 ;  /* 0x0000000116267824 */ /* 0x000fe200078e0211 */
[----:B------:R-:W-:Y:S01]  /*af80*/  SEL R39, R39, RZ, !P0 ;  /* 0x000000ff27277207 */ /* 0x000fe20004000000 */
[----:B------:R-:W-:Y:S02]  /*af90*/  VIADD R22, R36, 0x8 ;  /* 0x0000000824167836 */ /* 0x000fe40000000000 */
[----:B------:R-:W-:Y:S01]  /*afa0*/  IMAD.MOV.U32 R24, RZ, RZ, R38 ;  /* 0x000000ffff187224 */ /* 0x000fe200078e0026 */
[----:B------:R-:W-:Y:S01]  /*afb0*/  ISETP.NE.AND P2, PT, R38, RZ, PT ;  /* 0x000000ff2600720c */ /* 0x000fe20003f45270 */
[----:B------:R-:W-:Y:S02]  /*afc0*/  IMAD.IADD R16, R20, 0x1, R39 ;  /* 0x0000000114107824 */ /* 0x000fe400078e0227 */
[----:B------:R-:W-:-:S10]  /*afd0*/  VIADD R20, R36, 0x4 ;  /* 0x0000000424147836 */ /* 0x000fd40000000000 */
[----:B------:R-:W-:Y:S05]  /*afe0*/  WARPSYNC.COLLECTIVE R21, `(.L_x_1705) ;  /* 0x0000000015087348 */ /* 0x000fea0003c00000 */
[----:B------:R0:W1:Y:S02]  /*aff0*/  SHFL.DOWN P0, R23, R24, R19, R18 ;  /* 0x0800001318177389 */ /* 0x0000640000000012 */
[----:B01----:R-:W-:Y:S05]  /*b000*/  ENDCOLLECTIVE ;  /* 0x000000000000791b */ /* 0x003fea0003800000 */
.L_x_1705:
[----:B------:R-:W-:Y:S02]  /*b010*/  IMAD.MOV.U32 R24, RZ, RZ, R16 ;  /* 0x000000ffff187224 */ /* 0x000fe400078e0010 */
[----:B------:R-:W-:-:S07]  /*b020*/  IMAD.MOV.U32 R17, RZ, RZ, R23 ;  /* 0x000000ffff117224 */ /* 0x000fce00078e0017 */
[----:B------:R-:W-:Y:S05]  /*b030*/  WARPSYNC.COLLECTIVE R21, `(.L_x_1706) ;  /* 0x0000000015087348 */ /* 0x000fea0003c00000 */
[----:B------:R0:W1:Y:S02]  /*b040*/  SHFL.DOWN P0, R23, R24, R19, R18 ;  /* 0x0800001318177389 */ /* 0x0000640000000012 */
[----:B01----:R-:W-:Y:S05]  /*b050*/  ENDCOLLECTIVE ;  /* 0x000000000000791b */ /* 0x003fea0003800000 */
.L_x_1706:
[----:B------:R-:W-:Y:S01]  /*b060*/  IMAD.MOV.U32 R19, RZ, RZ, 0x8 ;  /* 0x00000008ff137424 */ /* 0x000fe200078e00ff */
[----:B------:R-:W-:Y:S02]  /*b070*/  ISETP.GT.AND P0, PT, R20, R27, PT ;  /* 0x0000001b1400720c */ /* 0x000fe40003f04270 */
[----:B------:R-:W-:Y:S02]  /*b080*/  SEL R23, R23, RZ, !P2 ;  /* 0x000000ff17177207 */ /* 0x000fe40005000000 */
[----:B------:R-:W-:Y:S02]  /*b090*/  SEL R17, R17, RZ, !P0 ;  /* 0x000000ff11117207 */ /* 0x000fe40004000000 */
[----:B------:R-:W-:-:S03]  /*b0a0*/  SEL R23, R23, RZ, !P0 ;  /* 0x000000ff17177207 */ /* 0x000fc60004000000 */
[----:B------:R-:W-:Y:S02]  /*b0b0*/  IMAD.IADD R40, R38, 0x1, R17 ;  /* 0x0000000126287824 */ /* 0x000fe400078e0211 */
[----:B------:R-:W-:Y:S02]  /*b0c0*/  IMAD.IADD R20, R16, 0x1, R23 ;  /* 0x0000000110147824 */ /* 0x000fe400078e0217 */
[----:B------:R-:W-:Y:S01]  /*b0d0*/  IMAD.MOV.U32 R24, RZ, RZ, R40 ;  /* 0x000000ffff187224 */ /* 0x000fe200078e0028 */
[----:B------:R-:W-:-:S13]  /*b0e0*/  ISETP.NE.AND P2, PT, R40, RZ, PT ;  /* 0x000000ff2800720c */ /* 0x000fda0003f45270 */
[----:B------:R-:W-:Y:S05]  /*b0f0*/  WARPSYNC.COLLECTIVE R21, `(.L_x_1707) ;  /* 0x0000000015087348 */ /* 0x000fea0003c00000 */
[----:B------:R0:W1:Y:S02]  /*b100*/  SHFL.DOWN P0, R23, R24, R19, R18 ;  /* 0x0800001318177389 */ /* 0x0000640000000012 */
[----:B01----:R-:W-:Y:S05]  /*b110*/  ENDCOLLECTIVE ;  /* 0x000000000000791b */ /* 0x003fea0003800000 */
.L_x_1707:
[----:B------:R-:W-:Y:S02]  /*b120*/  IMAD.MOV.U32 R24, RZ, RZ, R20 ;  /* 0x000000ffff187224 */ /* 0x000fe400078e0014 */
[----:B------:R-:W-:-:S07]  /*b130*/  IMAD.MOV.U32 R16, RZ, RZ, R23 ;  /* 0x000000ffff107224 */ /* 0x000fce00078e0017 */
[----:B------:R-:W-:Y:S05]  /*b140*/  WARPSYNC.COLLECTIVE R21, `(.L_x_1708) ;  /* 0x0000000015087348 */ /* 0x000fea0003c00000 */
[----:B------:R0:W1:Y:S02]  /*b150*/  SHFL.DOWN P0, R23, R24, R19, R18 ;  /* 0x0800001318177389 */ /* 0x0000640000000012 */
[----:B01----:R-:W-:Y:S05]  /*b160*/  ENDCOLLECTIVE ;  /* 0x000000000000791b */ /* 0x003fea0003800000 */
.L_x_1708:
[----:B------:R-:W-:Y:S01]  /*b170*/  IMAD.MOV.U32 R19, RZ, RZ, 0x10 ;  /* 0x00000010ff137424 */ /* 0x000fe200078e00ff */
[----:B------:R-:W-:Y:S02]  /*b180*/  ISETP.GT.AND P0, PT, R22, R27, PT ;  /* 0x0000001b1600720c */ /* 0x000fe40003f04270 */
[----:B------:R-:W-:Y:S02]  /*b190*/  SEL R23, R23, RZ, !P2 ;  /* 0x000000ff17177207 */ /* 0x000fe40005000000 */
[----:B------:R-:W-:Y:S01]  /*b1a0*/  SEL R17, R16, RZ, !P0 ;  /* 0x000000ff10117207 */ /* 0x000fe20004000000 */
[----:B------:R-:W-:Y:S01]  /*b1b0*/  VIADD R16, R36, 0x10 ;  /* 0x0000001024107836 */ /* 0x000fe20000000000 */
        /* <DEDUP_REMOVED lines=8> */
.L_x_1709:
[----:B------:R-:W-:Y:S02]  /*b240*/  IMAD.MOV.U32 R24, RZ, RZ, R22 ;  /* 0x000000ffff187224 */ /* 0x000fe400078e0016 */
[----:B------:R-:W-:-:S07]  /*b250*/  IMAD.MOV.U32 R20, RZ, RZ, R23 ;  /* 0x000000ffff147224 */ /* 0x000fce00078e0017 */
[----:B------:R-:W-:Y:S05]  /*b260*/  WARPSYNC.COLLECTIVE R21, `(.L_x_1710) ;  /* 0x0000000015087348 */ /* 0x000fea0003c00000 */
[----:B------:R0:W1:Y:S02]  /*b270*/  SHFL.DOWN P0, R23, R24, R19, R18 ;  /* 0x0800001318177389 */ /* 0x0000640000000012 */
[----:B01----:R-:W-:Y:S05]  /*b280*/  ENDCOLLECTIVE ;  /* 0x000000000000791b */ /* 0x003fea0003800000 */
.L_x_1710:
[----:B------:R-:W-:Y:S05]  /*b290*/  WARPSYNC.COLLECTIVE R21, `(.L_x_1711) ;  /* 0x0000000015087348 */ /* 0x000fea0003c00000 */
[----:B------:R-:W-:Y:S01]  /*b2a0*/  VOTE.ALL P4, P4 ;  /* 0x0000000000ff7806 */ /* 0x000fe20002080000 */
[----:B------:R-:W-:-:S12]  /*b2b0*/  ENDCOLLECTIVE ;  /* 0x000000000000791b */ /* 0x000fd80003800000 */
.L_x_1711:
[----:B------:R-:W-:Y:S02]  /*b2c0*/  ISETP.GT.AND P0, PT, R16, R27, PT ;  /* 0x0000001b1000720c */ /* 0x000fe40003f04270 */
[----:B------:R-:W0:Y:S01]  /*b2d0*/  LDC.64 R16, c[0x0][0x3b0] ;  /* 0x0000ec00ff107b82 */ /* 0x000e220000000a00 */
[----:B------:R-:W-:Y:S02]  /*b2e0*/  SEL R23, R23, RZ, !P2 ;  /* 0x000000ff17177207 */ /* 0x000fe40005000000 */
[----:B------:R-:W-:Y:S02]  /*b2f0*/  SEL R27, R20, RZ, !P0 ;  /* 0x000000ff141b7207 */ /* 0x000fe40004000000 */
[----:B------:R-:W-:-:S03]  /*b300*/  SEL R23, R23, RZ, !P0 ;  /* 0x000000ff17177207 */ /* 0x000fc60004000000 */
[----:B------:R-:W-:Y:S01]  /*b310*/  IMAD.IADD R20, R38, 0x1, R27 ;  /* 0x0000000126147824 */ /* 0x000fe200078e021b */
[----:B------:R-:W-:Y:S01]  /*b320*/  LOP3.LUT R27, RZ, R0, RZ, 0x33, !PT ;  /* 0x00000000ff1b7212 */ /* 0x000fe200078e33ff */
[----:B------:R-:W-:-:S04]  /*b330*/  IMAD.IADD R22, R22, 0x1, R23 ;  /* 0x0000000116167824 */ /* 0x000fc800078e0217 */
[----:B------:R-:W-:Y:S01]  /*b340*/  VIADD R27, R27, UR8 ;  /* 0x000000081b1b7c36 */ /* 0x000fe20008000000 */
[----:B0-----:R-:W-:-:S05]  /*b350*/  IADD3 R40, P0, PT, R16, 0x200, RZ ;  /* 0x0000020010287810 */ /* 0x001fca0007f1e0ff */
[----:B------:R-:W-:Y:S01]  /*b360*/  IMAD.X R41, RZ, RZ, R17, P0 ;  /* 0x000000ffff297224 */ /* 0x000fe200000e0611 */
[----:B------:R-:W-:Y:S07]  /*b370*/  BRA `(.L_x_1712) ;  /* 0xffffff8000dc7947 */ /* 0x000fee000383ffff */
.L_x_1643:
[----:B------:R-:W-:Y:S01]  /*b380*/  BSSY B0, `(.L_x_1713) ;  /* 0x0000006000007945 */ /* 0x000fe20003800000 */
[----:B------:R-:W-:Y:S01]  /*b390*/  PLOP3.LUT P0, PT, P0, PT, PT, 0x8, 0x80 ;  /* 0x000000000080781c */ /* 0x000fe2000070e170 */
[----:B------:R-:W-:-:S12]  /*b3a0*/  IMAD.MOV.U32 R21, RZ, RZ, -0x1 ;  /* 0xffffffffff157424 */ /* 0x000fd800078e00ff */
[----:B------:R-:W-:Y:S05]  /*b3b0*/  WARPSYNC.COLLECTIVE R21, `(.L_x_1714) ;  /* 0x0000000015087348 */ /* 0x000fea0003c00000 */
[----:B------:R-:W-:Y:S01]  /*b3c0*/  VOTE.ANY P0, P0 ;  /* 0x0000000000ff7806 */ /* 0x000fe20000000100 */
[----:B------:R-:W-:-:S12]  /*b3d0*/  ENDCOLLECTIVE ;  /* 0x000000000000791b */ /* 0x000fd80003800000 */
.L_x_1714:
[----:B------:R-:W-:Y:S05]  /*b3e0*/  BSYNC B0 ;  /* 0x0000000000007941 */ /* 0x000fea0003800000 */
.L_x_1713:
[----:B------:R-:W-:Y:S05]  /*b3f0*/  BRA `(.L_x_1715) ;  /* 0xffffff8000e07947 */ /* 0x000fea000383ffff */
.L_x_1645:
[----:B------:R-:W-:Y:S01]  /*b400*/  ISETP.NE.U32.AND P4, PT, R18, 0x65, PT ;  /* 0x000000651200780c */ /* 0x000fe20003f85070 */
[----:B------:R-:W-:Y:S01]  /*b410*/  BSSY B0, `(.L_x_1716) ;  /* 0x0000007000007945 */ /* 0x000fe20003800000 */
[----:B------:R-:W-:Y:S01]  /*b420*/  PLOP3.LUT P0, PT, P0, PT, PT, 0x8, 0x80 ;  /* 0x000000000080781c */ /* 0x000fe2000070e170 */
[----:B------:R-:W-:Y:S01]  /*b430*/  IMAD.MOV.U32 R21, RZ, RZ, -0x1 ;  /* 0xffffffffff157424 */ /* 0x000fe200078e00ff */
[----:B------:R-:W-:-:S13]  /*b440*/  ISETP.NE.AND.EX P4, PT, R19, RZ, PT, P4 ;  /* 0x000000ff1300720c */ /* 0x000fda0003f85340 */
[----:B------:R-:W-:Y:S05]  /*b450*/  WARPSYNC.COLLECTIVE R21, `(.L_x_1717) ;  /* 0x0000000015087348 */ /* 0x000fea0003c00000 */
[----:B------:R-:W-:Y:S01]  /*b460*/  VOTE.ANY R21, PT, P0 ;  /* 0x0000000000157806 */ /* 0x000fe200000e0100 */
[----:B------:R-:W-:Y:S06]  /*b470*/  ENDCOLLECTIVE ;  /* 0x000000000000791b */ /* 0x000fec0003800000 */
.L_x_1717:
[----:B------:R-:W-:Y:S05]  /*b480*/  BSYNC B0 ;  /* 0x0000000000007941 */ /* 0x000fea0003800000 */
.L_x_1716:
[----:B------:R-:W-:Y:S01]  /*b490*/  LOP3.LUT R21, R21, 0x80000000, R26, 0xec, !PT ;  /* 0x8000000015157812 */ /* 0x000fe200078eec1a */
[----:B------:R-:W-:Y:S01]  /*b4a0*/  IMAD.MOV.U32 R24, RZ, RZ, R16 ;  /* 0x000000ffff187224 */ /* 0x000fe200078e0010 */
[----:B------:R-:W-:Y:S01]  /*b4b0*/  ISETP.NE.AND P2, PT, R16, RZ, PT ;  /* 0x000000ff1000720c */ /* 0x000fe20003f45270 */
[----:B------:R-:W-:Y:S02]  /*b4c0*/  IMAD.MOV.U32 R19, RZ, RZ, 0x1 ;  /* 0x00000001ff137424 */ /* 0x000fe400078e00ff */
[----:B------:R-:W-:Y:S02]  /*b4d0*/  VIADD R18, R21, 0xffffffff ;  /* 0xffffffff15127836 */ /* 0x000fe40000000000 */
[----:B------:R-:W-:-:S03]  /*b4e0*/  VIADD R27, R27, 0xffffffe0 ;  /* 0xffffffe01b1b7836 */ /* 0x000fc60000000000 */
[----:B------:R-:W-:Y:S01]  /*b4f0*/  LOP3.LUT R43, R21, R18, RZ, 0xc, !PT ;  /* 0x00000012152b7212 */ /* 0x000fe200078e0cff */
[----:B------:R-:W-:-:S05]  /*b500*/  IMAD.MOV.U32 R21, RZ, RZ, -0x1 ;  /* 0xffffffffff157424 */ /* 0x000fca00078e00ff */
[----:B------:R-:W0:Y:S02]  /*b510*/  POPC R43, R43 ;  /* 0x0000002b002b7309 */ /* 0x000e240000000000 */
[----:B0-----:R-:W-:-:S07]  /*b520*/  IMAD.MOV.U32 R18, RZ, RZ, R43 ;  /* 0x000000ffff127224 */ /* 0x001fce00078e002b */
[----:B------:R-:W-:Y:S05]  /*b530*/  WARPSYNC.COLLECTIVE R21, `(.L_x_1718) ;  /* 0x0000000015087348 */ /* 0x000fea0003c00000 */
[----:B------:R0:W1:Y:S02]  /*b540*/  SHFL.DOWN P0, R23, R24, R19, R18 ;  /* 0x0800001318177389 */ /* 0x0000640000000012 */
[----:B01----:R-:W-:Y:S05]  /*b550*/  ENDCOLLECTIVE ;  /* 0x000000000000791b */ /* 0x003fea0003800000 */
.L_x_1718:
[----:B------:R-:W-:Y:S02]  /*b560*/  IMAD.MOV.U32 R24, RZ, RZ, R17 ;  /* 0x000000ffff187224 */ /* 0x000fe400078e0011 */
[----:B------:R-:W-:-:S07]  /*b570*/  IMAD.MOV.U32 R39, RZ, RZ, R23 ;  /* 0x000000ffff277224 */ /* 0x000fce00078e0017 */
[----:B------:R-:W-:Y:S05]  /*b580*/  WARPSYNC.COLLECTIVE R21, `(.L_x_1719) ;  /* 0x0000000015087348 */ /* 0x000fea0003c00000 */
[----:B------:R0:W1:Y:S02]  /*b590*/  SHFL.DOWN P0, R23, R24, R19, R18 ;  /* 0x0800001318177389 */ /* 0x0000640000000012 */
[----:B01----:R-:W-:Y:S05]  /*b5a0*/  ENDCOLLECTIVE ;  /* 0x000000000000791b */ /* 0x003fea0003800000 */
.L_x_1719:
        /* <DEDUP_REMOVED lines=13> */
.L_x_1720:
[----:B------:R-:W-:Y:S02]  /*b680*/  IMAD.MOV.U32 R24, RZ, RZ, R38 ;  /* 0x000000ffff187224 */ /* 0x000fe400078e0026 */
[----:B------:R-:W-:-:S07]  /*b690*/  IMAD.MOV.U32 R17, RZ, RZ, R23 ;  /* 0x000000ffff117224 */ /* 0x000fce00078e0017 */
[----:B------:R-:W-:Y:S05]  /*b6a0*/  WARPSYNC.COLLECTIVE R21, `(.L_x_1721) ;  /* 0x0000000015087348 */ /* 0x000fea0003c00000 */
[----:B------:R0:W1:Y:S02]  /*b6b0*/  SHFL.DOWN P0, R23, R24, R19, R18 ;  /* 0x0800001318177389 */ /* 0x0000640000000012 */
[----:B01----:R-:W-:Y:S05]  /*b6c0*/  ENDCOLLECTIVE ;  /* 0x000000000000791b */ /* 0x003fea0003800000 */
.L_x_1721:
        /* <DEDUP_REMOVED lines=13> */
.L_x_1722:
[----:B------:R-:W-:Y:S01]  /*b7a0*/  ISETP.GT.AND P2, PT, R38, R43, PT ;  /* 0x0000002b2600720c */ /* 0x000fe20003f44270 */
[----:B------:R-:W-:-:S03]  /*b7b0*/  IMAD.MOV.U32 R24, RZ, RZ, R16 ;  /* 0x000000ffff187224 */ /* 0x000fc600078e0010 */
[----:B------:R-:W-:-:S05]  /*b7c0*/  SEL R23, R23, RZ, !P2 ;  /* 0x000000ff17177207 */ /* 0x000fca0005000000 */
[----:B------:R-:W-:-:S07]  /*b7d0*/  IMAD.IADD R44, R42, 0x1, R23 ;  /* 0x000000012a2c7824 */ /* 0x000fce00078e0217 */
[----:B------:R-:W-:Y:S05]  /*b7e0*/  WARPSYNC.COLLECTIVE R21, `(.L_x_1723) ;  /* 0x0000000015087348 */ /* 0x000fea0003c00000 */
[----:B------:R0:W1:Y:S02]  /*b7f0*/  SHFL.DOWN P0, R23, R24, R19, R18 ;  /* 0x0800001318177389 */ /* 0x0000640000000012 */
[----:B01----:R-:W-:Y:S05]  /*b800*/  ENDCOLLECTIVE ;  /* 0x000000000000791b */ /* 0x003fea0003800000 */
.L_x_1723:
[----:B------:R-:W-:Y:S02]  /*b810*/  VIADD R42, R36, 0x10 ;  /* 0x00000010242a7836 */ /* 0x000fe40000000000 */
[----:B------:R-:W-:Y:S02]  /*b820*/  IMAD.MOV.U32 R24, RZ, RZ, R44 ;  /* 0x000000ffff187224 */ /* 0x000fe400078e002c */
[----:B------:R-:W-:Y:S02]  /*b830*/  IMAD.MOV.U32 R19, RZ, RZ, 0x8 ;  /* 0x00000008ff137424 */ /* 0x000fe400078e00ff */
[----:B------:R-:W-:-:S07]  /*b840*/  IMAD.MOV.U32 R45, RZ, RZ, R23 ;  /* 0x000000ffff2d7224 */ /* 0x000fce00078e0017 */
[----:B------:R-:W-:Y:S05]  /*b850*/  WARPSYNC.COLLECTIVE R21, `(.L_x_1724) ;  /* 0x0000000015087348 */ /* 0x000fea0003c00000 */
[----:B------:R0:W1:Y:S02]  /*b860*/  SHFL.DOWN P0, R23, R24, R19, R18 ;  /* 0x0800001318177389 */ /* 0x0000640000000012 */
[----:B01----:R-:W-:Y:S05]  /*b870*/  ENDCOLLECTIVE ;  /* 0x000000000000791b */ /* 0x003fea0003800000 */
.L_x_1724:
[----:B------:R-:W-:Y:S02]  /*b880*/  SEL R45, R45, RZ, !P3 ;  /* 0x000000ff2d2d7207 */ /* 0x000fe40005800000 */
[----:B------:R-:W-:Y:S02]  /*b890*/  ISETP.NE.AND P3, PT, R44, RZ, PT ;  /* 0x000000ff2c00720c */ /* 0x000fe40003f65270 */
[----:B------:R-:W-:-:S05]  /*b8a0*/  SEL R45, R45, RZ, !P2 ;  /* 0x000000ff2d2d7207 */ /* 0x000fca0005000000 */
[----:B------:R-:W-:Y:S02]  /*b8b0*/  IMAD.IADD R38, R16, 0x1, R45 ;  /* 0x0000000110267824 */ /* 0x000fe400078e022d */
[----:B------:R-:W-:Y:S02]  /*b8c0*/  VIADD R16, R36, 0x8 ;  /* 0x0000000824107836 */ /* 0x000fe40000000000 */
[----:B------:R-:W-:-:S03]  /*b8d0*/  IMAD.MOV.U32 R24, RZ, RZ, R38 ;  /* 0x000000ffff187224 */ /* 0x000fc600078e0026 */
[----:B------:R-:W-:-:S04]  /*b8e0*/  ISETP.GT.AND P2, PT, R16, R43, PT ;  /* 0x0000002b1000720c */ /* 0x000fc80003f44270 */
[----:B------:R-:W-:-:S09]  /*b8f0*/  SEL R17, R23, RZ, !P2 ;  /* 0x000000ff17117207 */ /* 0x000fd20005000000 */
[----:B------:R-:W-:Y:S05]  /*b900*/  WARPSYNC.COLLECTIVE R21, `(.L_x_1725) ;  /* 0x0000000015087348 */ /* 0x000fea0003c00000 */
[----:B------:R0:W1:Y:S02]  /*b910*/  SHFL.DOWN P0, R23, R24, R19, R18 ;  /* 0x0800001318177389 */ /* 0x0000640000000012 */
[----:B01----:R-:W-:Y:S05]  /*b920*/  ENDCOLLECTIVE ;  /* 0x000000000000791b */ /* 0x003fea0003800000 */
.L_x_1725:
[----:B------:R-:W-:-:S04]  /*b930*/  IMAD.IADD R17, R44, 0x1, R17 ;  /* 0x000000012c117824 */ /* 0x000fc800078e0211 */
[----:B------:R-:W-:Y:S02]  /*b940*/  IMAD.MOV.U32 R24, RZ, RZ, R17 ;  /* 0x000000ffff187224 */ /* 0x000fe400078e0011 */
[----:B------:R-:W-:Y:S02]  /*b950*/  IMAD.MOV.U32 R19, RZ, RZ, 0x10 ;  /* 0x00000010ff137424 */ /* 0x000fe400078e00ff */
[----:B------:R-:W-:-:S07]  /*b960*/  IMAD.MOV.U32 R39, RZ, RZ, R23 ;  /* 0x000000ffff277224 */ /* 0x000fce00078e0017 */
[----:B------:R-:W-:Y:S05]  /*b970*/  WARPSYNC.COLLECTIVE R21, `(.L_x_1726) ;  /* 0x0000000015087348 */ /* 0x000fea0003c00000 */
[----:B------:R0:W1:Y:S02]  /*b980*/  SHFL.DOWN P0, R23, R24, R19, R18 ;  /* 0x0800001318177389 */ /* 0x0000640000000012 */
[----:B01----:R-:W-:Y:S05]  /*b990*/  ENDCOLLECTIVE ;  /* 0x000000000000791b */ /* 0x003fea0003800000 */
.L_x_1726:
[----:B------:R-:W-:-:S04]  /*b9a0*/  SEL R39, R39, RZ, !P3 ;  /* 0x000000ff27277207 */ /* 0x000fc80005800000 */
[----:B------:R-:W-:Y:S02]  /*b9b0*/  SEL R39, R39, RZ, !P2 ;  /* 0x000000ff27277207 */ /* 0x000fe40005000000 */
[----:B------:R-:W-:-:S03]  /*b9c0*/  ISETP.NE.AND P2, PT, R17, RZ, PT ;  /* 0x000000ff1100720c */ /* 0x000fc60003f45270 */
[----:B------:R-:W-:-:S04]  /*b9d0*/  IMAD.IADD R16, R38, 0x1, R39 ;  /* 0x0000000126107824 */ /* 0x000fc800078e0227 */
[----:B------:R-:W-:Y:S02]  /*b9e0*/  IMAD.MOV.U32 R24, RZ, RZ, R16 ;  /* 0x000000ffff187224 */ /* 0x000fe400078e0010 */
[----:B------:R-:W-:-:S07]  /*b9f0*/  IMAD.MOV.U32 R38, RZ, RZ, R23 ;  /* 0x000000ffff267224 */ /* 0x000fce00078e0017 */
[----:B------:R-:W-:Y:S05]  /*ba00*/  WARPSYNC.COLLECTIVE R21, `(.L_x_1727) ;  /* 0x0000000015087348 */ /* 0x000fea0003c00000 */
[----:B------:R0:W1:Y:S02]  /*ba10*/  SHFL.DOWN P0, R23, R24, R19, R18 ;  /* 0x0800001318177389 */ /* 0x0000640000000012 */
[----:B01----:R-:W-:Y:S05]  /*ba20*/  ENDCOLLECTIVE ;  /* 0x000000000000791b */ /* 0x003fea0003800000 */
.L_x_1727:
[----:B------:R-:W-:Y:S05]  /*ba30*/  WARPSYNC.COLLECTIVE R21, `(.L_x_1728) ;  /* 0x0000000015087348 */ /* 0x000fea0003c00000 */
[----:B------:R-:W-:Y:S01]  /*ba40*/  VOTE.ALL P4, P4 ;  /* 0x0000000000ff7806 */ /* 0x000fe20002080000 */
[----:B------:R-:W-:-:S12]  /*ba50*/  ENDCOLLECTIVE ;  /* 0x000000000000791b */ /* 0x000fd80003800000 */
.L_x_1728:
[----:B------:R-:W-:Y:S01]  /*ba60*/  IMAD.MOV.U32 R39, RZ, RZ, R23 ;  /* 0x000000ffff277224 */ /* 0x000fe200078e0017 */
[----:B------:R-:W-:-:S04]  /*ba70*/  ISETP.GT.AND P0, PT, R42, R43, PT ;  /* 0x0000002b2a00720c */ /* 0x000fc80003f04270 */
[----:B------:R-:W-:Y:S02]  /*ba80*/  SEL R39, R39, RZ, !P2 ;  /* 0x000000ff27277207 */ /* 0x000fe40005000000 */
[----:B------:R-:W-:Y:S02]  /*ba90*/  SEL R38, R38, RZ, !P0 ;  /* 0x000000ff26267207 */ /* 0x000fe40004000000 */
[----:B------:R-:W-:Y:S02]  /*baa0*/  SEL R39, R39, RZ, !P0 ;  /* 0x000000ff27277207 */ /* 0x000fe40004000000 */
[----:B------:R-:W-:Y:S02]  /*bab0*/  ISETP.NE.AND P0, PT, R20, RZ, PT ;  /* 0x000000ff1400720c */ /* 0x000fe40003f05270 */
[----:B------:R-:W-:Y:S01]  /*bac0*/  IADD3 R20, PT, PT, R17, R38, R20 ;  /* 0x0000002611147210 */ /* 0x000fe20007ffe014 */
[----:B------:R-:W-:-:S05]  /*bad0*/  IMAD.IADD R39, R16, 0x1, R39 ;  /* 0x0000000110277824 */ /* 0x000fca00078e0227 */
[----:B------:R-:W-:-:S05]  /*bae0*/  SEL R39, R39, RZ, !P0 ;  /* 0x000000ff27277207 */ /* 0x000fca0004000000 */
[----:B------:R-:W-:Y:S01]  /*baf0*/  IMAD.IADD R22, R39, 0x1, R22 ;  /* 0x0000000127167824 */ /* 0x000fe200078e0216 */
[----:B------:R-:W-:Y:S06]  /*bb00*/  BRA `(.L_x_1729) ;  /* 0xffffff8000247947 */ /* 0x000fec000383ffff */
.L_x_1674:
[----:B------:R-:W-:Y:S01]  /*bb10*/  BSSY B0, `(.L_x_1730) ;  /* 0x0000006000007945 */ /* 0x000fe20003800000 */
[----:B------:R-:W-:Y:S01]  /*bb20*/  PLOP3.LUT P0, PT, P0, PT, PT, 0x8, 0x80 ;  /* 0x000000000080781c */ /* 0x000fe2000070e170 */
[----:B------:R-:W-:-:S12]  /*bb30*/  IMAD.MOV.U32 R21, RZ, RZ, -0x1 ;  /* 0xffffffffff157424 */ /* 0x000fd800078e00ff */
[----:B------:R-:W-:Y:S05]  /*bb40*/  WARPSYNC.COLLECTIVE R21, `(.L_x_1731) ;  /* 0x0000000015087348 */ /* 0x000fea0003c00000 */
[----:B------:R-:W-:Y:S01]  /*bb50*/  VOTE.ANY P0, P0 ;  /* 0x0000000000ff7806 */ /* 0x000fe20000000100 */
[----:B------:R-:W-:-:S12]  /*bb60*/  ENDCOLLECTIVE ;  /* 0x000000000000791b */ /* 0x000fd80003800000 */
.L_x_1731:
[----:B------:R-:W-:Y:S05]  /*bb70*/  BSYNC B0 ;  /* 0x0000000000007941 */ /* 0x000fea0003800000 */
.L_x_1730:
[----:B------:R-:W-:Y:S05]  /*bb80*/  BRA `(.L_x_1732) ;  /* 0xffffffcc00e47947 */ /* 0x000fea000383ffff */
.L_x_1676:
[----:B------:R-:W0:Y:S01]  /*bb90*/  S2R R26, SR_GEMASK ;  /* 0x00000000001a7919 */ /* 0x000e220000003c00 */
[----:B------:R-:W-:Y:S01]  /*bba0*/  ISETP.NE.U32.AND P4, PT, R18, 0x65, PT ;  /* 0x000000651200780c */ /* 0x000fe20003f85070 */
[----:B------:R-:W-:Y:S01]  /*bbb0*/  BSSY B0, `(.L_x_1733) ;  /* 0x0000007000007945 */ /* 0x000fe20003800000 */
[----:B------:R-:W-:Y:S01]  /*bbc0*/  PLOP3.LUT P0, PT, P0, PT, PT, 0x8, 0x80 ;  /* 0x000000000080781c */ /* 0x000fe2000070e170 */
[----:B------:R-:W-:Y:S01]  /*bbd0*/  IMAD.MOV.U32 R21, RZ, RZ, -0x1 ;  /* 0xffffffffff157424 */ /* 0x000fe200078e00ff */
[----:B------:R-:W-:-:S13]  /*bbe0*/  ISETP.NE.AND.EX P4, PT, R19, RZ, PT, P4 ;  /* 0x000000ff1300720c */ /* 0x000fda0003f85340 */
[----:B0-----:R-:W-:Y:S05]  /*bbf0*/  WARPSYNC.COLLECTIVE R21, `(.L_x_1734) ;  /* 0x0000000015087348 */ /* 0x001fea0003c00000 */
[----:B------:R-:W-:Y:S01]  /*bc00*/  VOTE.ANY R21, PT, P0 ;  /* 0x0000000000157806 */ /* 0x000fe200000e0100 */
[----:B0-----:R-:W-:Y:S06]  /*bc10*/  ENDCOLLECTIVE ;  /* 0x000000000000791b */ /* 0x001fec0003800000 */
.L_x_1734:
[----:B------:R-:W-:Y:S05]  /*bc20*/  BSYNC B0 ;  /* 0x0000000000007941 */ /* 0x000fea0003800000 */
.L_x_1733:
[----:B------:R-:W-:Y:S01]  /*bc30*/  LOP3.LUT R21, R21, 0x80000000, R26, 0xec, !PT ;  /* 0x8000000015157812 */ /* 0x000fe200078eec1a */
[----:B------:R-:W-:Y:S01]  /*bc40*/  IMAD.MOV.U32 R24, RZ, RZ, R16 ;  /* 0x000000ffff187224 */ /* 0x000fe200078e0010 */
[----:B------:R-:W-:Y:S01]  /*bc50*/  ISETP.NE.AND P5, PT, R16, RZ, PT ;  /* 0x000000ff1000720c */ /* 0x000fe20003fa5270 */
[----:B------:R-:W-:Y:S02]  /*bc60*/  IMAD.MOV.U32 R19, RZ, RZ, 0x1 ;  /* 0x00000001ff137424 */ /* 0x000fe400078e00ff */
[----:B------:R-:W-:-:S05]  /*bc70*/  VIADD R18, R21, 0xffffffff ;  /* 0xffffffff15127836 */ /* 0x000fca0000000000 */
[----:B------:R-:W-:Y:S01]  /*bc80*/  LOP3.LUT R27, R21, R18, RZ, 0xc, !PT ;  /* 0x00000012151b7212 */ /* 0x000fe200078e0cff */
[----:B------:R-:W-:-:S05]  /*bc90*/  IMAD.MOV.U32 R21, RZ, RZ, -0x1 ;  /* 0xffffffffff157424 */ /* 0x000fca00078e00ff */
[----:B------:R-:W0:Y:S02]  /*bca0*/  POPC R27, R27 ;  /* 0x0000001b001b7309 */ /* 0x000e240000000000 */
[----:B0-----:R-:W-:-:S07]  /*bcb0*/  IMAD.MOV.U32 R18, RZ, RZ, R27 ;  /* 0x000000ffff127224 */ /* 0x001fce00078e001b */
[----:B------:R-:W-:Y:S05]  /*bcc0*/  WARPSYNC.COLLECTIVE R21, `(.L_x_1735) ;  /* 0x0000000015087348 */ /* 0x000fea0003c00000 */
[----:B------:R0:W1:Y:S02]  /*bcd0*/  SHFL.DOWN P0, R23, R24, R19, R18 ;  /* 0x0800001318177389 */ /* 0x0000640000000012 */
[----:B01----:R-:W-:Y:S05]  /*bce0*/  ENDCOLLECTIVE ;  /* 0x000000000000791b */ /* 0x003fea0003800000 */
.L_x_1735:
[----:B------:R-:W-:Y:S02]  /*bcf0*/  IMAD.MOV.U32 R24, RZ, RZ, R17 ;  /* 0x000000ffff187224 */ /* 0x000fe400078e0011 */
[----:B------:R-:W-:-:S07]  /*bd00*/  IMAD.MOV.U32 R22, RZ, RZ, R23 ;  /* 0x000000ffff167224 */ /* 0x000fce00078e0017 */
[----:B------:R-:W-:Y:S05]  /*bd10*/  WARPSYNC.COLLECTIVE R21, `(.L_x_1736) ;  /* 0x0000000015087348 */ /* 0x000fea0003c00000 */
[----:B------:R0:W1:Y:S02]  /*bd20*/  SHFL.DOWN P0, R23, R24, R19, R18 ;  /* 0x0800001318177389 */ /* 0x0000640000000012 */
[----:B01----:R-:W-:Y:S05]  /*bd30*/  ENDCOLLECTIVE ;  /* 0x000000000000791b */ /* 0x003fea0003800000 */
.L_x_1736:
[----:B------:R-:W-:Y:S01]  /*bd40*/  IMAD.MOV.U32 R19, RZ, RZ, 0x2 ;  /* 0x00000002ff137424 */ /* 0x000fe200078e00ff */
[----:B------:R-:W-:Y:S02]  /*bd50*/  ISETP.GE.AND P0, PT, R40, R27, PT ;  /* 0x0000001b2800720c */ /* 0x000fe40003f06270 */
[----:B------:R-:W-:Y:S02]  /*bd60*/  SEL R23, R23, RZ, !P5 ;  /* 0x000000ff17177207 */ /* 0x000fe40006800000 */
[----:B------:R-:W-:Y:S02]  /*bd70*/  SEL R39, R22, RZ, !P0 ;  /* 0x000000ff16277207 */ /* 0x000fe40004000000 */
[----:B------:R-:W-:-:S03]  /*bd80*/  SEL R23, R23, RZ, !P0 ;  /* 0x000000ff17177207 */ /* 0x000fc60004000000 */
[----:B------:R-:W-:Y:S02]  /*bd90*/  IMAD.IADD R22, R16, 0x1, R39 ;  /* 0x0000000110167824 */ /* 0x000fe400078e0227 */
[----:B------:R-:W-:Y:S02]  /*bda0*/  IMAD.IADD R20, R17, 0x1, R23 ;  /* 0x0000000111147824 */ /* 0x000fe400078e0217 */
[----:B------:R-:W-:Y:S02]  /*bdb0*/  IMAD.MOV.U32 R24, RZ, RZ, R22 ;  /* 0x000000ffff187224 */ /* 0x000fe400078e0016 */
[----:B------:R-:W-:-:S07]  /*bdc0*/  VIADD R16, R40, 0x2 ;  /* 0x0000000228107836 */ /* 0x000fce0000000000 */
[----:B------:R-:W-:Y:S05]  /*bdd0*/  WARPSYNC.COLLECTIVE R21, `(.L_x_1737) ;  /* 0x0000000015087348 */ /* 0x000fea0003c00000 */
[----:B------:R0:W1:Y:S02]  /*bde0*/  SHFL.DOWN P0, R23, R24, R19, R18 ;  /* 0x0800001318177389 */ /* 0x0000640000000012 */
[----:B01----:R-:W-:Y:S05]  /*bdf0*/  ENDCOLLECTIVE ;  /* 0x000000000000791b */ /* 0x003fea0003800000 */
.L_x_1737:
[----:B------:R-:W-:Y:S01]  /*be00*/  ISETP.GT.AND P5, PT, R16, R27, PT ;  /* 0x0000001b1000720c */ /* 0x000fe20003fa4270 */
[----:B------:R-:W-:Y:S02]  /*be10*/  IMAD.MOV.U32 R24, RZ, RZ, R20 ;  /* 0x000000ffff187224 */ /* 0x000fe400078e0014 */
[----:B------:R-:W-:-:S10]  /*be20*/  IMAD.MOV.U32 R38, RZ, RZ, R23 ;  /* 0x000000ffff267224 */ /* 0x000fd400078e0017 */
[----:B------:R-:W-:Y:S05]  /*be30*/  WARPSYNC.COLLECTIVE R21, `(.L_x_1738) ;  /* 0x0000000015087348 */ /* 0x000fea0003c00000 */
[----:B------:R0:W1:Y:S02]  /*be40*/  SHFL.DOWN P0, R23, R24, R19, R18 ;  /* 0x0800001318177389 */ /* 0x0000640000000012 */
[----:B01----:R-:W-:Y:S05]  /*be50*/  ENDCOLLECTIVE ;  /* 0x000000000000791b */ /* 0x003fea0003800000 */
.L_x_1738:
[----:B------:R-:W-:-:S05]  /*be60*/  SEL R17, R38, RZ, !P5 ;  /* 0x000000ff26117207 */ /* 0x000fca0006800000 */
[----:B------:R-:W-:-:S05]  /*be70*/  IMAD.IADD R38, R22, 0x1, R17 ;  /* 0x0000000116267824 */ /* 0x000fca00078e0211 */
[----:B------:R-:W-:Y:S01]  /*be80*/  ISETP.NE.AND P6, PT, R38, RZ, PT ;  /* 0x000000ff2600720c */ /* 0x000fe20003fc5270 */
[----:B------:R-:W-:Y:S02]  /*be90*/  IMAD.MOV.U32 R24, RZ, RZ, R38 ;  /* 0x000000ffff187224 */ /* 0x000fe400078e0026 */
[----:B------:R-:W-:Y:S01]  /*bea0*/  IMAD.MOV.U32 R19, RZ, RZ, 0x4 ;  /* 0x00000004ff137424 */ /* 0x000fe200078e00ff */
[----:B------:R-:W-:Y:S01]  /*beb0*/  ISETP.NE.AND P0, PT, R22, RZ, PT ;  /* 0x000000ff1600720c */ /* 0x000fe20003f05270 */
[----:B------:R-:W-:-:S05]  /*bec0*/  IMAD.MOV.U32 R39, RZ, RZ, R23 ;  /* 0x000000ffff277224 */ /* 0x000fca00078e0017 */
[----:B------:R-:W-:-:S04]  /*bed0*/  SEL R16, R39, RZ, !P0 ;  /* 0x000000ff27107207 */ /* 0x000fc80004000000 */
[----:B------:R-:W-:-:S07]  /*bee0*/  SEL R17, R16, RZ, !P5 ;  /* 0x000000ff10117207 */ /* 0x000fce0006800000 */
[----:B------:R-:W-:Y:S05]  /*bef0*/  WARPSYNC.COLLECTIVE R21, `(.L_x_1739) ;  /* 0x0000000015087348 */ /* 0x000fea0003c00000 */
[----:B------:R0:W1:Y:S02]  /*bf00*/  SHFL.DOWN P0, R23, R24, R19, R18 ;  /* 0x0800001318177389 */ /* 0x0000640000000012 */
[----:B01----:R-:W-:Y:S05]  /*bf10*/  ENDCOLLECTIVE ;  /* 0x000000000000791b */ /* 0x003fea0003800000 */
.L_x_1739:
[----:B------:R-:W-:Y:S02]  /*bf20*/  IMAD.IADD R16, R20, 0x1, R17 ;  /* 0x0000000114107824 */ /* 0x000fe400078e0211 */
[----:B------:R-:W-:-:S05]  /*bf30*/  VIADD R20, R40, 0x4 ;  /* 0x0000000428147836 */ /* 0x000fca0000000000 */
[----:B------:R-:W-:Y:S01]  /*bf40*/  ISETP.GT.AND P5, PT, R20, R27, PT ;  /* 0x0000001b1400720c */ /* 0x000fe20003fa4270 */
[----:B------:R-:W-:Y:S02]  /*bf50*/  IMAD.MOV.U32 R24, RZ, RZ, R16 ;  /* 0x000000ffff187224 */ /* 0x000fe400078e0010 */
[----:B------:R-:W-:-:S10]  /*bf60*/  IMAD.MOV.U32 R39, RZ, RZ, R23 ;  /* 0x000000ffff277224 */ /* 0x000fd400078e0017 */
[----:B------:R-:W-:Y:S05]  /*bf70*/  WARPSYNC.COLLECTIVE R21, `(.L_x_1740) ;  /* 0x0000000015087348 */ /* 0x000fea0003c00000 */
[----:B------:R0:W1:Y:S02]  /*bf80*/  SHFL.DOWN P0, R23, R24, R19, R18 ;  /* 0x0800001318177389 */ /* 0x0000640000000012 */
[----:B01----:R-:W-:Y:S05]  /*bf90*/  ENDCOLLECTIVE ;  /* 0x000000000000791b */ /* 0x003fea0003800000 */
.L_x_1740:
[----:B------:R-:W-:-:S05]  /*bfa0*/  SEL R39, R39, RZ, !P5 ;  /* 0x000000ff27277207 */ /* 0x000fca0006800000 */
[----:B------:R-:W-:Y:S02]  /*bfb0*/  IMAD.IADD R42, R38, 0x1, R39 ;  /* 0x00000001262a7824 */ /* 0x000fe400078e0227 */
[----:B------:R-:W-:Y:S02]  /*bfc0*/  VIADD R38, R40, 0x8 ;  /* 0x0000000828267836 */ /* 0x000fe40000000000 */
[----:B------:R-:W-:Y:S02]  /*bfd0*/  IMAD.MOV.U32 R24, RZ, RZ, R42 ;  /* 0x000000ffff187224 */ /* 0x000fe400078e002a */
[----:B------:R-:W-:Y:S02]  /*bfe0*/  IMAD.MOV.U32 R19, RZ, RZ, 0x8 ;  /* 0x00000008ff137424 */ /* 0x000fe400078e00ff */
[----:B------:R-:W-:-:S07]  /*bff0*/  IMAD.MOV.U32 R17, RZ, RZ, R23 ;  /* 0x000000ffff117224 */ /* 0x000fce00078e0017 */
[----:B------:R-:W-:Y:S05]  /*c000*/  WARPSYNC.COLLECTIVE R21, `(.L_x_1741) ;  /* 0x0000000015087348 */ /* 0x000fea0003c00000 */
[----:B------:R0:W1:Y:S02]  /*c010*/  SHFL.DOWN P0, R23, R24, R19, R18 ;  /* 0x0800001318177389 */ /* 0x0000640000000012 */
[----:B01----:R-:W-:Y:S05]  /*c020*/  ENDCOLLECTIVE ;  /* 0x000000000000791b */ /* 0x003fea0003800000 */
.L_x_1741:
[----:B------:R-:W-:Y:S02]  /*c030*/  SEL R17, R17, RZ, !P6 ;  /* 0x000000ff11117207 */ /* 0x000fe40007000000 */
[----:B------:R-:W-:Y:S02]  /*c040*/  ISETP.NE.AND P6, PT, R42, RZ, PT ;  /* 0x000000ff2a00720c */ /* 0x000fe40003fc5270 */
[----:B------:R-:W-:Y:S02]  /*c050*/  SEL R17, R17, RZ, !P5 ;  /* 0x000000ff11117207 */ /* 0x000fe40006800000 */
[----:B------:R-:W-:-:S03]  /*c060*/  ISETP.GT.AND P5, PT, R38, R27, PT ;  /* 0x0000001b2600720c */ /* 0x000fc60003fa4270 */
[----:B------:R-:W-:-:S04]  /*c070*/  IMAD.IADD R20, R16, 0x1, R17 ;  /* 0x0000000110147824 */ /* 0x000fc800078e0211 */
[----:B------:R-:W-:Y:S02]  /*c080*/  IMAD.MOV.U32 R24, RZ, RZ, R20 ;  /* 0x000000ffff187224 */ /* 0x000fe400078e0014 */
[----:B------:R-:W-:-:S07]  /*c090*/  IMAD.MOV.U32 R22, RZ, RZ, R23 ;  /* 0x000000ffff167224 */ /* 0x000fce00078e0017 */
[----:B------:R-:W-:Y:S05]  /*c0a0*/  WARPSYNC.COLLECTIVE R21, `(.L_x_1742) ;  /* 0x0000000015087348 */ /* 0x000fea0003c00000 */
[----:B------:R0:W1:Y:S02]  /*c0b0*/  SHFL.DOWN P0, R23, R24, R19, R18 ;  /* 0x0800001318177389 */ /* 0x0000640000000012 */
[----:B01----:R-:W-:Y:S05]  /*c0c0*/  ENDCOLLECTIVE ;  /* 0x000000000000791b */ /* 0x003fea0003800000 */
.L_x_1742:
[----:B------:R-:W-:-:S05]  /*c0d0*/  SEL R17, R22, RZ, !P5 ;  /* 0x000000ff16117207 */ /* 0x000fca0006800000 */
[----:B------:R-:W-:-:S04]  /*c0e0*/  IMAD.IADD R38, R42, 0x1, R17 ;  /* 0x000000012a267824 */ /* 0x000fc800078e0211 */
[----:B------:R-:W-:Y:S02]  /*c0f0*/  IMAD.MOV.U32 R24, RZ, RZ, R38 ;  /* 0x000000ffff187224 */ /* 0x000fe400078e0026 */
[----:B------:R-:W-:Y:S02]  /*c100*/  IMAD.MOV.U32 R19, RZ, RZ, 0x10 ;  /* 0x00000010ff137424 */ /* 0x000fe400078e00ff */
[----:B------:R-:W-:-:S07]  /*c110*/  IMAD.MOV.U32 R16, RZ, RZ, R23 ;  /* 0x000000ffff107224 */ /* 0x000fce00078e0017 */
[----:B------:R-:W-:Y:S05]  /*c120*/  WARPSYNC.COLLECTIVE R21, `(.L_x_1743) ;  /* 0x0000000015087348 */ /* 0x000fea0003c00000 */
[----:B------:R0:W1:Y:S02]  /*c130*/  SHFL.DOWN P0, R23, R24, R19, R18 ;  /* 0x0800001318177389 */ /* 0x0000640000000012 */
[----:B01----:R-:W-:Y:S05]  /*c140*/  ENDCOLLECTIVE ;  /* 0x000000000000791b */ /* 0x003fea0003800000 */
.L_x_1743:
[----:B------:R-:W-:-:S04]  /*c150*/  SEL R16, R16, RZ, !P6 ;  /* 0x000000ff10107207 */ /* 0x000fc80007000000 */
[----:B------:R-:W-:Y:S01]  /*c160*/  SEL R17, R16, RZ, !P5 ;  /* 0x000000ff10117207 */ /* 0x000fe20006800000 */
[----:B------:R-:W-:-:S04]  /*c170*/  VIADD R16, R40, 0x10 ;  /* 0x0000001028107836 */ /* 0x000fc80000000000 */
[----:B------:R-:W-:Y:S01]  /*c180*/  IMAD.IADD R22, R20, 0x1, R17 ;  /* 0x0000000114167824 */ /* 0x000fe200078e0211 */
[----:B------:R-:W-:Y:S02]  /*c190*/  ISETP.GT.AND P5, PT, R16, R27, PT ;  /* 0x0000001b1000720c */ /* 0x000fe40003fa4270 */
[----:B------:R-:W0:Y:S01]  /*c1a0*/  LDC.64 R16, c[0x0][0x3b0] ;  /* 0x0000ec00ff107b82 */ /* 0x000e220000000a00 */
[----:B------:R-:W-:Y:S01]  /*c1b0*/  IMAD.MOV.U32 R24, RZ, RZ, R22 ;  /* 0x000000ffff187224 */ /* 0x000fe200078e0016 */
[----:B------:R-:W-:-:S05]  /*c1c0*/  LOP3.LUT R27, RZ, R0, RZ, 0x33, !PT ;  /* 0x00000000ff1b7212 */ /* 0x000fca00078e33ff */
[----:B------:R-:W-:Y:S02]  /*c1d0*/  VIADD R27, R27, UR8 ;  /* 0x000000081b1b7c36 */ /* 0x000fe40008000000 */
[----:B------:R-:W-:-:S07]  /*c1e0*/  IMAD.MOV.U32 R39, RZ, RZ, R23 ;  /* 0x000000ffff277224 */ /* 0x000fce00078e0017 */
[----:B0-----:R-:W-:Y:S05]  /*c1f0*/  WARPSYNC.COLLECTIVE R21, `(.L_x_1744) ;  /* 0x0000000015087348 */ /* 0x001fea0003c00000 */
[----:B------:R1:W2:Y:S02]  /*c200*/  SHFL.DOWN P0, R23, R24, R19, R18 ;  /* 0x0800001318177389 */ /* 0x0002a40000000012 */
[----:B012---:R-:W-:Y:S05]  /*c210*/  ENDCOLLECTIVE ;  /* 0x000000000000791b */ /* 0x007fea0003800000 */
.L_x_1744:
[----:B------:R-:W-:Y:S05]  /*c220*/  WARPSYNC.COLLECTIVE R21, `(.L_x_1745) ;  /* 0x0000000015087348 */ /* 0x000fea0003c00000 */
[----:B------:R-:W-:Y:S01]  /*c230*/  VOTE.ALL P4, P4 ;  /* 0x0000000000ff7806 */ /* 0x000fe20002080000 */
[----:B------:R-:W-:-:S12]  /*c240*/  ENDCOLLECTIVE ;  /* 0x000000000000791b */ /* 0x000fd80003800000 */
.L_x_1745:
[----:B------:R-:W-:-:S05]  /*c250*/  SEL R39, R39, RZ, !P5 ;  /* 0x000000ff27277207 */ /* 0x000fca0006800000 */
[C---:B------:R-:W-:Y:S01]  /*c260*/  IMAD.IADD R20, R38.reuse, 0x1, R39 ;  /* 0x0000000126147824 */ /* 0x040fe200078e0227 */
[----:B------:R-:W-:-:S04]  /*c270*/  ISETP.NE.AND P0, PT, R38, RZ, PT ;  /* 0x000000ff2600720c */ /* 0x000fc80003f05270 */
[----:B------:R-:W-:Y:S02]  /*c280*/  SEL R23, R23, RZ, !P0 ;  /* 0x000000ff17177207 */ /* 0x000fe40004000000 */
[----:B------:R-:W-:Y:S02]  /*c290*/  IADD3 R42, P0, PT, R16, 0x200, RZ ;  /* 0x00000200102a7810 */ /* 0x000fe40007f1e0ff */
[----:B------:R-:W-:-:S03]  /*c2a0*/  SEL R23, R23, RZ, !P5 ;  /* 0x000000ff17177207 */ /* 0x000fc60006800000 */
[----:B------:R-:W-:Y:S02]  /*c2b0*/  IMAD.X R43, RZ, RZ, R17, P0 ;  /* 0x000000ffff2b7224 */ /* 0x000fe400000e0611 */
[----:B------:R-:W-:Y:S01]  /*c2c0*/  IMAD.IADD R22, R22, 0x1, R23 ;  /* 0x0000000116167824 */ /* 0x000fe200078e0217 */
[----:B------:R-:W-:Y:S06]  /*c2d0*/  BRA `(.L_x_1746) ;  /* 0xffffffcc00207947 */ /* 0x000fec000383ffff */
.L_x_1678:
[----:B------:R-:W-:Y:S01]  /*c2e0*/  BSSY B0, `(.L_x_1747) ;  /* 0x0000006000007945 */ /* 0x000fe20003800000 */
[----:B------:R-:W-:Y:S01]  /*c2f0*/  PLOP3.LUT P0, PT, P0, PT, PT, 0x8, 0x80 ;  /* 0x000000000080781c */ /* 0x000fe2000070e170 */
[----:B------:R-:W-:-:S12]  /*c300*/  IMAD.MOV.U32 R21, RZ, RZ, -0x1 ;  /* 0xffffffffff157424 */ /* 0x000fd800078e00ff */
[----:B------:R-:W-:Y:S05]  /*c310*/  WARPSYNC.COLLECTIVE R21, `(.L_x_1748) ;  /* 0x0000000015087348 */ /* 0x000fea0003c00000 */
[----:B------:R-:W-:Y:S01]  /*c320*/  VOTE.ANY P0, P0 ;  /* 0x0000000000ff7806 */ /* 0x000fe20000000100 */
[----:B------:R-:W-:-:S12]  /*c330*/  ENDCOLLECTIVE ;  /* 0x000000000000791b */ /* 0x000fd80003800000 */
.L_x_1748:
[----:B------:R-:W-:Y:S05]  /*c340*/  BSYNC B0 ;  /* 0x0000000000007941 */ /* 0x000fea0003800000 */
.L_x_1747:
[----:B------:R-:W-:Y:S05]  /*c350*/  BRA `(.L_x_1749) ;  /* 0xffffffcc00247947 */ /* 0x000fea000383ffff */
.L_x_1680:
        /* <DEDUP_REMOVED lines=8> */
.L_x_1751:
[----:B------:R-:W-:Y:S05]  /*c3e0*/  BSYNC B0 ;  /* 0x0000000000007941 */ /* 0x000fea0003800000 */
.L_x_1750:
        /* <DEDUP_REMOVED lines=13> */
.L_x_1752:
[----:B------:R-:W-:Y:S02]  /*c4c0*/  IMAD.MOV.U32 R24, RZ, RZ, R17 ;  /* 0x000000ffff187224 */ /* 0x000fe400078e0011 */
[----:B------:R-:W-:-:S07]  /*c4d0*/  IMAD.MOV.U32 R38, RZ, RZ, R23 ;  /* 0x000000ffff267224 */ /* 0x000fce00078e0017 */
[----:B------:R-:W-:Y:S05]  /*c4e0*/  WARPSYNC.COLLECTIVE R21, `(.L_x_1753) ;  /* 0x0000000015087348 */ /* 0x000fea0003c00000 */
[----:B------:R0:W1:Y:S02]  /*c4f0*/  SHFL.DOWN P0, R23, R24, R19, R18 ;  /* 0x0800001318177389 */ /* 0x0000640000000012 */
[----:B01----:R-:W-:Y:S05]  /*c500*/  ENDCOLLECTIVE ;  /* 0x000000000000791b */ /* 0x003fea0003800000 */
.L_x_1753:
        /* <DEDUP_REMOVED lines=13> */
.L_x_1754:
[----:B------:R-:W-:Y:S02]  /*c5e0*/  IMAD.MOV.U32 R24, RZ, RZ, R39 ;  /* 0x000000ffff187224 */ /* 0x000fe400078e0027 */
[----:B------:R-:W-:-:S07]  /*c5f0*/  IMAD.MOV.U32 R17, RZ, RZ, R23 ;  /* 0x000000ffff117224 */ /* 0x000fce00078e0017 */
[----:B------:R-:W-:Y:S05]  /*c600*/  WARPSYNC.COLLECTIVE R21, `(.L_x_1755) ;  /* 0x0000000015087348 */ /* 0x000fea0003c00000 */
[----:B------:R0:W1:Y:S02]  /*c610*/  SHFL.DOWN P0, R23, R24, R19, R18 ;  /* 0x0800001318177389 */ /* 0x0000640000000012 */
[----:B01----:R-:W-:Y:S05]  /*c620*/  ENDCOLLECTIVE ;  /* 0x000000000000791b */ /* 0x003fea0003800000 */
.L_x_1755:
        /* <DEDUP_REMOVED lines=13> */
.L_x_1756:
[----:B------:R-:W-:Y:S02]  /*c700*/  IMAD.MOV.U32 R24, RZ, RZ, R16 ;  /* 0x000000ffff187224 */ /* 0x000fe400078e0010 */
[----:B------:R-:W-:-:S07]  /*c710*/  IMAD.MOV.U32 R17, RZ, RZ, R23 ;  /* 0x000000ffff117224 */ /* 0x000fce00078e0017 */
[----:B------:R-:W-:Y:S05]  /*c720*/  WARPSYNC.COLLECTIVE R21, `(.L_x_1757) ;  /* 0x0000000015087348 */ /* 0x000fea0003c00000 */
[----:B------:R0:W1:Y:S02]  /*c730*/  SHFL.DOWN P0, R23, R24, R19, R18 ;  /* 0x0800001318177389 */ /* 0x0000640000000012 */
[----:B01----:R-:W-:Y:S05]  /*c740*/  ENDCOLLECTIVE ;  /* 0x000000000000791b */ /* 0x003fea0003800000 */
.L_x_1757:
        /* <DEDUP_REMOVED lines=9> */
[C---:B------:R-:W-:Y:S02]  /*c7e0*/  VIADD R16, R40.reuse, 0x8 ;  /* 0x0000000828107836 */ /* 0x040fe40000000000 */
[----:B------:R-:W-:-:S10]  /*c7f0*/  VIADD R44, R40, 0x10 ;  /* 0x00000010282c7836 */ /* 0x000fd40000000000 */
[----:B------:R-:W-:Y:S05]  /*c800*/  WARPSYNC.COLLECTIVE R21, `(.L_x_1758) ;  /* 0x0000000015087348 */ /* 0x000fea0003c00000 */
[----:B------:R0:W1:Y:S02]  /*c810*/  SHFL.DOWN P0, R23, R24, R19, R18 ;  /* 0x0800001318177389 */ /* 0x0000640000000012 */
[----:B01----:R-:W-:Y:S05]  /*c820*/  ENDCOLLECTIVE ;  /* 0x000000000000791b */ /* 0x003fea0003800000 */
.L_x_1758:
[----:B------:R-:W-:Y:S02]  /*c830*/  IMAD.MOV.U32 R24, RZ, RZ, R38 ;  /* 0x000000ffff187224 */ /* 0x000fe400078e0026 */
[----:B------:R-:W-:-:S07]  /*c840*/  IMAD.MOV.U32 R17, RZ, RZ, R23 ;  /* 0x000000ffff117224 */ /* 0x000fce00078e0017 */
[----:B------:R-:W-:Y:S05]  /*c850*/  WARPSYNC.COLLECTIVE R21, `(.L_x_1759) ;  /* 0x0000000015087348 */ /* 0x000fea0003c00000 */
[----:B------:R0:W1:Y:S02]  /*c860*/  SHFL.DOWN P0, R23, R24, R19, R18 ;  /* 0x0800001318177389 */ /* 0x0000640000000012 */
[----:B01----:R-:W-:Y:S05]  /*c870*/  ENDCOLLECTIVE ;  /* 0x000000000000791b */ /* 0x003fea0003800000 */
.L_x_1759:
        /* <DEDUP_REMOVED lines=12> */
.L_x_1760:
[----:B------:R-:W-:Y:S02]  /*c940*/  IMAD.MOV.U32 R24, RZ, RZ, R16 ;  /* 0x000000ffff187224 */ /* 0x000fe400078e0010 */
[----:B------:R-:W-:-:S07]  /*c950*/  IMAD.MOV.U32 R38, RZ, RZ, R23 ;  /* 0x000000ffff267224 */ /* 0x000fce00078e0017 */
[----:B------:R-:W-:Y:S05]  /*c960*/  WARPSYNC.COLLECTIVE R21, `(.L_x_1761) ;  /* 0x0000000015087348 */ /* 0x000fea0003c00000 */
[----:B------:R0:W1:Y:S02]  /*c970*/  SHFL.DOWN P0, R23, R24, R19, R18 ;  /* 0x0800001318177389 */ /* 0x0000640000000012 */
[----:B01----:R-:W-:Y:S05]  /*c980*/  ENDCOLLECTIVE ;  /* 0x000000000000791b */ /* 0x003fea0003800000 */
.L_x_1761:
[----:B------:R-:W-:Y:S05]  /*c990*/  WARPSYNC.COLLECTIVE R21, `(.L_x_1762) ;  /* 0x0000000015087348 */ /* 0x000fea0003c00000 */
[----:B------:R-:W-:Y:S01]  /*c9a0*/  VOTE.ALL P4, P4 ;  /* 0x0000000000ff7806 */ /* 0x000fe20002080000 */
[----:B------:R-:W-:-:S12]  /*c9b0*/  ENDCOLLECTIVE ;  /* 0x000000000000791b */ /* 0x000fd80003800000 */
.L_x_1762:
[----:B------:R-:W-:Y:S02]  /*c9c0*/  ISETP.GT.AND P0, PT, R44, R41, PT ;  /* 0x000000292c00720c */ /* 0x000fe40003f04270 */
        /* <DEDUP_REMOVED lines=9> */
.L_x_1764:
        /* <DEDUP_REMOVED lines=10> */
.L_x_1806:


//--------------------- .text._ZN6thrust24THRUST_300001_SM_1000_NS8cuda_cub4core6detail13_kernel_agentINS1_15__reduce_by_key9InitAgentIN3cub18CUB_300001_SM_100024ReduceByKeyScanTileStateIiiLb1EEEiPiEEJSA_iSB_EEEvDpT0_ --------------------------
	.section	.text._ZN6thrust24THRUST_300001_SM_1000_NS8cuda_cub4core6detail13_kernel_agentINS1_15__reduce_by_key9InitAgentIN3cub18CUB_300001_SM_100024ReduceByKeyScanTileStateIiiLb1EEEiPiEEJSA_iSB_EEEvDpT0_,"ax",@progbits
	.align	128
        .global         _ZN6thrust24THRUST_300001_SM_1000_NS8cuda_cub4core6detail13_kernel_agentINS1_15__reduce_by_key9InitAgentIN3cub18CUB_300001_SM_100024ReduceByKeyScanTileStateIiiLb1EEEiPiEEJSA_iSB_EEEvDpT0_
        .type           _ZN6thrust24THRUST_300001_SM_1000_NS8cuda_cub4core6detail13_kernel_agentINS1_15__reduce_by_key9InitAgentIN3cub18CUB_300001_SM_100024ReduceByKeyScanTileStateIiiLb1EEEiPiEEJSA_iSB_EEEvDpT0_,@function
        .size           _ZN6thrust24THRUST_300001_SM_1000_NS8cuda_cub4core6detail13_kernel_agentINS1_15__reduce_by_key9InitAgentIN3cub18CUB_300001_SM_100024ReduceByKeyScanTileStateIiiLb1EEEiPiEEJSA_iSB_EEEvDpT0_,(.L_x_1807 - _ZN6thrust24THRUST_300001_SM_1000_NS8cuda_cub4core6detail13_kernel_agentINS1_15__reduce_by_key9InitAgentIN3cub18CUB_300001_SM_100024ReduceByKeyScanTileStateIiiLb1EEEiPiEEJSA_iSB_EEEvDpT0_)
        .other          _ZN6thrust24THRUST_300001_SM_1000_NS8cuda_cub4core6detail13_kernel_agentINS1_15__reduce_by_key9InitAgentIN3cub18CUB_300001_SM_100024ReduceByKeyScanTileStateIiiLb1EEEiPiEEJSA_iSB_EEEvDpT0_,@"STO_CUDA_ENTRY STV_DEFAULT"
_ZN6thrust24THRUST_300001_SM_1000_NS8cuda_cub4core6detail13_kernel_agentINS1_15__reduce_by_key9InitAgentIN3cub18CUB_300001_SM_100024ReduceByKeyScanTileStateIiiLb1EEEiPiEEJSA_iSB_EEEvDpT0_:
.text._ZN6thrust24THRUST_300001_SM_1000_NS8cuda_cub4core6detail13_kernel_agentINS1_15__reduce_by_key9InitAgentIN3cub18CUB_300001_SM_100024ReduceByKeyScanTileStateIiiLb1EEEiPiEEJSA_iSB_EEEvDpT0_:
        /* <DEDUP_REMOVED lines=22> */
[----:B0-----:R-:W-:Y:S01]  /*0160*/  STG.E desc[UR4][R2.64], RZ ;  /* 0x000000ff02007986 */ /* 0x001fe2000c101904 */
[----:B------:R-:W-:Y:S05]  /*0170*/  EXIT ;  /* 0x000000000000794d */ /* 0x000fea0003800000 */
.L_x_1765:
        /* <DEDUP_REMOVED lines=16> */
.L_x_1807:


//--------------------- .text._Z15GetVoxelGridIdxP6float37PC_infoPii --------------------------
	.section	.text._Z15GetVoxelGridIdxP6float37PC_infoPii,"ax",@progbits
	.align	128
        .global         _Z15GetVoxelGridIdxP6float37PC_infoPii
        .type           _Z15GetVoxelGridIdxP6float37PC_infoPii,@function
        .size           _Z15GetVoxelGridIdxP6float37PC_infoPii,(.L_x_1786 - _Z15GetVoxelGridIdxP6float37PC_infoPii)
        .other          _Z15GetVoxelGridIdxP6float37PC_infoPii,@"STO_CUDA_ENTRY STV_DEFAULT"
_Z15GetVoxelGridIdxP6float37PC_infoPii:
.text._Z15GetVoxelGridIdxP6float37PC_infoPii:
[----:B------:R-:W-:Y:S01]  /*0000*/  LDC R1, c[0x0][0x37c] ;  /* 0x0000df00ff017b82 */ /* 0x000fe20000000800 */
[----:B------:R-:W0:Y:S07]  /*0010*/  S2R R0, SR_TID.X ;  /* 0x0000000000007919 */ /* 0x000e2e0000002100 */
[----:B------:R-:W0:Y:S01]  /*0020*/  S2UR UR4, SR_CTAID.X ;  /* 0x00000000000479c3 */ /* 0x000e220000002500 */
[----:B------:R-:W1:Y:S07]  /*0030*/  LDCU UR5, c[0x0][0x3c8] ;  /* 0x00007900ff0577ac */ /* 0x000e6e0008000800 */
[----:B------:R-:W0:Y:S02]  /*0040*/  LDC R5, c[0x0][0x360] ;  /* 0x0000d800ff057b82 */ /* 0x000e240000000800 */
[----:B0-----:R-:W-:-:S05]  /*0050*/  IMAD R5, R5, UR4, R0 ;  /* 0x0000000405057c24 */ /* 0x001fca000f8e0200 */
[----:B-1----:R-:W-:-:S13]  /*0060*/  ISETP.GE.AND P0, PT, R5, UR5, PT ;  /* 0x0000000505007c0c */ /* 0x002fda000bf06270 */
[----:B------:R-:W-:Y:S05]  /*0070*/  @P0 EXIT ;  /* 0x000000000000094d */ /* 0x000fea0003800000 */
[----:B------:R-:W0:Y:S01]  /*0080*/  LDC.64 R2, c[0x0][0x380] ;  /* 0x0000e000ff027b82 */ /* 0x000e220000000a00 */
[----:B------:R-:W1:Y:S01]  /*0090*/  LDCU.64 UR4, c[0x0][0x358] ;  /* 0x00006b00ff0477ac */ /* 0x000e620008000a00 */
[----:B------:R-:W2:Y:S06]  /*00a0*/  LDCU.64 UR6, c[0x0][0x388] ;  /* 0x00007100ff0677ac */ /* 0x000eac0008000a00 */
[----:B------:R-:W3:Y:S01]  /*00b0*/  LDC R11, c[0x0][0x3ac] ;  /* 0x0000eb00ff0b7b82 */ /* 0x000ee20000000800 */
[----:B------:R-:W4:Y:S01]  /*00c0*/  LDCU UR8, c[0x0][0x390] ;  /* 0x00007200ff0877ac */ /* 0x000f220008000800 */
[----:B0-----:R-:W-:-:S05]  /*00d0*/  IMAD.WIDE R2, R5, 0xc, R2 ;  /* 0x0000000c05027825 */ /* 0x001fca00078e0202 */
[----:B-1----:R-:W2:Y:S04]  /*00e0*/  LDG.E R4, desc[UR4][R2.64] ;  /* 0x0000000402047981 */ /* 0x002ea8000c1e1900 */
[----:B------:R-:W5:Y:S04]  /*00f0*/  LDG.E R6, desc[UR4][R2.64+0x4] ;  /* 0x0000040402067981 */ /* 0x000f68000c1e1900 */
[----:B------:R5:W4:Y:S01]  /*0100*/  LDG.E R7, desc[UR4][R2.64+0x8] ;  /* 0x0000080402077981 */ /* 0x000b22000c1e1900 */
[----:B---3--:R-:W0:Y:S01]  /*0110*/  MUFU.RCP R8, R11 ;  /* 0x0000000b00087308 */ /* 0x008e220000001000 */
[----:B------:R-:W1:Y:S01]  /*0120*/  LDC R0, c[0x0][0x3ac] ;  /* 0x0000eb00ff007b82 */ /* 0x000e620000000800 */
[----:B------:R-:W-:Y:S01]  /*0130*/  BSSY.RECONVERGENT B0, `(.L_x_1766) ;  /* 0x000000e000007945 */ /* 0x000fe20003800200 */
[----:B0-----:R-:W-:-:S04]  /*0140*/  FFMA R9, R8, -R11, 1 ;  /* 0x3f80000008097423 */ /* 0x001fc8000000080b */
[----:B------:R-:W-:Y:S01]  /*0150*/  FFMA R9, R8, R9, R8 ;  /* 0x0000000908097223 */ /* 0x000fe20000000008 */
[----:B--2---:R-:W-:-:S04]  /*0160*/  FADD R4, R4, -UR6 ;  /* 0x8000000604047e21 */ /* 0x004fc80008000000 */
[----:B------:R-:W0:Y:S01]  /*0170*/  FCHK P0, R4, R11 ;  /* 0x0000000b04007302 */ /* 0x000e220000000000 */
[----:B------:R-:W-:Y:S01]  /*0180*/  FFMA R8, R4, R9, RZ ;  /* 0x0000000904087223 */ /* 0x000fe200000000ff */
[----:B-----5:R-:W-:-:S03]  /*0190*/  FADD R3, R6, -UR7 ;  /* 0x8000000706037e21 */ /* 0x020fc60008000000 */
[----:B------:R-:W-:-:S04]  /*01a0*/  FFMA R2, R8, -R11, R4 ;  /* 0x8000000b08027223 */ /* 0x000fc80000000004 */
[----:B------:R-:W-:Y:S01]  /*01b0*/  FFMA R8, R9, R2, R8 ;  /* 0x0000000209087223 */ /* 0x000fe20000000008 */
[----:B----4-:R-:W-:Y:S01]  /*01c0*/  FADD R2, R7, -UR8 ;  /* 0x8000000807027e21 */ /* 0x010fe20008000000 */
[----:B01----:R-:W-:Y:S06]  /*01d0*/  @!P0 BRA `(.L_x_1767) ;  /* 0x00000000000c8947 */ /* 0x003fec0003800000 */
[----:B------:R-:W-:-:S07]  /*01e0*/  MOV R8, 0x200 ;  /* 0x0000020000087802 */ /* 0x000fce0000000f00 */
[----:B------:R-:W-:Y:S05]  /*01f0*/  CALL.REL.NOINC `($__internal_2_$__cuda_sm3x_div_rn_noftz_f32_slowpath) ;  /* 0x0000000000a47944 */ /* 0x000fea0003c00000 */
[----:B------:R-:W-:-:S07]  /*0200*/  IMAD.MOV.U32 R8, RZ, RZ, R4 ;  /* 0x000000ffff087224 */ /* 0x000fce00078e0004 */
.L_x_1767:
[----:B------:R-:W-:Y:S05]  /*0210*/  BSYNC.RECONVERGENT B0 ;  /* 0x0000000000007941 */ /* 0x000fea0003800200 */
.L_x_1766:
[----:B------:R-:W0:Y:S01]  /*0220*/  LDC R10, c[0x0][0x3ac] ;  /* 0x0000eb00ff0a7b82 */ /* 0x000e220000000800 */
[----:B------:R-:W-:Y:S01]  /*0230*/  F2I.TRUNC.NTZ R6, R8 ;  /* 0x0000000800067305 */ /* 0x000fe2000020f100 */
[----:B------:R-:W-:Y:S07]  /*0240*/  BSSY.RECONVERGENT B0, `(.L_x_1768) ;  /* 0x000000c000007945 */ /* 0x000fee0003800200 */
[----:B0-----:R-:W0:Y:S08]  /*0250*/  MUFU.RCP R7, R10 ;  /* 0x0000000a00077308 */ /* 0x001e300000001000 */
[----:B------:R-:W1:Y:S01]  /*0260*/  FCHK P0, R3, R10 ;  /* 0x0000000a03007302 */ /* 0x000e620000000000 */
[----:B0-----:R-:W-:-:S04]  /*0270*/  FFMA R4, R7, -R10, 1 ;  /* 0x3f80000007047423 */ /* 0x001fc8000000080a */
[----:B------:R-:W-:-:S04]  /*0280*/  FFMA R9, R7, R4, R7 ;  /* 0x0000000407097223 */ /* 0x000fc80000000007 */
[----:B------:R-:W-:-:S04]  /*0290*/  FFMA R4, R3, R9, RZ ;  /* 0x0000000903047223 */ /* 0x000fc800000000ff */
[----:B------:R-:W-:-:S04]  /*02a0*/  FFMA R7, R4, -R10, R3 ;  /* 0x8000000a04077223 */ /* 0x000fc80000000003 */
[----:B------:R-:W-:Y:S01]  /*02b0*/  FFMA R4, R9, R7, R4 ;  /* 0x0000000709047223 */ /* 0x000fe20000000004 */
[----:B-1----:R-:W-:Y:S06]  /*02c0*/  @!P0 BRA `(.L_x_1769) ;  /* 0x00000000000c8947 */ /* 0x002fec0003800000 */
[----:B------:R-:W-:Y:S01]  /*02d0*/  IMAD.MOV.U32 R4, RZ, RZ, R3 ;  /* 0x000000ffff047224 */ /* 0x000fe200078e0003 */
[----:B------:R-:W-:-:S07]  /*02e0*/  MOV R8, 0x300 ;  /* 0x0000030000087802 */ /* 0x000fce0000000f00 */
[----:B------:R-:W-:Y:S05]  /*02f0*/  CALL.REL.NOINC `($__internal_2_$__cuda_sm3x_div_rn_noftz_f32_slowpath) ;  /* 0x0000000000647944 */ /* 0x000fea0003c00000 */
.L_x_1769:
[----:B------:R-:W-:Y:S05]  /*0300*/  BSYNC.RECONVERGENT B0 ;  /* 0x0000000000007941 */ /* 0x000fea0003800200 */
.L_x_1768:
        /* <DEDUP_REMOVED lines=14> */
[----:B------:R-:W-:-:S07]  /*03f0*/  IMAD.MOV.U32 R7, RZ, RZ, R4 ;  /* 0x000000ffff077224 */ /* 0x000fce00078e0004 */
.L_x_1771:
[----:B------:R-:W-:Y:S05]  /*0400*/  BSYNC.RECONVERGENT B0 ;  /* 0x0000000000007941 */ /* 0x000fea0003800200 */
.L_x_1770:
[----:B------:R-:W0:Y:S01]  /*0410*/  LDC.64 R8, c[0x0][0x3c0] ;  /* 0x0000f000ff087b82 */ /* 0x000e220000000a00 */
[----:B------:R-:W1:Y:S01]  /*0420*/  LDCU.64 UR6, c[0x0][0x3b0] ;  /* 0x00007600ff0677ac */ /* 0x000e620008000a00 */
[----:B------:R-:W1:Y:S02]  /*0430*/  F2I.TRUNC.NTZ R0, R7 ;  /* 0x0000000700007305 */ /* 0x000e64000020f100 */
[----:B-1----:R-:W-:-:S04]  /*0440*/  IMAD R11, R0, UR7, R3 ;  /* 0x00000007000b7c24 */ /* 0x002fc8000f8e0203 */
[----:B------:R-:W-:Y:S02]  /*0450*/  IMAD R11, R11, UR6, R6 ;  /* 0x000000060b0b7c24 */ /* 0x000fe4000f8e0206 */
[----:B0-----:R-:W-:-:S05]  /*0460*/  IMAD.WIDE R2, R5, 0x4, R8 ;  /* 0x0000000405027825 */ /* 0x001fca00078e0208 */
[----:B------:R-:W-:Y:S01]  /*0470*/  STG.E desc[UR4][R2.64], R11 ;  /* 0x0000000b02007986 */ /* 0x000fe2000c101904 */
[----:B------:R-:W-:Y:S05]  /*0480*/  EXIT ;  /* 0x000000000000794d */ /* 0x000fea0003800000 */
        .weak           $__internal_2_$__cuda_sm3x_div_rn_noftz_f32_slowpath
        .type           $__internal_2_$__cuda_sm3x_div_rn_noftz_f32_slowpath,@function
        .size           $__internal_2_$__cuda_sm3x_div_rn_noftz_f32_slowpath,(.L_x_1786 - $__internal_2_$__cuda_sm3x_div_rn_noftz_f32_slowpath)
$__internal_2_$__cuda_sm3x_div_rn_noftz_f32_slowpath:
[----:B------:R-:W-:Y:S01]  /*0490*/  SHF.R.U32.HI R9, RZ, 0x17, R0 ;  /* 0x00000017ff097819 */ /* 0x000fe20000011600 */
[----:B------:R-:W-:Y:S01]  /*04a0*/  BSSY.RECONVERGENT B1, `(.L_x_1772) ;  /* 0x0000063000017945 */ /* 0x000fe20003800200 */
[----:B------:R-:W-:Y:S01]  /*04b0*/  SHF.R.U32.HI R7, RZ, 0x17, R4 ;  /* 0x00000017ff077819 */ /* 0x000fe20000011604 */
[----:B------:R-:W-:Y:S01]  /*04c0*/  IMAD.MOV.U32 R11, RZ, RZ, R0 ;  /* 0x000000ffff0b7224 */ /* 0x000fe200078e0000 */
[----:B------:R-:W-:Y:S02]  /*04d0*/  LOP3.LUT R9, R9, 0xff, RZ, 0xc0, !PT ;  /* 0x000000ff09097812 */ /* 0x000fe400078ec0ff */
[----:B------:R-:W-:Y:S02]  /*04e0*/  LOP3.LUT R14, R7, 0xff, RZ, 0xc0, !PT ;  /* 0x000000ff070e7812 */ /* 0x000fe400078ec0ff */
[----:B------:R-:W-:-:S03]  /*04f0*/  IADD3 R10, PT, PT, R9, -0x1, RZ ;  /* 0xffffffff090a7810 */ /* 0x000fc60007ffe0ff */
[----:B------:R-:W-:Y:S01]  /*0500*/  VIADD R12, R14, 0xffffffff ;  /* 0xffffffff0e0c7836 */ /* 0x000fe20000000000 */
[----:B------:R-:W-:-:S04]  /*0510*/  ISETP.GT.U32.AND P0, PT, R10, 0xfd, PT ;  /* 0x000000fd0a00780c */ /* 0x000fc80003f04070 */
[----:B------:R-:W-:-:S13]  /*0520*/  ISETP.GT.U32.OR P0, PT, R12, 0xfd, P0 ;  /* 0x000000fd0c00780c */ /* 0x000fda0000704470 */
[----:B------:R-:W-:Y:S01]  /*0530*/  @!P0 IMAD.MOV.U32 R7, RZ, RZ, RZ ;  /* 0x000000ffff078224 */ /* 0x000fe200078e00ff */
        /* <DEDUP_REMOVED lines=20> */
[----:B------:R-:W-:Y:S02]  /*0680*/  @!P0 IMAD.MOV.U32 R7, RZ, RZ, -0x40 ;  /* 0xffffffc0ff078424 */ /* 0x000fe400078e00ff */
[----:B------:R-:W-:Y:S01]  /*0690*/  @!P0 FFMA R4, R4, 1.84467440737095516160e+19, RZ ;  /* 0x5f80000004048823 */ /* 0x000fe200000000ff */
[----:B------:R-:W-:Y:S01]  /*06a0*/  @!P1 FFMA R11, R0, 1.84467440737095516160e+19, RZ ;  /* 0x5f800000000b9823 */ /* 0x000fe200000000ff */
[----:B------:R-:W-:-:S07]  /*06b0*/  @!P1 VIADD R7, R7, 0x40 ;  /* 0x0000004007079836 */ /* 0x000fce0000000000 */
.L_x_1773:
[----:B------:R-:W-:Y:S01]  /*06c0*/  LEA R10, R9, 0xc0800000, 0x17 ;  /* 0xc0800000090a7811 */ /* 0x000fe200078eb8ff */
[----:B------:R-:W-:Y:S04]  /*06d0*/  BSSY.RECONVERGENT B2, `(.L_x_1778) ;  /* 0x0000036000027945 */ /* 0x000fe80003800200 */
[----:B------:R-:W-:Y:S01]  /*06e0*/  IMAD.IADD R11, R11, 0x1, -R10 ;  /* 0x000000010b0b7824 */ /* 0x000fe200078e0a0a */
[----:B------:R-:W-:-:S03]  /*06f0*/  IADD3 R10, PT, PT, R14, -0x7f, RZ ;  /* 0xffffff810e0a7810 */ /* 0x000fc60007ffe0ff */
[----:B------:R-:W0:Y:S01]  /*0700*/  MUFU.RCP R12, R11 ;  /* 0x0000000b000c7308 */ /* 0x000e220000001000 */
[----:B------:R-:W-:Y:S01]  /*0710*/  FADD.FTZ R13, -R11, -RZ ;  /* 0x800000ff0b0d7221 */ /* 0x000fe20000010100 */
[C---:B------:R-:W-:Y:S01]  /*0720*/  IMAD R4, R10.reuse, -0x800000, R4 ;  /* 0xff8000000a047824 */ /* 0x040fe200078e0204 */
[----:B------:R-:W-:-:S05]  /*0730*/  IADD3 R10, PT, PT, R10, 0x7f, -R9 ;  /* 0x0000007f0a0a7810 */ /* 0x000fca0007ffe809 */
[----:B------:R-:W-:Y:S02]  /*0740*/  IMAD.IADD R10, R10, 0x1, R7 ;  /* 0x000000010a0a7824 */ /* 0x000fe400078e0207 */
        /* <DEDUP_REMOVED lines=8> */
[----:B------:R-:W-:-:S05]  /*07d0*/  LOP3.LUT R9, R9, 0xff, RZ, 0xc0, !PT ;  /* 0x000000ff09097812 */ /* 0x000fca00078ec0ff */
[----:B------:R-:W-:-:S04]  /*07e0*/  IMAD.IADD R11, R9, 0x1, R10 ;  /* 0x00000001090b7824 */ /* 0x000fc800078e020a */
[----:B------:R-:W-:-:S05]  /*07f0*/  VIADD R7, R11, 0xffffffff ;  /* 0xffffffff0b077836 */ /* 0x000fca0000000000 */
        /* <DEDUP_REMOVED lines=10> */
[-CC-:B------:R-:W-:Y:S01]  /*08a0*/  FFMA.RM R10, R17, R13.reuse, R12.reuse ;  /* 0x0000000d110a7223 */ /* 0x180fe2000000400c */
[C---:B------:R-:W-:Y:S02]  /*08b0*/  ISETP.NE.AND P2, PT, R11.reuse, RZ, PT ;  /* 0x000000ff0b00720c */ /* 0x040fe40003f45270 */
[----:B------:R-:W-:Y:S02]  /*08c0*/  ISETP.NE.AND P1, PT, R11, RZ, PT ;  /* 0x000000ff0b00720c */ /* 0x000fe40003f25270 */
[----:B------:R-:W-:Y:S01]  /*08d0*/  LOP3.LUT R9, R7, 0x7fffff, RZ, 0xc0, !PT ;  /* 0x007fffff07097812 */ /* 0x000fe200078ec0ff */
[----:B------:R-:W-:Y:S01]  /*08e0*/  FFMA.RP R7, R17, R13, R12 ;  /* 0x0000000d11077223 */ /* 0x000fe2000000800c */
[----:B------:R-:W-:Y:S01]  /*08f0*/  IADD3 R12, PT, PT, R11, 0x20, RZ ;  /* 0x000000200b0c7810 */ /* 0x000fe20007ffe0ff */
[----:B------:R-:W-:Y:S01]  /*0900*/  IMAD.MOV R11, RZ, RZ, -R11 ;  /* 0x000000ffff0b7224 */ /* 0x000fe200078e0a0b */
[----:B------:R-:W-:-:S02]  /*0910*/  LOP3.LUT R9, R9, 0x800000, RZ, 0xfc, !PT ;  /* 0x0080000009097812 */ /* 0x000fc400078efcff */
[----:B------:R-:W-:Y:S02]  /*0920*/  FSETP.NEU.FTZ.AND P0, PT, R7, R10, PT ;  /* 0x0000000a0700720b */ /* 0x000fe40003f1d000 */
[----:B------:R-:W-:Y:S02]  /*0930*/  SHF.L.U32 R12, R9, R12, RZ ;  /* 0x0000000c090c7219 */ /* 0x000fe400000006ff */
[----:B------:R-:W-:Y:S02]  /*0940*/  SEL R10, R11, RZ, P2 ;  /* 0x000000ff0b0a7207 */ /* 0x000fe40001000000 */
[----:B------:R-:W-:Y:S02]  /*0950*/  ISETP.NE.AND P1, PT, R12, RZ, P1 ;  /* 0x000000ff0c00720c */ /* 0x000fe40000f25270 */
[----:B------:R-:W-:Y:S02]  /*0960*/  SHF.R.U32.HI R10, RZ, R10, R9 ;  /* 0x0000000aff0a7219 */ /* 0x000fe40000011609 */
[----:B------:R-:W-:-:S02]  /*0970*/  PLOP3.LUT P0, PT, P0, P1, PT, 0xf8, 0x8f ;  /* 0x00000000008f781c */ /* 0x000fc40000703f70 */
[----:B------:R-:W-:Y:S02]  /*0980*/  SHF.R.U32.HI R12, RZ, 0x1, R10 ;  /* 0x00000001ff0c7819 */ /* 0x000fe4000001160a */
[----:B------:R-:W-:-:S04]  /*0990*/  SEL R7, RZ, 0x1, !P0 ;  /* 0x00000001ff077807 */ /* 0x000fc80004000000 */
[----:B------:R-:W-:-:S04]  /*09a0*/  LOP3.LUT R7, R7, 0x1, R12, 0xf8, !PT ;  /* 0x0000000107077812 */ /* 0x000fc800078ef80c */
[----:B------:R-:W-:-:S05]  /*09b0*/  LOP3.LUT R7, R7, R10, RZ, 0xc0, !PT ;  /* 0x0000000a07077212 */ /* 0x000fca00078ec0ff */
[----:B------:R-:W-:-:S05]  /*09c0*/  IMAD.IADD R7, R12, 0x1, R7 ;  /* 0x000000010c077824 */ /* 0x000fca00078e0207 */
[----:B------:R-:W-:Y:S01]  /*09d0*/  LOP3.LUT R4, R7, R4, RZ, 0xfc, !PT ;  /* 0x0000000407047212 */ /* 0x000fe200078efcff */
[----:B------:R-:W-:Y:S06]  /*09e0*/  BRA `(.L_x_1781) ;  /* 0x0000000000107947 */ /* 0x000fec0003800000 */
.L_x_1780:
[----:B------:R-:W-:-:S04]  /*09f0*/  LOP3.LUT R4, R4, 0x80000000, RZ, 0xc0, !PT ;  /* 0x8000000004047812 */ /* 0x000fc800078ec0ff */
[----:B------:R-:W-:Y:S01]  /*0a00*/  LOP3.LUT R4, R4, 0x7f800000, RZ, 0xfc, !PT ;  /* 0x7f80000004047812 */ /* 0x000fe200078efcff */
[----:B------:R-:W-:Y:S06]  /*0a10*/  BRA `(.L_x_1781) ;  /* 0x0000000000047947 */ /* 0x000fec0003800000 */
.L_x_1779:
[----:B------:R-:W-:-:S07]  /*0a20*/  LEA R4, R10, R4, 0x17 ;  /* 0x000000040a047211 */ /* 0x000fce00078eb8ff */
.L_x_1781:
[----:B------:R-:W-:Y:S05]  /*0a30*/  BSYNC.RECONVERGENT B2 ;  /* 0x0000000000027941 */ /* 0x000fea0003800200 */
.L_x_1778:
[----:B------:R-:W-:Y:S05]  /*0a40*/  BRA `(.L_x_1782) ;  /* 0x0000000000207947 */ /* 0x000fea0003800000 */
.L_x_1777:
[----:B------:R-:W-:-:S04]  /*0a50*/  LOP3.LUT R4, R11, 0x80000000, R4, 0x48, !PT ;  /* 0x800000000b047812 */ /* 0x000fc800078e4804 */
[----:B------:R-:W-:Y:S01]  /*0a60*/  LOP3.LUT R4, R4, 0x7f800000, RZ, 0xfc, !PT ;  /* 0x7f80000004047812 */ /* 0x000fe200078efcff */
[----:B------:R-:W-:Y:S06]  /*0a70*/  BRA `(.L_x_1782) ;  /* 0x0000000000147947 */ /* 0x000fec0003800000 */
.L_x_1776:
[----:B------:R-:W-:Y:S01]  /*0a80*/  LOP3.LUT R4, R11, 0x80000000, R4, 0x48, !PT ;  /* 0x800000000b047812 */ /* 0x000fe200078e4804 */
[----:B------:R-:W-:Y:S06]  /*0a90*/  BRA `(.L_x_1782) ;  /* 0x00000000000c7947 */ /* 0x000fec0003800000 */
.L_x_1775:
[----:B------:R-:W0:Y:S01]  /*0aa0*/  MUFU.RSQ R4, -QNAN ;  /* 0xffc0000000047908 */ /* 0x000e220000001400 */
[----:B------:R-:W-:Y:S05]  /*0ab0*/  BRA `(.L_x_1782) ;  /* 0x0000000000047947 */ /* 0x000fea0003800000 */
.L_x_1774:
[----:B------:R-:W-:-:S07]  /*0ac0*/  FADD.FTZ R4, R4, R0 ;  /* 0x0000000004047221 */ /* 0x000fce0000010000 */
.L_x_1782:
[----:B------:R-:W-:Y:S05]  /*0ad0*/  BSYNC.RECONVERGENT B1 ;  /* 0x0000000000017941 */ /* 0x000fea0003800200 */
.L_x_1772:
[----:B------:R-:W-:-:S04]  /*0ae0*/  IMAD.MOV.U32 R9, RZ, RZ, 0x0 ;  /* 0x00000000ff097424 */ /* 0x000fc800078e00ff */
[----:B0-----:R-:W-:Y:S05]  /*0af0*/  RET.REL.NODEC R8 `(_Z15GetVoxelGridIdxP6float37PC_infoPii) ;  /* 0xfffffff408407950 */ /* 0x001fea0003c3ffff */
.L_x_1783:
        /* <DEDUP_REMOVED lines=16> */
.L_x_1786:


//--------------------- .nv.shared._ZN3cub18CUB_300001_SM_10006detail10radix_sort29DeviceRadixSortOnesweepKernelINS1_5radix10policy_hubIiiyE10Policy1000ELNS0_9SortOrderE0EiiyiiNS1_21identity_decomposer_tEEEvPT5_SB_PT3_PKSC_PT1_PKSG_PT2_PKSK_T4_iiT6_ --------------------------
	.section	.nv.shared._ZN3cub18CUB_300001_SM_10006detail10radix_sort29DeviceRadixSortOnesweepKernelINS1_5radix10policy_hubIiiyE10Policy1000ELNS0_9SortOrderE0EiiyiiNS1_21identity_decomposer_tEEEvPT5_SB_PT3_PKSC_PT1_PKSG_PT2_PKSK_T4_iiT6_,"aw",@nobits
	.sectionflags	@""
	.align	16
.nv.shared._ZN3cub18CUB_300001_SM_10006detail10radix_sort29DeviceRadixSortOnesweepKernelINS1_5radix10policy_hubIiiyE10Policy1000ELNS0_9SortOrderE0EiiyiiNS1_21identity_decomposer_tEEEvPT5_SB_PT3_PKSC_PT1_PKSG_PT2_PKSK_T4_iiT6_:
	.zero		29184


//--------------------- .nv.shared.reserved.0     --------------------------
	.section	.nv.shared.reserved.0,"aw",@nobits
	.weak		__nv_reservedSMEM_offset_0_alias
	.size		__nv_reservedSMEM_offset_0_alias, 0, 64
	.other		__nv_reservedSMEM_offset_0_alias,@"STO_CUDA_RESERVED_SHARED STV_DEFAULT"
__nv_reservedSMEM_offset_0_alias:
	.zero		0
	.zero		64


//--------------------- .nv.global                --------------------------
	.section	.nv.global,"aw",@nobits
.nv.global:
	.type		_ZN34_INTERNAL_c38044f1_4_k_cu_3dfe1be46thrust24THRUST_300001_SM_1000_NS12placeholders2_8E,@object
	.size		_ZN34_INTERNAL_c38044f1_4_k_cu_3dfe1be46thrust24THRUST_300001_SM_1000_NS12placeholders2_8E,(_ZN34_INTERNAL_c38044f1_4_k_cu_3dfe1be44cuda3std3__436_GLOBAL__N__c38044f1_4_k_cu_3dfe1be46ignoreE - _ZN34_INTERNAL_c38044f1_4_k_cu_3dfe1be46thrust24THRUST_300001_SM_1000_NS12placeholders2_8E)
_ZN34_INTERNAL_c38044f1_4_k_cu_3dfe1be46thrust24THRUST_300001_SM_1000_NS12placeholders2_8E:
	.zero		1
	.type		_ZN34_INTERNAL_c38044f1_4_k_cu_3dfe1be44cuda3std3__436_GLOBAL__N__c38044f1_4_k_cu_3dfe1be46ignoreE,@object
	.size		_ZN34_INTERNAL_c38044f1_4_k_cu_3dfe1be44cuda3std3__436_GLOBAL__N__c38044f1_4_k_cu_3dfe1be46ignoreE,(_ZN34_INTERNAL_c38044f1_4_k_cu_3dfe1be44cuda3std6ranges3__45__cpo4dataE - _ZN34_INTERNAL_c38044f1_4_k_cu_3dfe1be44cuda3std3__436_GLOBAL__N__c38044f1_4_k_cu_3dfe1be46ignoreE)
_ZN34_INTERNAL_c38044f1_4_k_cu_3dfe1be44cuda3std3__436_GLOBAL__N__c38044f1_4_k_cu_3dfe1be46ignoreE:
	.zero		1
	.type		_ZN34_INTERNAL_c38044f1_4_k_cu_3dfe1be44cuda3std6ranges3__45__cpo4dataE,@object
	.size		_ZN34_INTERNAL_c38044f1_4_k_cu_3dfe1be44cuda3std6ranges3__45__cpo4dataE,(_ZN34_INTERNAL_c38044f1_4_k_cu_3dfe1be46thrust24THRUST_300001_SM_1000_NS6system3cpp3parE - _ZN34_INTERNAL_c38044f1_4_k_cu_3dfe1be44cuda3std6ranges3__45__cpo4dataE)
_ZN34_INTERNAL_c38044f1_4_k_cu_3dfe1be44cuda3std6ranges3__45__cpo4dataE:
	.zero		1
	.type		_ZN34_INTERNAL_c38044f1_4_k_cu_3dfe1be46thrust24THRUST_300001_SM_1000_NS6system3cpp3parE,@object
	.size		_ZN34_INTERNAL_c38044f1_4_k_cu_3dfe1be46thrust24THRUST_300001_SM_1000_NS6system3cpp3parE,(_ZN34_INTERNAL_c38044f1_4_k_cu_3dfe1be44cuda3std3__45__cpo5beginE - _ZN34_INTERNAL_c38044f1_4_k_cu_3dfe1be46thrust24THRUST_300001_SM_1000_NS6system3cpp3parE)
_ZN34_INTERNAL_c38044f1_4_k_cu_3dfe1be46thrust24THRUST_300001_SM_1000_NS6system3cpp3parE:
	.zero		1
	.type		_ZN34_INTERNAL_c38044f1_4_k_cu_3dfe1be44cuda3std3__45__cpo5beginE,@object
	.size		_ZN34_INTERNAL_c38044f1_4_k_cu_3dfe1be44cuda3std3__45__cpo5beginE,(_ZN34_INTERNAL_c38044f1_4_k_cu_3dfe1be44cuda3std6ranges3__45__cpo5beginE - _ZN34_INTERNAL_c38044f1_4_k_cu_3dfe1be44cuda3std3__45__cpo5beginE)
_ZN34_INTERNAL_c38044f1_4_k_cu_3dfe1be44cuda3std3__45__cpo5beginE:
	.zero		1
	.type		_ZN34_INTERNAL_c38044f1_4_k_cu_3dfe1be44cuda3std6ranges3__45__cpo5beginE,@object
	.size		_ZN34_INTERNAL_c38044f1_4_k_cu_3dfe1be44cuda3std6ranges3__45__cpo5beginE,(_ZN34_INTERNAL_c38044f1_4_k_cu_3dfe1be46thrust24THRUST_300001_SM_1000_NS6deviceE - _ZN34_INTERNAL_c38044f1_4_k_cu_3dfe1be44cuda3std6ranges3__45__cpo5beginE)
_ZN34_INTERNAL_c38044f1_4_k_cu_3dfe1be44cuda3std6ranges3__45__cpo5beginE:
	.zero		1
	.type		_ZN34_INTERNAL_c38044f1_4_k_cu_3dfe1be46thrust24THRUST_300001_SM_1000_NS6deviceE,@object
	.size		_ZN34_INTERNAL_c38044f1_4_k_cu_3dfe1be46thrust24THRUST_300001_SM_1000_NS6deviceE,(_ZN34_INTERNAL_c38044f1_4_k_cu_3dfe1be44cuda3std3__47nulloptE - _ZN34_INTERNAL_c38044f1_4_k_cu_3dfe1be46thrust24THRUST_300001_SM_1000_NS6deviceE)
_ZN34_INTERNAL_c38044f1_4_k_cu_3dfe1be46thrust24THRUST_300001_SM_1000_NS6deviceE:
	.zero		1
	.type		_ZN34_INTERNAL_c38044f1_4_k_cu_3dfe1be44cuda3std3__47nulloptE,@object
	.size		_ZN34_INTERNAL_c38044f1_4_k_cu_3dfe1be44cuda3std3__47nulloptE,(_ZN34_INTERNAL_c38044f1_4_k_cu_3dfe1be44cuda3std6ranges3__45__cpo8distanceE - _ZN34_INTERNAL_c38044f1_4_k_cu_3dfe1be44cuda3std3__47nulloptE)
_ZN34_INTERNAL_c38044f1_4_k_cu_3dfe1be44cuda3std3__47nulloptE:
	.zero		1
	.type		_ZN34_INTERNAL_c38044f1_4_k_cu_3dfe1be44cuda3std6ranges3__45__cpo8distanceE,@object
	.size		_ZN34_INTERNAL_c38044f1_4_k_cu_3dfe1be44cuda3std6ranges3__45__cpo8distanceE,(_ZN34_INTERNAL_c38044f1_4_k_cu_3dfe1be46thrust24THRUST_300001_SM_1000_NS12placeholders2_4E - _ZN34_INTERNAL_c38044f1_4_k_cu_3dfe1be44cuda3std6ranges3__45__cpo8distanceE)
_ZN34_INTERNAL_c38044f1_4_k_cu_3dfe1be44cuda3std6ranges3__45__cpo8distanceE:
	.zero		1
	.type		_ZN34_INTERNAL_c38044f1_4_k_cu_3dfe1be46thrust24THRUST_300001_SM_1000_NS12placeholders2_4E,@object
	.size		_ZN34_INTERNAL_c38044f1_4_k_cu_3dfe1be46thrust24THRUST_300001_SM_1000_NS12placeholders2_4E,(_ZN34_INTERNAL_c38044f1_4_k_cu_3dfe1be44cuda3std3__45__cpo6rbeginE - _ZN34_INTERNAL_c38044f1_4_k_cu_3dfe1be46thrust24THRUST_300001_SM_1000_NS12placeholders2_4E)
_ZN34_INTERNAL_c38044f1_4_k_cu_3dfe1be46thrust24THRUST_300001_SM_1000_NS12placeholders2_4E:
	.zero		1
	.type		_ZN34_INTERNAL_c38044f1_4_k_cu_3dfe1be44cuda3std3__45__cpo6rbeginE,@object
	.size		_ZN34_INTERNAL_c38044f1_4_k_cu_3dfe1be44cuda3std3__45__cpo6rbeginE,(_ZN34_INTERNAL_c38044f1_4_k_cu_3dfe1be44cuda3std6ranges3__45__cpo7advanceE - _ZN34_INTERNAL_c38044f1_4_k_cu_3dfe1be44cuda3std3__45__cpo6rbeginE)
_ZN34_INTERNAL_c38044f1_4_k_cu_3dfe1be44cuda3std3__45__cpo6rbeginE:
	.zero		1
	.type		_ZN34_INTERNAL_c38044f1_4_k_cu_3dfe1be44cuda3std6ranges3__45__cpo7advanceE,@object
	.size		_ZN34_INTERNAL_c38044f1_4_k_cu_3dfe1be44cuda3std6ranges3__45__cpo7advanceE,(_ZN34_INTERNAL_c38044f1_4_k_cu_3dfe1be46thrust24THRUST_300001_SM_1000_NS12placeholders3_10E - _ZN34_INTERNAL_c38044f1_4_k_cu_3dfe1be44cuda3std6ranges3__45__cpo7advanceE)
_ZN34_INTERNAL_c38044f1_4_k_cu_3dfe1be44cuda3std6ranges3__45__cpo7advanceE:
	.zero		1
	.type		_ZN34_INTERNAL_c38044f1_4_k_cu_3dfe1be46thrust24THRUST_300001_SM_1000_NS12placeholders3_10E,@object
	.size		_ZN34_INTERNAL_c38044f1_4_k_cu_3dfe1be46thrust24THRUST_300001_SM_1000_NS12placeholders3_10E,(_ZN34_INTERNAL_c38044f1_4_k_cu_3dfe1be44cuda3std3__48in_placeE - _ZN34_INTERNAL_c38044f1_4_k_cu_3dfe1be46thrust24THRUST_300001_SM_1000_NS12placeholders3_10E)
_ZN34_INTERNAL_c38044f1_4_k_cu_3dfe1be46thrust24THRUST_300001_SM_1000_NS12placeholders3_10E:
	.zero		1
	.type		_ZN34_INTERNAL_c38044f1_4_k_cu_3dfe1be44cuda3std3__48in_placeE,@object
	.size		_ZN34_INTERNAL_c38044f1_4_k_cu_3dfe1be44cuda3std3__48in_placeE,(_ZN34_INTERNAL_c38044f1_4_k_cu_3dfe1be44cuda3std6ranges3__45__cpo4sizeE - _ZN34_INTERNAL_c38044f1_4_k_cu_3dfe1be44cuda3std3__48in_placeE)
_ZN34_INTERNAL_c38044f1_4_k_cu_3dfe1be44cuda3std3__48in_placeE:
	.zero		1
	.type		_ZN34_INTERNAL_c38044f1_4_k_cu_3dfe1be44cuda3std6ranges3__45__cpo4sizeE,@object
	.size		_ZN34_INTERNAL_c38044f1_4_k_cu_3dfe1be44cuda3std6ranges3__45__cpo4sizeE,(_ZN34_INTERNAL_c38044f1_4_k_cu_3dfe1be46thrust24THRUST_300001_SM_1000_NS12placeholders2_2E - _ZN34_INTERNAL_c38044f1_4_k_cu_3dfe1be44cuda3std6ranges3__45__cpo4sizeE)
_ZN34_INTERNAL_c38044f1_4_k_cu_3dfe1be44cuda3std6ranges3__45__cpo4sizeE:
	.zero		1
	.type		_ZN34_INTERNAL_c38044f1_4_k_cu_3dfe1be46thrust24THRUST_300001_SM_1000_NS12placeholders2_2E,@object
	.size		_ZN34_INTERNAL_c38044f1_4_k_cu_3dfe1be46thrust24THRUST_300001_SM_1000_NS12placeholders2_2E,(_ZN34_INTERNAL_c38044f1_4_k_cu_3dfe1be44cuda3std3__45__cpo6cbeginE - _ZN34_INTERNAL_c38044f1_4_k_cu_3dfe1be46thrust24THRUST_300001_SM_1000_NS12placeholders2_2E)
_ZN34_INTERNAL_c38044f1_4_k_cu_3dfe1be46thrust24THRUST_300001_SM_1000_NS12placeholders2_2E:
	.zero		1
	.type		_ZN34_INTERNAL_c38044f1_4_k_cu_3dfe1be44cuda3std3__45__cpo6cbeginE,@object
	.size		_ZN34_INTERNAL_c38044f1_4_k_cu_3dfe1be44cuda3std3__45__cpo6cbeginE,(_ZN34_INTERNAL_c38044f1_4_k_cu_3dfe1be44cuda3std6ranges3__45__cpo6cbeginE - _ZN34_INTERNAL_c38044f1_4_k_cu_3dfe1be44cuda3std3__45__cpo6cbeginE)
_ZN34_INTERNAL_c38044f1_4_k_cu_3dfe1be44cuda3std3__45__cpo6cbeginE:
	.zero		1
	.type		_ZN34_INTERNAL_c38044f1_4_k_cu_3dfe1be44cuda3std6ranges3__45__cpo6cbeginE,@object
	.size		_ZN34_INTERNAL_c38044f1_4_k_cu_3dfe1be44cuda3std6ranges3__45__cpo6cbeginE,(_ZN34_INTERNAL_c38044f1_4_k_cu_3dfe1be46thrust24THRUST_300001_SM_1000_NS12placeholders2_6E - _ZN34_INTERNAL_c38044f1_4_k_cu_3dfe1be44cuda3std6ranges3__45__cpo6cbeginE)
_ZN34_INTERNAL_c38044f1_4_k_cu_3dfe1be44cuda3std6ranges3__45__cpo6cbeginE:
	.zero		1
	.type		_ZN34_INTERNAL_c38044f1_4_k_cu_3dfe1be46thrust24THRUST_300001_SM_1000_NS12placeholders2_6E,@object
	.size		_ZN34_INTERNAL_c38044f1_4_k_cu_3dfe1be46thrust24THRUST_300001_SM_1000_NS12placeholders2_6E,(_ZN34_INTERNAL_c38044f1_4_k_cu_3dfe1be44cuda3std3__45__cpo7crbeginE - _ZN34_INTERNAL_c38044f1_4_k_cu_3dfe1be46thrust24THRUST_300001_SM_1000_NS12placeholders2_6E)
_ZN34_INTERNAL_c38044f1_4_k_cu_3dfe1be46thrust24THRUST_300001_SM_1000_NS12placeholders2_6E:
	.zero		1
	.type		_ZN34_INTERNAL_c38044f1_4_k_cu_3dfe1be44cuda3std3__45__cpo7crbeginE,@object
	.size		_ZN34_INTERNAL_c38044f1_4_k_cu_3dfe1be44cuda3std3__45__cpo7crbeginE,(_ZN34_INTERNAL_c38044f1_4_k_cu_3dfe1be44cuda3std6ranges3__45__cpo4nextE - _ZN34_INTERNAL_c38044f1_4_k_cu_3dfe1be44cuda3std3__45__cpo7crbeginE)
_ZN34_INTERNAL_c38044f1_4_k_cu_3dfe1be44cuda3std3__45__cpo7crbeginE:
	.zero		1
	.type		_ZN34_INTERNAL_c38044f1_4_k_cu_3dfe1be44cuda3std6ranges3__45__cpo4nextE,@object
	.size		_ZN34_INTERNAL_c38044f1_4_k_cu_3dfe1be44cuda3std6ranges3__45__cpo4nextE,(_ZN34_INTERNAL_c38044f1_4_k_cu_3dfe1be44cuda3std6ranges3__45__cpo4swapE - _ZN34_INTERNAL_c38044f1_4_k_cu_3dfe1be44cuda3std6ranges3__45__cpo4nextE)
_ZN34_INTERNAL_c38044f1_4_k_cu_3dfe1be44cuda3std6ranges3__45__cpo4nextE:
	.zero		1
	.type		_ZN34_INTERNAL_c38044f1_4_k_cu_3dfe1be44cuda3std6ranges3__45__cpo4swapE,@object
	.size		_ZN34_INTERNAL_c38044f1_4_k_cu_3dfe1be44cuda3std6ranges3__45__cpo4swapE,(_ZN34_INTERNAL_c38044f1_4_k_cu_3dfe1be46thrust24THRUST_300001_SM_1000_NS8cuda_cub10par_nosyncE - _ZN34_INTERNAL_c38044f1_4_k_cu_3dfe1be44cuda3std6ranges3__45__cpo4swapE)
_ZN34_INTERNAL_c38044f1_4_k_cu_3dfe1be44cuda3std6ranges3__45__cpo4swapE:
	.zero		1
	.type		_ZN34_INTERNAL_c38044f1_4_k_cu_3dfe1be46thrust24THRUST_300001_SM_1000_NS8cuda_cub10par_nosyncE,@object
	.size		_ZN34_INTERNAL_c38044f1_4_k_cu_3dfe1be46thrust24THRUST_300001_SM_1000_NS8cuda_cub10par_nosyncE,(_ZN34_INTERNAL_c38044f1_4_k_cu_3dfe1be46thrust24THRUST_300001_SM_1000_NS3seqE - _ZN34_INTERNAL_c38044f1_4_k_cu_3dfe1be46thrust24THRUST_300001_SM_1000_NS8cuda_cub10par_nosyncE)
_ZN34_INTERNAL_c38044f1_4_k_cu_3dfe1be46thrust24THRUST_300001_SM_1000_NS8cuda_cub10par_nosyncE:
	.zero		1
	.type		_ZN34_INTERNAL_c38044f1_4_k_cu_3dfe1be46thrust24THRUST_300001_SM_1000_NS3seqE,@object
	.size		_ZN34_INTERNAL_c38044f1_4_k_cu_3dfe1be46thrust24THRUST_300001_SM_1000_NS3seqE,(_ZN34_INTERNAL_c38044f1_4_k_cu_3dfe1be44cuda3std3__420unreachable_sentinelE - _ZN34_INTERNAL_c38044f1_4_k_cu_3dfe1be46thrust24THRUST_300001_SM_1000_NS3seqE)
_ZN34_INTERNAL_c38044f1_4_k_cu_3dfe1be46thrust24THRUST_300001_SM_1000_NS3seqE:
	.zero		1
	.type		_ZN34_INTERNAL_c38044f1_4_k_cu_3dfe1be44cuda3std3__420unreachable_sentinelE,@object
	.size		_ZN34_INTERNAL_c38044f1_4_k_cu_3dfe1be44cuda3std3__420unreachable_sentinelE,(_ZN34_INTERNAL_c38044f1_4_k_cu_3dfe1be44cuda3std6ranges3__45__cpo5ssizeE - _ZN34_INTERNAL_c38044f1_4_k_cu_3dfe1be44cuda3std3__420unreachable_sentinelE)
_ZN34_INTERNAL_c38044f1_4_k_cu_3dfe1be44cuda3std3__420unreachable_sentinelE:
	.zero		1
	.type		_ZN34_INTERNAL_c38044f1_4_k_cu_3dfe1be44cuda3std6ranges3__45__cpo5ssizeE,@object
	.size		_ZN34_INTERNAL_c38044f1_4_k_cu_3dfe1be44cuda3std6ranges3__45__cpo5ssizeE,(_ZN34_INTERNAL_c38044f1_4_k_cu_3dfe1be46thrust24THRUST_300001_SM_1000_NS12placeholders2_3E - _ZN34_INTERNAL_c38044f1_4_k_cu_3dfe1be44cuda3std6ranges3__45__cpo5ssizeE)
_ZN34_INTERNAL_c38044f1_4_k_cu_3dfe1be44cuda3std6ranges3__45__cpo5ssizeE:
	.zero		1
	.type		_ZN34_INTERNAL_c38044f1_4_k_cu_3dfe1be46thrust24THRUST_300001_SM_1000_NS12placeholders2_3E,@object
	.size		_ZN34_INTERNAL_c38044f1_4_k_cu_3dfe1be46thrust24THRUST_300001_SM_1000_NS12placeholders2_3E,(_ZN34_INTERNAL_c38044f1_4_k_cu_3dfe1be44cuda3std3__45__cpo4cendE - _ZN34_INTERNAL_c38044f1_4_k_cu_3dfe1be46thrust24THRUST_300001_SM_1000_NS12placeholders2_3E)
_ZN34_INTERNAL_c38044f1_4_k_cu_3dfe1be46thrust24THRUST_300001_SM_1000_NS12placeholders2_3E:
	.zero		1
	.type		_ZN34_INTERNAL_c38044f1_4_k_cu_3dfe1be44cuda3std3__45__cpo4cendE,@object
	.size		_ZN34_INTERNAL_c38044f1_4_k_cu_3dfe1be44cuda3std3__45__cpo4cendE,(_ZN34_INTERNAL_c38044f1_4_k_cu_3dfe1be44cuda3std6ranges3__45__cpo4cendE - _ZN34_INTERNAL_c38044f1_4_k_cu_3dfe1be44cuda3std3__45__cpo4cendE)
_ZN34_INTERNAL_c38044f1_4_k_cu_3dfe1be44cuda3std3__45__cpo4cendE:
	.zero		1
	.type		_ZN34_INTERNAL_c38044f1_4_k_cu_3dfe1be44cuda3std6ranges3__45__cpo4cendE,@object
	.size		_ZN34_INTERNAL_c38044f1_4_k_cu_3dfe1be44cuda3std6ranges3__45__cpo4cendE,(_ZN34_INTERNAL_c38044f1_4_k_cu_3dfe1be46thrust24THRUST_300001_SM_1000_NS12placeholders2_7E - _ZN34_INTERNAL_c38044f1_4_k_cu_3dfe1be44cuda3std6ranges3__45__cpo4cendE)
_ZN34_INTERNAL_c38044f1_4_k_cu_3dfe1be44cuda3std6ranges3__45__cpo4cendE:
	.zero		1
	.type		_ZN34_INTERNAL_c38044f1_4_k_cu_3dfe1be46thrust24THRUST_300001_SM_1000_NS12placeholders2_7E,@object
	.size		_ZN34_INTERNAL_c38044f1_4_k_cu_3dfe1be46thrust24THRUST_300001_SM_1000_NS12placeholders2_7E,(_ZN34_INTERNAL_c38044f1_4_k_cu_3dfe1be44cuda3std3__45__cpo5crendE - _ZN34_INTERNAL_c38044f1_4_k_cu_3dfe1be46thrust24THRUST_300001_SM_1000_NS12placeholders2_7E)
_ZN34_INTERNAL_c38044f1_4_k_cu_3dfe1be46thrust24THRUST_300001_SM_1000_NS12placeholders2_7E:
	.zero		1
	.type		_ZN34_INTERNAL_c38044f1_4_k_cu_3dfe1be44cuda3std3__45__cpo5crendE,@object
	.size		_ZN34_INTERNAL_c38044f1_4_k_cu_3dfe1be44cuda3std3__45__cpo5crendE,(_ZN34_INTERNAL_c38044f1_4_k_cu_3dfe1be44cuda3std6ranges3__45__cpo4prevE - _ZN34_INTERNAL_c38044f1_4_k_cu_3dfe1be44cuda3std3__45__cpo5crendE)
_ZN34_INTERNAL_c38044f1_4_k_cu_3dfe1be44cuda3std3__45__cpo5crendE:
	.zero		1
	.type		_ZN34_INTERNAL_c38044f1_4_k_cu_3dfe1be44cuda3std6ranges3__45__cpo4prevE,@object
	.size		_ZN34_INTERNAL_c38044f1_4_k_cu_3dfe1be44cuda3std6ranges3__45__cpo4prevE,(_ZN34_INTERNAL_c38044f1_4_k_cu_3dfe1be44cuda3std6ranges3__45__cpo9iter_moveE - _ZN34_INTERNAL_c38044f1_4_k_cu_3dfe1be44cuda3std6ranges3__45__cpo4prevE)
_ZN34_INTERNAL_c38044f1_4_k_cu_3dfe1be44cuda3std6ranges3__45__cpo4prevE:
	.zero		1
	.type		_ZN34_INTERNAL_c38044f1_4_k_cu_3dfe1be44cuda3std6ranges3__45__cpo9iter_moveE,@object
	.size		_ZN34_INTERNAL_c38044f1_4_k_cu_3dfe1be44cuda3std6ranges3__45__cpo9iter_moveE,(_ZN34_INTERNAL_c38044f1_4_k_cu_3dfe1be46thrust24THRUST_300001_SM_1000_NS6system6detail10sequential3seqE - _ZN34_INTERNAL_c38044f1_4_k_cu_3dfe1be44cuda3std6ranges3__45__cpo9iter_moveE)
_ZN34_INTERNAL_c38044f1_4_k_cu_3dfe1be44cuda3std6ranges3__45__cpo9iter_moveE:
	.zero		1
	.type		_ZN34_INTERNAL_c38044f1_4_k_cu_3dfe1be46thrust24THRUST_300001_SM_1000_NS6system6detail10sequential3seqE,@object
	.size		_ZN34_INTERNAL_c38044f1_4_k_cu_3dfe1be46thrust24THRUST_300001_SM_1000_NS6system6detail10sequential3seqE,(_ZN34_INTERNAL_c38044f1_4_k_cu_3dfe1be46thrust24THRUST_300001_SM_1000_NS12placeholders2_9E - _ZN34_INTERNAL_c38044f1_4_k_cu_3dfe1be46thrust24THRUST_300001_SM_1000_NS6system6detail10sequential3seqE)
_ZN34_INTERNAL_c38044f1_4_k_cu_3dfe1be46thrust24THRUST_300001_SM_1000_NS6system6detail10sequential3seqE:
	.zero		1
	.type		_ZN34_INTERNAL_c38044f1_4_k_cu_3dfe1be46thrust24THRUST_300001_SM_1000_NS12placeholders2_9E,@object
	.size		_ZN34_INTERNAL_c38044f1_4_k_cu_3dfe1be46thrust24THRUST_300001_SM_1000_NS12placeholders2_9E,(_ZN34_INTERNAL_c38044f1_4_k_cu_3dfe1be44cuda3std3__419piecewise_constructE - _ZN34_INTERNAL_c38044f1_4_k_cu_3dfe1be46thrust24THRUST_300001_SM_1000_NS12placeholders2_9E)
_ZN34_INTERNAL_c38044f1_4_k_cu_3dfe1be46thrust24THRUST_300001_SM_1000_NS12placeholders2_9E:
	.zero		1
	.type		_ZN34_INTERNAL_c38044f1_4_k_cu_3dfe1be44cuda3std3__419piecewise_constructE,@object
	.size		_ZN34_INTERNAL_c38044f1_4_k_cu_3dfe1be44cuda3std3__419piecewise_constructE,(_ZN34_INTERNAL_c38044f1_4_k_cu_3dfe1be44cuda3std6ranges3__45__cpo5cdataE - _ZN34_INTERNAL_c38044f1_4_k_cu_3dfe1be44cuda3std3__419piecewise_constructE)
_ZN34_INTERNAL_c38044f1_4_k_cu_3dfe1be44cuda3std3__419piecewise_constructE:
	.zero		1
	.type		_ZN34_INTERNAL_c38044f1_4_k_cu_3dfe1be44cuda3std6ranges3__45__cpo5cdataE,@object
	.size		_ZN34_INTERNAL_c38044f1_4_k_cu_3dfe1be44cuda3std6ranges3__45__cpo5cdataE,(_ZN34_INTERNAL_c38044f1_4_k_cu_3dfe1be46thrust24THRUST_300001_SM_1000_NS12placeholders2_1E - _ZN34_INTERNAL_c38044f1_4_k_cu_3dfe1be44cuda3std6ranges3__45__cpo5cdataE)
_ZN34_INTERNAL_c38044f1_4_k_cu_3dfe1be44cuda3std6ranges3__45__cpo5cdataE:
	.zero		1
	.type		_ZN34_INTERNAL_c38044f1_4_k_cu_3dfe1be46thrust24THRUST_300001_SM_1000_NS12placeholders2_1E,@object
	.size		_ZN34_INTERNAL_c38044f1_4_k_cu_3dfe1be46thrust24THRUST_300001_SM_1000_NS12placeholders2_1E,(_ZN34_INTERNAL_c38044f1_4_k_cu_3dfe1be44cuda3std3__45__cpo3endE - _ZN34_INTERNAL_c38044f1_4_k_cu_3dfe1be46thrust24THRUST_300001_SM_1000_NS12placeholders2_1E)
_ZN34_INTERNAL_c38044f1_4_k_cu_3dfe1be46thrust24THRUST_300001_SM_1000_NS12placeholders2_1E:
	.zero		1
	.type		_ZN34_INTERNAL_c38044f1_4_k_cu_3dfe1be44cuda3std3__45__cpo3endE,@object
	.size		_ZN34_INTERNAL_c38044f1_4_k_cu_3dfe1be44cuda3std3__45__cpo3endE,(_ZN34_INTERNAL_c38044f1_4_k_cu_3dfe1be44cuda3std6ranges3__45__cpo3endE - _ZN34_INTERNAL_c38044f1_4_k_cu_3dfe1be44cuda3std3__45__cpo3endE)
_ZN34_INTERNAL_c38044f1_4_k_cu_3dfe1be44cuda3std3__45__cpo3endE:
	.zero		1
	.type		_ZN34_INTERNAL_c38044f1_4_k_cu_3dfe1be44cuda3std6ranges3__45__cpo3endE,@object
	.size		_ZN34_INTERNAL_c38044f1_4_k_cu_3dfe1be44cuda3std6ranges3__45__cpo3endE,(_ZN34_INTERNAL_c38044f1_4_k_cu_3dfe1be46thrust24THRUST_300001_SM_1000_NS12placeholders2_5E - _ZN34_INTERNAL_c38044f1_4_k_cu_3dfe1be44cuda3std6ranges3__45__cpo3endE)
_ZN34_INTERNAL_c38044f1_4_k_cu_3dfe1be44cuda3std6ranges3__45__cpo3endE:
	.zero		1
	.type		_ZN34_INTERNAL_c38044f1_4_k_cu_3dfe1be46thrust24THRUST_300001_SM_1000_NS12placeholders2_5E,@object
	.size		_ZN34_INTERNAL_c38044f1_4_k_cu_3dfe1be46thrust24THRUST_300001_SM_1000_NS12placeholders2_5E,(_ZN34_INTERNAL_c38044f1_4_k_cu_3dfe1be44cuda3std3__45__cpo4rendE - _ZN34_INTERNAL_c38044f1_4_k_cu_3dfe1be46thrust24THRUST_300001_SM_1000_NS12placeholders2_5E)
_ZN34_INTERNAL_c38044f1_4_k_cu_3dfe1be46thrust24THRUST_300001_SM_1000_NS12placeholders2_5E:
	.zero		1
	.type		_ZN34_INTERNAL_c38044f1_4_k_cu_3dfe1be44cuda3std3__45__cpo4rendE,@object
	.size		_ZN34_INTERNAL_c38044f1_4_k_cu_3dfe1be44cuda3std3__45__cpo4rendE,(_ZN34_INTERNAL_c38044f1_4_k_cu_3dfe1be44cuda3std6ranges3__45__cpo9iter_swapE - _ZN34_INTERNAL_c38044f1_4_k_cu_3dfe1be44cuda3std3__45__cpo4rendE)
_ZN34_INTERNAL_c38044f1_4_k_cu_3dfe1be44cuda3std3__45__cpo4rendE:
	.zero		1
	.type		_ZN34_INTERNAL_c38044f1_4_k_cu_3dfe1be44cuda3std6ranges3__45__cpo9iter_swapE,@object
	.size		_ZN34_INTERNAL_c38044f1_4_k_cu_3dfe1be44cuda3std6ranges3__45__cpo9iter_swapE,(_ZN34_INTERNAL_c38044f1_4_k_cu_3dfe1be44cuda3std3__48unexpectE - _ZN34_INTERNAL_c38044f1_4_k_cu_3dfe1be44cuda3std6ranges3__45__cpo9iter_swapE)
_ZN34_INTERNAL_c38044f1_4_k_cu_3dfe1be44cuda3std6ranges3__45__cpo9iter_swapE:
	.zero		1
	.type		_ZN34_INTERNAL_c38044f1_4_k_cu_3dfe1be44cuda3std3__48unexpectE,@object
	.size		_ZN34_INTERNAL_c38044f1_4_k_cu_3dfe1be44cuda3std3__48unexpectE,(_ZN34_INTERNAL_c38044f1_4_k_cu_3dfe1be46thrust24THRUST_300001_SM_1000_NS8cuda_cub3parE - _ZN34_INTERNAL_c38044f1_4_k_cu_3dfe1be44cuda3std3__48unexpectE)
_ZN34_INTERNAL_c38044f1_4_k_cu_3dfe1be44cuda3std3__48unexpectE:
	.zero		1
	.type		_ZN34_INTERNAL_c38044f1_4_k_cu_3dfe1be46thrust24THRUST_300001_SM_1000_NS8cuda_cub3parE,@object
	.size		_ZN34_INTERNAL_c38044f1_4_k_cu_3dfe1be46thrust24THRUST_300001_SM_1000_NS8cuda_cub3parE,(.L_29 - _ZN34_INTERNAL_c38044f1_4_k_cu_3dfe1be46thrust24THRUST_300001_SM_1000_NS8cuda_cub3parE)
_ZN34_INTERNAL_c38044f1_4_k_cu_3dfe1be46thrust24THRUST_300001_SM_1000_NS8cuda_cub3parE:
	.zero		1
.L_29:


//--------------------- .nv.shared._ZN3cub18CUB_300001_SM_10006detail10radix_sort33DeviceRadixSortExclusiveSumKernelINS1_5radix10policy_hubIiiyE10Policy1000EyEEvPT0_ --------------------------
	.section	.nv.shared._ZN3cub18CUB_300001_SM_10006detail10radix_sort33DeviceRadixSortExclusiveSumKernelINS1_5radix10policy_hubIiiyE10Policy1000EyEEvPT0_,"aw",@nobits
	.sectionflags	@""
	.align	16
.nv.shared._ZN3cub18CUB_300001_SM_10006detail10radix_sort33DeviceRadixSortExclusiveSumKernelINS1_5radix10policy_hubIiiyE10Policy1000EyEEvPT0_:
	.zero		3360


//--------------------- .nv.shared._ZN3cub18CUB_300001_SM_10006detail10radix_sort30DeviceRadixSortHistogramKernelINS1_5radix10policy_hubIiiyE10Policy1000ELNS0_9SortOrderE0EiyNS1_21identity_decomposer_tEEEvPT2_PKT1_SA_iiT3_ --------------------------
	.section	.nv.shared._ZN3cub18CUB_300001_SM_10006detail10radix_sort30DeviceRadixSortHistogramKernelINS1_5radix10policy_hubIiiyE10Policy1000ELNS0_9SortOrderE0EiyNS1_21identity_decomposer_tEEEvPT2_PKT1_SA_iiT3_,"aw",@nobits
	.sectionflags	@""
	.align	16
.nv.shared._ZN3cub18CUB_300001_SM_10006detail10radix_sort30DeviceRadixSortHistogramKernelINS1_5radix10policy_hubIiiyE10Policy1000ELNS0_9SortOrderE0EiyNS1_21identity_decomposer_tEEEvPT2_PKT1_SA_iiT3_:
	.zero		5120


//--------------------- .nv.shared._ZN3cub18CUB_300001_SM_10006detail10radix_sort31DeviceRadixSortSingleTileKernelINS1_5radix10policy_hubIiiyE10Policy1000ELNS0_9SortOrderE0EiiyNS1_21identity_decomposer_tEEEvPKT1_PSA_PKT2_PSE_T3_iiT4_ --------------------------
	.section	.nv.shared._ZN3cub18CUB_300001_SM_10006detail10radix_sort31DeviceRadixSortSingleTileKernelINS1_5radix10policy_hubIiiyE10Policy1000ELNS0_9SortOrderE0EiiyNS1_21identity_decomposer_tEEEvPKT1_PSA_PKT2_PSE_T3_iiT4_,"aw",@nobits
	.sectionflags	@""
	.align	16
.nv.shared._ZN3cub18CUB_300001_SM_10006detail10radix_sort31DeviceRadixSortSingleTileKernelINS1_5radix10policy_hubIiiyE10Policy1000ELNS0_9SortOrderE0EiiyNS1_21identity_decomposer_tEEEvPKT1_PSA_PKT2_PSE_T3_iiT4_:
	.zero		34880


//--------------------- .nv.shared._ZN3cub18CUB_300001_SM_10006detail10radix_sort29DeviceRadixSortOnesweepKernelINS1_5radix10policy_hubIi6float3yE10Policy1000ELNS0_9SortOrderE0EiS6_yiiNS1_21identity_decomposer_tEEEvPT5_SC_PT3_PKSD_PT1_PKSH_PT2_PKSL_T4_iiT6_ --------------------------
	.section	.nv.shared._ZN3cub18CUB_300001_SM_10006detail10radix_sort29DeviceRadixSortOnesweepKernelINS1_5radix10policy_hubIi6float3yE10Policy1000ELNS0_9SortOrderE0EiS6_yiiNS1_21identity_decomposer_tEEEvPT5_SC_PT3_PKSD_PT1_PKSH_PT2_PKSL_T4_iiT6_,"aw",@nobits
	.sectionflags	@""
	.align	16
.nv.shared._ZN3cub18CUB_300001_SM_10006detail10radix_sort29DeviceRadixSortOnesweepKernelINS1_5radix10policy_hubIi6float3yE10Policy1000ELNS0_9SortOrderE0EiS6_yiiNS1_21identity_decomposer_tEEEvPT5_SC_PT3_PKSD_PT1_PKSH_PT2_PKSL_T4_iiT6_:
	.zero		44544


//--------------------- .nv.shared._ZN3cub18CUB_300001_SM_10006detail10radix_sort33DeviceRadixSortExclusiveSumKernelINS1_5radix10policy_hubIi6float3yE10Policy1000EyEEvPT0_ --------------------------
	.section	.nv.shared._ZN3cub18CUB_300001_SM_10006detail10radix_sort33DeviceRadixSortExclusiveSumKernelINS1_5radix10policy_hubIi6float3yE10Policy1000EyEEvPT0_,"aw",@nobits
	.sectionflags	@""
	.align	16
.nv.shared._ZN3cub18CUB_300001_SM_10006detail10radix_sort33DeviceRadixSortExclusiveSumKernelINS1_5radix10policy_hubIi6float3yE10Policy1000EyEEvPT0_:
	.zero		3360


//--------------------- .nv.shared._ZN3cub18CUB_300001_SM_10006detail10radix_sort30DeviceRadixSortHistogramKernelINS1_5radix10policy_hubIi6float3yE10Policy1000ELNS0_9SortOrderE0EiyNS1_21identity_decomposer_tEEEvPT2_PKT1_SB_iiT3_ --------------------------
	.section	.nv.shared._ZN3cub18CUB_300001_SM_10006detail10radix_sort30DeviceRadixSortHistogramKernelINS1_5radix10policy_hubIi6float3yE10Policy1000ELNS0_9SortOrderE0EiyNS1_21identity_decomposer_tEEEvPT2_PKT1_SB_iiT3_,"aw",@nobits
	.sectionflags	@""
	.align	16
.nv.shared._ZN3cub18CUB_300001_SM_10006detail10radix_sort30DeviceRadixSortHistogramKernelINS1_5radix10policy_hubIi6float3yE10Policy1000ELNS0_9SortOrderE0EiyNS1_21identity_decomposer_tEEEvPT2_PKT1_SB_iiT3_:
	.zero		5120


//--------------------- .nv.shared._ZN3cub18CUB_300001_SM_10006detail10radix_sort31DeviceRadixSortSingleTileKernelINS1_5radix10policy_hubIi6float3yE10Policy1000ELNS0_9SortOrderE0EiS6_yNS1_21identity_decomposer_tEEEvPKT1_PSB_PKT2_PSF_T3_iiT4_ --------------------------
	.section	.nv.shared._ZN3cub18CUB_300001_SM_10006detail10radix_sort31DeviceRadixSortSingleTileKernelINS1_5radix10policy_hubIi6float3yE10Policy1000ELNS0_9SortOrderE0EiS6_yNS1_21identity_decomposer_tEEEvPKT1_PSB_PKT2_PSF_T3_iiT4_,"aw",@nobits
	.sectionflags	@""
	.align	16
.nv.shared._ZN3cub18CUB_300001_SM_10006detail10radix_sort31DeviceRadixSortSingleTileKernelINS1_5radix10policy_hubIi6float3yE10Policy1000ELNS0_9SortOrderE0EiS6_yNS1_21identity_decomposer_tEEEvPKT1_PSB_PKT2_PSF_T3_iiT4_:
	.zero		34880


//--------------------- .nv.shared._ZN3cub18CUB_300001_SM_10006detail9transform16transform_kernelINS2_10policy_hubILb1EN4cuda3std3__45tupleIJN6thrust24THRUST_300001_SM_1000_NS6detail15normal_iteratorINSA_10device_ptrI6float3EEEENSC_INSD_IiEEEEEEEE10policy1000El17DivideFloat3ByIntSG_JPSE_PiEEEvT0_iT1_T2_DpNS2_10kernel_argIT3_EE --------------------------
	.section	.nv.shared._ZN3cub18CUB_300001_SM_10006detail9transform16transform_kernelINS2_10policy_hubILb1EN4cuda3std3__45tupleIJN6thrust24THRUST_300001_SM_1000_NS6detail15normal_iteratorINSA_10device_ptrI6float3EEEENSC_INSD_IiEEEEEEEE10policy1000El17DivideFloat3ByIntSG_JPSE_PiEEEvT0_iT1_T2_DpNS2_10kernel_argIT3_EE,"aw",@nobits
	.sectionflags	@""
	.align	16
	.zero		1024


//--------------------- .nv.shared._ZN3cub18CUB_300001_SM_10006detail9transform16transform_kernelINS2_10policy_hubILb1EN4cuda3std3__45tupleIJN6thrust24THRUST_300001_SM_1000_NS6detail15normal_iteratorINSA_10device_ptrI6float3EEEENSC_INSD_IiEEEEEEEE10policy1000Ei17DivideFloat3ByIntSG_JPSE_PiEEEvT0_iT1_T2_DpNS2_10kernel_argIT3_EE --------------------------
	.section	.nv.shared._ZN3cub18CUB_300001_SM_10006detail9transform16transform_kernelINS2_10policy_hubILb1EN4cuda3std3__45tupleIJN6thrust24THRUST_300001_SM_1000_NS6detail15normal_iteratorINSA_10device_ptrI6float3EEEENSC_INSD_IiEEEEEEEE10policy1000Ei17DivideFloat3ByIntSG_JPSE_PiEEEvT0_iT1_T2_DpNS2_10kernel_argIT3_EE,"aw",@nobits
	.sectionflags	@""
	.align	16
	.zero		1024


//--------------------- .nv.shared._ZN3cub18CUB_300001_SM_10006detail8for_each13static_kernelINS2_12policy_hub_t12policy_500_tEmN6thrust24THRUST_300001_SM_1000_NS8cuda_cub20__uninitialized_fill7functorINS7_10device_ptrI6float3EESC_EEEEvT0_T1_ --------------------------
	.section	.nv.shared._ZN3cub18CUB_300001_SM_10006detail8for_each13static_kernelINS2_12policy_hub_t12policy_500_tEmN6thrust24THRUST_300001_SM_1000_NS8cuda_cub20__uninitialized_fill7functorINS7_10device_ptrI6float3EESC_EEEEvT0_T1_,"aw",@nobits
	.sectionflags	@""
	.align	16
	.zero		1024


//--------------------- .nv.shared._ZN3cub18CUB_300001_SM_10006detail8for_each13static_kernelINS2_12policy_hub_t12policy_500_tEmN6thrust24THRUST_300001_SM_1000_NS8cuda_cub20__uninitialized_fill7functorINS7_10device_ptrIiEEiEEEEvT0_T1_ --------------------------
	.section	.nv.shared._ZN3cub18CUB_300001_SM_10006detail8for_each13static_kernelINS2_12policy_hub_t12policy_500_tEmN6thrust24THRUST_300001_SM_1000_NS8cuda_cub20__uninitialized_fill7functorINS7_10device_ptrIiEEiEEEEvT0_T1_,"aw",@nobits
	.sectionflags	@""
	.align	16
	.zero		1024


//--------------------- .nv.shared._ZN3cub18CUB_300001_SM_10006detail11EmptyKernelIvEEvv --------------------------
	.section	.nv.shared._ZN3cub18CUB_300001_SM_10006detail11EmptyKernelIvEEvv,"aw",@nobits
	.sectionflags	@""
	.align	16
	.zero		1024


//--------------------- .nv.shared._ZN6thrust24THRUST_300001_SM_1000_NS8cuda_cub4core6detail13_kernel_agentINS1_15__reduce_by_key16ReduceByKeyAgentINS0_6detail15normal_iteratorINS0_10device_ptrIiEEEENS8_INS9_I6float3EEEESB_SE_N4cuda3std3__48equal_toIiEENSH_4plusISC_EEPllEEJSB_SE_SB_SE_SM_N3cub18CUB_300001_SM_100024ReduceByKeyScanTileStateISC_lLb0EEESJ_SL_llEEEvDpT0_ --------------------------
	.section	.nv.shared._ZN6thrust24THRUST_300001_SM_1000_NS8cuda_cub4core6detail13_kernel_agentINS1_15__reduce_by_key16ReduceByKeyAgentINS0_6detail15normal_iteratorINS0_10device_ptrIiEEEENS8_INS9_I6float3EEEESB_SE_N4cuda3std3__48equal_toIiEENSH_4plusISC_EEPllEEJSB_SE_SB_SE_SM_N3cub18CUB_300001_SM_100024ReduceByKeyScanTileStateISC_lLb0EEESJ_SL_llEEEvDpT0_,"aw",@nobits
	.sectionflags	@""
	.align	16
	.zero		1024


//--------------------- .nv.shared._ZN6thrust24THRUST_300001_SM_1000_NS8cuda_cub4core6detail13_kernel_agentINS1_15__reduce_by_key9InitAgentIN3cub18CUB_300001_SM_100024ReduceByKeyScanTileStateI6float3lLb0EEElPlEEJSB_lSC_EEEvDpT0_ --------------------------
	.section	.nv.shared._ZN6thrust24THRUST_300001_SM_1000_NS8cuda_cub4core6detail13_kernel_agentINS1_15__reduce_by_key9InitAgentIN3cub18CUB_300001_SM_100024ReduceByKeyScanTileStateI6float3lLb0EEElPlEEJSB_lSC_EEEvDpT0_,"aw",@nobits
	.sectionflags	@""
	.align	16
	.zero		1024


//--------------------- .nv.shared._ZN6thrust24THRUST_300001_SM_1000_NS8cuda_cub4core6detail13_kernel_agentINS1_15__reduce_by_key16ReduceByKeyAgentINS0_6detail15normal_iteratorINS0_10device_ptrIiEEEENS8_INS9_I6float3EEEESB_SE_N4cuda3std3__48equal_toIiEENSH_4plusISC_EEPiiEEJSB_SE_SB_SE_SM_N3cub18CUB_300001_SM_100024ReduceByKeyScanTileStateISC_iLb0EEESJ_SL_iiEEEvDpT0_ --------------------------
	.section	.nv.shared._ZN6thrust24THRUST_300001_SM_1000_NS8cuda_cub4core6detail13_kernel_agentINS1_15__reduce_by_key16ReduceByKeyAgentINS0_6detail15normal_iteratorINS0_10device_ptrIiEEEENS8_INS9_I6float3EEEESB_SE_N4cuda3std3__48equal_toIiEENSH_4plusISC_EEPiiEEJSB_SE_SB_SE_SM_N3cub18CUB_300001_SM_100024ReduceByKeyScanTileStateISC_iLb0EEESJ_SL_iiEEEvDpT0_,"aw",@nobits
	.sectionflags	@""
	.align	16
	.zero		1024


//--------------------- .nv.shared._ZN6thrust24THRUST_300001_SM_1000_NS8cuda_cub4core6detail13_kernel_agentINS1_15__reduce_by_key9InitAgentIN3cub18CUB_300001_SM_100024ReduceByKeyScanTileStateI6float3iLb0EEEiPiEEJSB_iSC_EEEvDpT0_ --------------------------
	.section	.nv.shared._ZN6thrust24THRUST_300001_SM_1000_NS8cuda_cub4core6detail13_kernel_agentINS1_15__reduce_by_key9InitAgentIN3cub18CUB_300001_SM_100024ReduceByKeyScanTileStateI6float3iLb0EEEiPiEEJSB_iSC_EEEvDpT0_,"aw",@nobits
	.sectionflags	@""
	.align	16
	.zero		1024


//--------------------- .nv.shared._ZN6thrust24THRUST_300001_SM_1000_NS8cuda_cub4core6detail13_kernel_agentINS1_15__reduce_by_key16ReduceByKeyAgentINS0_6detail15normal_iteratorINS0_10device_ptrIiEEEENS0_17constant_iteratorIiNS0_11use_defaultESD_EESB_SB_N4cuda3std3__48equal_toIiEENSH_4plusIiEEPllEEJSB_SE_SB_SB_SM_N3cub18CUB_300001_SM_100024ReduceByKeyScanTileStateIilLb1EEESJ_SL_llEEEvDpT0_ --------------------------
	.section	.nv.shared._ZN6thrust24THRUST_300001_SM_1000_NS8cuda_cub4core6detail13_kernel_agentINS1_15__reduce_by_key16ReduceByKeyAgentINS0_6detail15normal_iteratorINS0_10device_ptrIiEEEENS0_17constant_iteratorIiNS0_11use_defaultESD_EESB_SB_N4cuda3std3__48equal_toIiEENSH_4plusIiEEPllEEJSB_SE_SB_SB_SM_N3cub18CUB_300001_SM_100024ReduceByKeyScanTileStateIilLb1EEESJ_SL_llEEEvDpT0_,"aw",@nobits
	.sectionflags	@""
	.align	16
	.zero		1024


//--------------------- .nv.shared._ZN6thrust24THRUST_300001_SM_1000_NS8cuda_cub4core6detail13_kernel_agentINS1_15__reduce_by_key9InitAgentIN3cub18CUB_300001_SM_100024ReduceByKeyScanTileStateIilLb1EEElPlEEJSA_lSB_EEEvDpT0_ --------------------------
	.section	.nv.shared._ZN6thrust24THRUST_300001_SM_1000_NS8cuda_cub4core6detail13_kernel_agentINS1_15__reduce_by_key9InitAgentIN3cub18CUB_300001_SM_100024ReduceByKeyScanTileStateIilLb1EEElPlEEJSA_lSB_EEEvDpT0_,"aw",@nobits
	.sectionflags	@""
	.align	16
	.zero		1024


//--------------------- .nv.shared._ZN6thrust24THRUST_300001_SM_1000_NS8cuda_cub4core6detail13_kernel_agentINS1_15__reduce_by_key16ReduceByKeyAgentINS0_6detail15normal_iteratorINS0_10device_ptrIiEEEENS0_17constant_iteratorIiNS0_11use_defaultESD_EESB_SB_N4cuda3std3__48equal_toIiEENSH_4plusIiEEPiiEEJSB_SE_SB_SB_SM_N3cub18CUB_300001_SM_100024ReduceByKeyScanTileStateIiiLb1EEESJ_SL_iiEEEvDpT0_ --------------------------
	.section	.nv.shared._ZN6thrust24THRUST_300001_SM_1000_NS8cuda_cub4core6detail13_kernel_agentINS1_15__reduce_by_key16ReduceByKeyAgentINS0_6detail15normal_iteratorINS0_10device_ptrIiEEEENS0_17constant_iteratorIiNS0_11use_defaultESD_EESB_SB_N4cuda3std3__48equal_toIiEENSH_4plusIiEEPiiEEJSB_SE_SB_SB_SM_N3cub18CUB_300001_SM_100024ReduceByKeyScanTileStateIiiLb1EEESJ_SL_iiEEEvDpT0_,"aw",@nobits
	.sectionflags	@""
	.align	16
	.zero		1024


//--------------------- .nv.shared._ZN6thrust24THRUST_300001_SM_1000_NS8cuda_cub4core6detail13_kernel_agentINS1_15__reduce_by_key9InitAgentIN3cub18CUB_300001_SM_100024ReduceByKeyScanTileStateIiiLb1EEEiPiEEJSA_iSB_EEEvDpT0_ --------------------------
	.section	.nv.shared._ZN6thrust24THRUST_300001_SM_1000_NS8cuda_cub4core6detail13_kernel_agentINS1_15__reduce_by_key9InitAgentIN3cub18CUB_300001_SM_100024ReduceByKeyScanTileStateIiiLb1EEEiPiEEJSA_iSB_EEEvDpT0_,"aw",@nobits
	.sectionflags	@""
	.align	16
	.zero		1024


//--------------------- .nv.shared._Z15GetVoxelGridIdxP6float37PC_infoPii --------------------------
	.section	.nv.shared._Z15GetVoxelGridIdxP6float37PC_infoPii,"aw",@nobits
	.sectionflags	@""
	.align	16
	.zero		1024


//--------------------- .nv.constant0._ZN3cub18CUB_300001_SM_10006detail10radix_sort29DeviceRadixSortOnesweepKernelINS1_5radix10policy_hubIiiyE10Policy1000ELNS0_9SortOrderE0EiiyiiNS1_21identity_decomposer_tEEEvPT5_SB_PT3_PKSC_PT1_PKSG_PT2_PKSK_T4_iiT6_ --------------------------
	.section	.nv.constant0._ZN3cub18CUB_300001_SM_10006detail10radix_sort29DeviceRadixSortOnesweepKernelINS1_5radix10policy_hubIiiyE10Policy1000ELNS0_9SortOrderE0EiiyiiNS1_21identity_decomposer_tEEEvPT5_SB_PT3_PKSC_PT1_PKSG_PT2_PKSK_T4_iiT6_,"a",@progbits
	.sectionflags	@""
	.align	4
.nv.constant0._ZN3cub18CUB_300001_SM_10006detail10radix_sort29DeviceRadixSortOnesweepKernelINS1_5radix10policy_hubIiiyE10Policy1000ELNS0_9SortOrderE0EiiyiiNS1_21identity_decomposer_tEEEvPT5_SB_PT3_PKSC_PT1_PKSG_PT2_PKSK_T4_iiT6_:
	.zero		973


//--------------------- .nv.constant0._ZN3cub18CUB_300001_SM_10006detail10radix_sort33DeviceRadixSortExclusiveSumKernelINS1_5radix10policy_hubIiiyE10Policy1000EyEEvPT0_ --------------------------
	.section	.nv.constant0._ZN3cub18CUB_300001_SM_10006detail10radix_sort33DeviceRadixSortExclusiveSumKernelINS1_5radix10policy_hubIiiyE10Policy1000EyEEvPT0_,"a",@progbits
	.sectionflags	@""
	.align	4
.nv.constant0._ZN3cub18CUB_300001_SM_10006detail10radix_sort33DeviceRadixSortExclusiveSumKernelINS1_5radix10policy_hubIiiyE10Policy1000EyEEvPT0_:
	.zero		904


//--------------------- .nv.constant0._ZN3cub18CUB_300001_SM_10006detail10radix_sort30DeviceRadixSortHistogramKernelINS1_5radix10policy_hubIiiyE10Policy1000ELNS0_9SortOrderE0EiyNS1_21identity_decomposer_tEEEvPT2_PKT1_SA_iiT3_ --------------------------
	.section	.nv.constant0._ZN3cub18CUB_300001_SM_10006detail10radix_sort30DeviceRadixSortHistogramKernelINS1_5radix10policy_hubIiiyE10Policy1000ELNS0_9SortOrderE0EiyNS1_21identity_decomposer_tEEEvPT2_PKT1_SA_iiT3_,"a",@progbits
	.sectionflags	@""
	.align	4
.nv.constant0._ZN3cub18CUB_300001_SM_10006detail10radix_sort30DeviceRadixSortHistogramKernelINS1_5radix10policy_hubIiiyE10Policy1000ELNS0_9SortOrderE0EiyNS1_21identity_decomposer_tEEEvPT2_PKT1_SA_iiT3_:
	.zero		929


//--------------------- .nv.constant0._ZN3cub18CUB_300001_SM_10006detail10radix_sort31DeviceRadixSortSingleTileKernelINS1_5radix10policy_hubIiiyE10Policy1000ELNS0_9SortOrderE0EiiyNS1_21identity_decomposer_tEEEvPKT1_PSA_PKT2_PSE_T3_iiT4_ --------------------------
	.section	.nv.constant0._ZN3cub18CUB_300001_SM_10006detail10radix_sort31DeviceRadixSortSingleTileKernelINS1_5radix10policy_hubIiiyE10Policy1000ELNS0_9SortOrderE0EiiyNS1_21identity_decomposer_tEEEvPKT1_PSA_PKT2_PSE_T3_iiT4_,"a",@progbits
	.sectionflags	@""
	.align	4
.nv.constant0._ZN3cub18CUB_300001_SM_10006detail10radix_sort31DeviceRadixSortSingleTileKernelINS1_5radix10policy_hubIiiyE10Policy1000ELNS0_9SortOrderE0EiiyNS1_21identity_decomposer_tEEEvPKT1_PSA_PKT2_PSE_T3_iiT4_:
	.zero		945


//--------------------- .nv.constant0._ZN3cub18CUB_300001_SM_10006detail10radix_sort29DeviceRadixSortOnesweepKernelINS1_5radix10policy_hubIi6float3yE10Policy1000ELNS0_9SortOrderE0EiS6_yiiNS1_21identity_decomposer_tEEEvPT5_SC_PT3_PKSD_PT1_PKSH_PT2_PKSL_T4_iiT6_ --------------------------
	.section	.nv.constant0._ZN3cub18CUB_300001_SM_10006detail10radix_sort29DeviceRadixSortOnesweepKernelINS1_5radix10policy_hubIi6float3yE10Policy1000ELNS0_9SortOrderE0EiS6_yiiNS1_21identity_decomposer_tEEEvPT5_SC_PT3_PKSD_PT1_PKSH_PT2_PKSL_T4_iiT6_,"a",@progbits
	.sectionflags	@""
	.align	4
.nv.constant0._ZN3cub18CUB_300001_SM_10006detail10radix_sort29DeviceRadixSortOnesweepKernelINS1_5radix10policy_hubIi6float3yE10Policy1000ELNS0_9SortOrderE0EiS6_yiiNS1_21identity_decomposer_tEEEvPT5_SC_PT3_PKSD_PT1_PKSH_PT2_PKSL_T4_iiT6_:
	.zero		973


//--------------------- .nv.constant0._ZN3cub18CUB_300001_SM_10006detail10radix_sort33DeviceRadixSortExclusiveSumKernelINS1_5radix10policy_hubIi6float3yE10Policy1000EyEEvPT0_ --------------------------
	.section	.nv.constant0._ZN3cub18CUB_300001_SM_10006detail10radix_sort33DeviceRadixSortExclusiveSumKernelINS1_5radix10policy_hubIi6float3yE10Policy1000EyEEvPT0_,"a",@progbits
	.sectionflags	@""
	.align	4
.nv.constant0._ZN3cub18CUB_300001_SM_10006detail10radix_sort33DeviceRadixSortExclusiveSumKernelINS1_5radix10policy_hubIi6float3yE10Policy1000EyEEvPT0_:
	.zero		904


//--------------------- .nv.constant0._ZN3cub18CUB_300001_SM_10006detail10radix_sort30DeviceRadixSortHistogramKernelINS1_5radix10policy_hubIi6float3yE10Policy1000ELNS0_9SortOrderE0EiyNS1_21identity_decomposer_tEEEvPT2_PKT1_SB_iiT3_ --------------------------
	.section	.nv.constant0._ZN3cub18CUB_300001_SM_10006detail10radix_sort30DeviceRadixSortHistogramKernelINS1_5radix10policy_hubIi6float3yE10Policy1000ELNS0_9SortOrderE0EiyNS1_21identity_decomposer_tEEEvPT2_PKT1_SB_iiT3_,"a",@progbits
	.sectionflags	@""
	.align	4
.nv.constant0._ZN3cub18CUB_300001_SM_10006detail10radix_sort30DeviceRadixSortHistogramKernelINS1_5radix10policy_hubIi6float3yE10Policy1000ELNS0_9SortOrderE0EiyNS1_21identity_decomposer_tEEEvPT2_PKT1_SB_iiT3_:
	.zero		929


//--------------------- .nv.constant0._ZN3cub18CUB_300001_SM_10006detail10radix_sort31DeviceRadixSortSingleTileKernelINS1_5radix10policy_hubIi6float3yE10Policy1000ELNS0_9SortOrderE0EiS6_yNS1_21identity_decomposer_tEEEvPKT1_PSB_PKT2_PSF_T3_iiT4_ --------------------------
	.section	.nv.constant0._ZN3cub18CUB_300001_SM_10006detail10radix_sort31DeviceRadixSortSingleTileKernelINS1_5radix10policy_hubIi6float3yE10Policy1000ELNS0_9SortOrderE0EiS6_yNS1_21identity_decomposer_tEEEvPKT1_PSB_PKT2_PSF_T3_iiT4_,"a",@progbits
	.sectionflags	@""
	.align	4
.nv.constant0._ZN3cub18CUB_300001_SM_10006detail10radix_sort31DeviceRadixSortSingleTileKernelINS1_5radix10policy_hubIi6float3yE10Policy1000ELNS0_9SortOrderE0EiS6_yNS1_21identity_decomposer_tEEEvPKT1_PSB_PKT2_PSF_T3_iiT4_:
	.zero		945


//--------------------- .nv.constant0._ZN3cub18CUB_300001_SM_10006detail9transform16transform_kernelINS2_10policy_hubILb1EN4cuda3std3__45tupleIJN6thrust24THRUST_300001_SM_1000_NS6detail15normal_iteratorINSA_10device_ptrI6float3EEEENSC_INSD_IiEEEEEEEE10policy1000El17DivideFloat3ByIntSG_JPSE_PiEEEvT0_iT1_T2_DpNS2_10kernel_argIT3_EE --------------------------
	.section	.nv.constant0._ZN3cub18CUB_300001_SM_10006detail9transform16transform_kernelINS2_10policy_hubILb1EN4cuda3std3__45tupleIJN6thrust24THRUST_300001_SM_1000_NS6detail15normal_iteratorINSA_10device_ptrI6float3EEEENSC_INSD_IiEEEEEEEE10policy1000El17DivideFloat3ByIntSG_JPSE_PiEEEvT0_iT1_T2_DpNS2_10kernel_argIT3_EE,"a",@progbits
	.sectionflags	@""
	.align	4
.nv.constant0._ZN3cub18CUB_300001_SM_10006detail9transform16transform_kernelINS2_10policy_hubILb1EN4cuda3std3__45tupleIJN6thrust24THRUST_300001_SM_1000_NS6detail15normal_iteratorINSA_10device_ptrI6float3EEEENSC_INSD_IiEEEEEEEE10policy1000El17DivideFloat3ByIntSG_JPSE_PiEEEvT0_iT1_T2_DpNS2_10kernel_argIT3_EE:
	.zero		952


//--------------------- .nv.constant0._ZN3cub18CUB_300001_SM_10006detail9transform16transform_kernelINS2_10policy_hubILb1EN4cuda3std3__45tupleIJN6thrust24THRUST_300001_SM_1000_NS6detail15normal_iteratorINSA_10device_ptrI6float3EEEENSC_INSD_IiEEEEEEEE10policy1000Ei17DivideFloat3ByIntSG_JPSE_PiEEEvT0_iT1_T2_DpNS2_10kernel_argIT3_EE --------------------------
	.section	.nv.constant0._ZN3cub18CUB_300001_SM_10006detail9transform16transform_kernelINS2_10policy_hubILb1EN4cuda3std3__45tupleIJN6thrust24THRUST_300001_SM_1000_NS6detail15normal_iteratorINSA_10device_ptrI6float3EEEENSC_INSD_IiEEEEEEEE10policy1000Ei17DivideFloat3ByIntSG_JPSE_PiEEEvT0_iT1_T2_DpNS2_10kernel_argIT3_EE,"a",@progbits
	.sectionflags	@""
	.align	4
.nv.constant0._ZN3cub18CUB_300001_SM_10006detail9transform16transform_kernelINS2_10policy_hubILb1EN4cuda3std3__45tupleIJN6thrust24THRUST_300001_SM_1000_NS6detail15normal_iteratorINSA_10device_ptrI6float3EEEENSC_INSD_IiEEEEEEEE10policy1000Ei17DivideFloat3ByIntSG_JPSE_PiEEEvT0_iT1_T2_DpNS2_10kernel_argIT3_EE:
	.zero		952


//--------------------- .nv.constant0._ZN3cub18CUB_300001_SM_10006detail8for_each13static_kernelINS2_12policy_hub_t12policy_500_tEmN6thrust24THRUST_300001_SM_1000_NS8cuda_cub20__uninitialized_fill7functorINS7_10device_ptrI6float3EESC_EEEEvT0_T1_ --------------------------
	.section	.nv.constant0._ZN3cub18CUB_300001_SM_10006detail8for_each13static_kernelINS2_12policy_hub_t12policy_500_tEmN6thrust24THRUST_300001_SM_1000_NS8cuda_cub20__uninitialized_fill7functorINS7_10device_ptrI6float3EESC_EEEEvT0_T1_,"a",@progbits
	.sectionflags	@""
	.align	4
.nv.constant0._ZN3cub18CUB_300001_SM_10006detail8for_each13static_kernelINS2_12policy_hub_t12policy_500_tEmN6thrust24THRUST_300001_SM_1000_NS8cuda_cub20__uninitialized_fill7functorINS7_10device_ptrI6float3EESC_EEEEvT0_T1_:
	.zero		928


//--------------------- .nv.constant0._ZN3cub18CUB_300001_SM_10006detail8for_each13static_kernelINS2_12policy_hub_t12policy_500_tEmN6thrust24THRUST_300001_SM_1000_NS8cuda_cub20__uninitialized_fill7functorINS7_10device_ptrIiEEiEEEEvT0_T1_ --------------------------
	.section	.nv.constant0._ZN3cub18CUB_300001_SM_10006detail8for_each13static_kernelINS2_12policy_hub_t12policy_500_tEmN6thrust24THRUST_300001_SM_1000_NS8cuda_cub20__uninitialized_fill7functorINS7_10device_ptrIiEEiEEEEvT0_T1_,"a",@progbits
	.sectionflags	@""
	.align	4
.nv.constant0._ZN3cub18CUB_300001_SM_10006detail8for_each13static_kernelINS2_12policy_hub_t12policy_500_tEmN6thrust24THRUST_300001_SM_1000_NS8cuda_cub20__uninitialized_fill7functorINS7_10device_ptrIiEEiEEEEvT0_T1_:
	.zero		920


//--------------------- .nv.constant0._ZN3cub18CUB_300001_SM_10006detail11EmptyKernelIvEEvv --------------------------
	.section	.nv.constant0._ZN3cub18CUB_300001_SM_10006detail11EmptyKernelIvEEvv,"a",@progbits
	.sectionflags	@""
	.align	4
.nv.constant0._ZN3cub18CUB_300001_SM_10006detail11EmptyKernelIvEEvv:
	.zero		896


//--------------------- .nv.constant0._ZN6thrust24THRUST_300001_SM_1000_NS8cuda_cub4core6detail13_kernel_agentINS1_15__reduce_by_key16ReduceByKeyAgentINS0_6detail15normal_iteratorINS0_10device_ptrIiEEEENS8_INS9_I6float3EEEESB_SE_N4cuda3std3__48equal_toIiEENSH_4plusISC_EEPllEEJSB_SE_SB_SE_SM_N3cub18CUB_300001_SM_100024ReduceByKeyScanTileStateISC_lLb0EEESJ_SL_llEEEvDpT0_ --------------------------
	.section	.nv.constant0._ZN6thrust24THRUST_300001_SM_1000_NS8cuda_cub4core6detail13_kernel_agentINS1_15__reduce_by_key16ReduceByKeyAgentINS0_6detail15normal_iteratorINS0_10device_ptrIiEEEENS8_INS9_I6float3EEEESB_SE_N4cuda3std3__48equal_toIiEENSH_4plusISC_EEPllEEJSB_SE_SB_SE_SM_N3cub18CUB_300001_SM_100024ReduceByKeyScanTileStateISC_lLb0EEESJ_SL_llEEEvDpT0_,"a",@progbits
	.sectionflags	@""
	.align	4
.nv.constant0._ZN6thrust24THRUST_300001_SM_1000_NS8cuda_cub4core6detail13_kernel_agentINS1_15__reduce_by_key16ReduceByKeyAgentINS0_6detail15normal_iteratorINS0_10device_ptrIiEEEENS8_INS9_I6float3EEEESB_SE_N4cuda3std3__48equal_toIiEENSH_4plusISC_EEPllEEJSB_SE_SB_SE_SM_N3cub18CUB_300001_SM_100024ReduceByKeyScanTileStateISC_lLb0EEESJ_SL_llEEEvDpT0_:
	.zero		984


//--------------------- .nv.constant0._ZN6thrust24THRUST_300001_SM_1000_NS8cuda_cub4core6detail13_kernel_agentINS1_15__reduce_by_key9InitAgentIN3cub18CUB_300001_SM_100024ReduceByKeyScanTileStateI6float3lLb0EEElPlEEJSB_lSC_EEEvDpT0_ --------------------------
	.section	.nv.constant0._ZN6thrust24THRUST_300001_SM_1000_NS8cuda_cub4core6detail13_kernel_agentINS1_15__reduce_by_key9InitAgentIN3cub18CUB_300001_SM_100024ReduceByKeyScanTileStateI6float3lLb0EEElPlEEJSB_lSC_EEEvDpT0_,"a",@progbits
	.sectionflags	@""
	.align	4
.nv.constant0._ZN6thrust24THRUST_300001_SM_1000_NS8cuda_cub4core6detail13_kernel_agentINS1_15__reduce_by_key9InitAgentIN3cub18CUB_300001_SM_100024ReduceByKeyScanTileStateI6float3lLb0EEElPlEEJSB_lSC_EEEvDpT0_:
	.zero		936


//--------------------- .nv.constant0._ZN6thrust24THRUST_300001_SM_1000_NS8cuda_cub4core6detail13_kernel_agentINS1_15__reduce_by_key16ReduceByKeyAgentINS0_6detail15normal_iteratorINS0_10device_ptrIiEEEENS8_INS9_I6float3EEEESB_SE_N4cuda3std3__48equal_toIiEENSH_4plusISC_EEPiiEEJSB_SE_SB_SE_SM_N3cub18CUB_300001_SM_100024ReduceByKeyScanTileStateISC_iLb0EEESJ_SL_iiEEEvDpT0_ --------------------------
	.section	.nv.constant0._ZN6thrust24THRUST_300001_SM_1000_NS8cuda_cub4core6detail13_kernel_agentINS1_15__reduce_by_key16ReduceByKeyAgentINS0_6detail15normal_iteratorINS0_10device_ptrIiEEEENS8_INS9_I6float3EEEESB_SE_N4cuda3std3__48equal_toIiEENSH_4plusISC_EEPiiEEJSB_SE_SB_SE_SM_N3cub18CUB_300001_SM_100024ReduceByKeyScanTileStateISC_iLb0EEESJ_SL_iiEEEvDpT0_,"a",@progbits
	.sectionflags	@""
	.align	4
.nv.constant0._ZN6thrust24THRUST_300001_SM_1000_NS8cuda_cub4core6detail13_kernel_agentINS1_15__reduce_by_key16ReduceByKeyAgentINS0_6detail15normal_iteratorINS0_10device_ptrIiEEEENS8_INS9_I6float3EEEESB_SE_N4cuda3std3__48equal_toIiEENSH_4plusISC_EEPiiEEJSB_SE_SB_SE_SM_N3cub18CUB_300001_SM_100024ReduceByKeyScanTileStateISC_iLb0EEESJ_SL_iiEEEvDpT0_:
	.zero		972


//--------------------- .nv.constant0._ZN6thrust24THRUST_300001_SM_1000_NS8cuda_cub4core6detail13_kernel_agentINS1_15__reduce_by_key9InitAgentIN3cub18CUB_300001_SM_100024ReduceByKeyScanTileStateI6float3iLb0EEEiPiEEJSB_iSC_EEEvDpT0_ --------------------------
	.section	.nv.constant0._ZN6thrust24THRUST_300001_SM_1000_NS8cuda_cub4core6detail13_kernel_agentINS1_15__reduce_by_key9InitAgentIN3cub18CUB_300001_SM_100024ReduceByKeyScanTileStateI6float3iLb0EEEiPiEEJSB_iSC_EEEvDpT0_,"a",@progbits
	.sectionflags	@""
	.align	4
.nv.constant0._ZN6thrust24THRUST_300001_SM_1000_NS8cuda_cub4core6detail13_kernel_agentINS1_15__reduce_by_key9InitAgentIN3cub18CUB_300001_SM_100024ReduceByKeyScanTileStateI6float3iLb0EEEiPiEEJSB_iSC_EEEvDpT0_:
	.zero		936


//--------------------- .nv.constant0._ZN6thrust24THRUST_300001_SM_1000_NS8cuda_cub4core6detail13_kernel_agentINS1_15__reduce_by_key16ReduceByKeyAgentINS0_6detail15normal_iteratorINS0_10device_ptrIiEEEENS0_17constant_iteratorIiNS0_11use_defaultESD_EESB_SB_N4cuda3std3__48equal_toIiEENSH_4plusIiEEPllEEJSB_SE_SB_SB_SM_N3cub18CUB_300001_SM_100024ReduceByKeyScanTileStateIilLb1EEESJ_SL_llEEEvDpT0_ --------------------------
	.section	.nv.constant0._ZN6thrust24THRUST_300001_SM_1000_NS8cuda_cub4core6detail13_kernel_agentINS1_15__reduce_by_key16ReduceByKeyAgentINS0_6detail15normal_iteratorINS0_10device_ptrIiEEEENS0_17constant_iteratorIiNS0_11use_defaultESD_EESB_SB_N4cuda3std3__48equal_toIiEENSH_4plusIiEEPllEEJSB_SE_SB_SB_SM_N3cub18CUB_300001_SM_100024ReduceByKeyScanTileStateIilLb1EEESJ_SL_llEEEvDpT0_,"a",@progbits
	.sectionflags	@""
	.align	4
.nv.constant0._ZN6thrust24THRUST_300001_SM_1000_NS8cuda_cub4core6detail13_kernel_agentINS1_15__reduce_by_key16ReduceByKeyAgentINS0_6detail15normal_iteratorINS0_10device_ptrIiEEEENS0_17constant_iteratorIiNS0_11use_defaultESD_EESB_SB_N4cuda3std3__48equal_toIiEENSH_4plusIiEEPllEEJSB_SE_SB_SB_SM_N3cub18CUB_300001_SM_100024ReduceByKeyScanTileStateIilLb1EEESJ_SL_llEEEvDpT0_:
	.zero		976


//--------------------- .nv.constant0._ZN6thrust24THRUST_300001_SM_1000_NS8cuda_cub4core6detail13_kernel_agentINS1_15__reduce_by_key9InitAgentIN3cub18CUB_300001_SM_100024ReduceByKeyScanTileStateIilLb1EEElPlEEJSA_lSB_EEEvDpT0_ --------------------------
	.section	.nv.constant0._ZN6thrust24THRUST_300001_SM_1000_NS8cuda_cub4core6detail13_kernel_agentINS1_15__reduce_by_key9InitAgentIN3cub18CUB_300001_SM_100024ReduceByKeyScanTileStateIilLb1EEElPlEEJSA_lSB_EEEvDpT0_,"a",@progbits
	.sectionflags	@""
	.align	4
.nv.constant0._ZN6thrust24THRUST_300001_SM_1000_NS8cuda_cub4core6detail13_kernel_agentINS1_15__reduce_by_key9InitAgentIN3cub18CUB_300001_SM_100024ReduceByKeyScanTileStateIilLb1EEElPlEEJSA_lSB_EEEvDpT0_:
	.zero		920


//--------------------- .nv.constant0._ZN6thrust24THRUST_300001_SM_1000_NS8cuda_cub4core6detail13_kernel_agentINS1_15__reduce_by_key16ReduceByKeyAgentINS0_6detail15normal_iteratorINS0_10device_ptrIiEEEENS0_17constant_iteratorIiNS0_11use_defaultESD_EESB_SB_N4cuda3std3__48equal_toIiEENSH_4plusIiEEPiiEEJSB_SE_SB_SB_SM_N3cub18CUB_300001_SM_100024ReduceByKeyScanTileStateIiiLb1EEESJ_SL_iiEEEvDpT0_ --------------------------
	.section	.nv.constant0._ZN6thrust24THRUST_300001_SM_1000_NS8cuda_cub4core6detail13_kernel_agentINS1_15__reduce_by_key16ReduceByKeyAgentINS0_6detail15normal_iteratorINS0_10device_ptrIiEEEENS0_17constant_iteratorIiNS0_11use_defaultESD_EESB_SB_N4cuda3std3__48equal_toIiEENSH_4plusIiEEPiiEEJSB_SE_SB_SB_SM_N3cub18CUB_300001_SM_100024ReduceByKeyScanTileStateIiiLb1EEESJ_SL_iiEEEvDpT0_,"a",@progbits
	.sectionflags	@""
	.align	4
.nv.constant0._ZN6thrust24THRUST_300001_SM_1000_NS8cuda_cub4core6detail13_kernel_agentINS1_15__reduce_by_key16ReduceByKeyAgentINS0_6detail15normal_iteratorINS0_10device_ptrIiEEEENS0_17constant_iteratorIiNS0_11use_defaultESD_EESB_SB_N4cuda3std3__48equal_toIiEENSH_4plusIiEEPiiEEJSB_SE_SB_SB_SM_N3cub18CUB_300001_SM_100024ReduceByKeyScanTileStateIiiLb1EEESJ_SL_iiEEEvDpT0_:
	.zero		964


//--------------------- .nv.constant0._ZN6thrust24THRUST_300001_SM_1000_NS8cuda_cub4core6detail13_kernel_agentINS1_15__reduce_by_key9InitAgentIN3cub18CUB_300001_SM_100024ReduceByKeyScanTileStateIiiLb1EEEiPiEEJSA_iSB_EEEvDpT0_ --------------------------
	.section	.nv.constant0._ZN6thrust24THRUST_300001_SM_1000_NS8cuda_cub4core6detail13_kernel_agentINS1_15__reduce_by_key9InitAgentIN3cub18CUB_300001_SM_100024ReduceByKeyScanTileStateIiiLb1EEEiPiEEJSA_iSB_EEEvDpT0_,"a",@progbits
	.sectionflags	@""
	.align	4
.nv.constant0._ZN6thrust24THRUST_300001_SM_1000_NS8cuda_cub4core6detail13_kernel_agentINS1_15__reduce_by_key9InitAgentIN3cub18CUB_300001_SM_100024ReduceByKeyScanTileStateIiiLb1EEEiPiEEJSA_iSB_EEEvDpT0_:
	.zero		920


//--------------------- .nv.constant0._Z15GetVoxelGridIdxP6float37PC_infoPii --------------------------
	.section	.nv.constant0._Z15GetVoxelGridIdxP6float37PC_infoPii,"a",@progbits
	.sectionflags	@""
	.align	4
.nv.constant0._Z15GetVoxelGridIdxP6float37PC_infoPii:
	.zero		972


//--------------------- SYMBOLS --------------------------

	.type		.nv.reservedSmem.offset0,@object
	.size		.nv.reservedSmem.offset0,0x4
	.type		.nv.reservedSmem.cap,@object
	.size		.nv.reservedSmem.cap,0x4
